	.target	sm_90

	.elftype	@"ET_EXEC"


//--------------------- .note.nv.tkinfo           --------------------------
	.section	.note.nv.tkinfo,"",@"SHT_NOTE"
	.sectionflags	@"SHF_NOTE_NV_TKINFO"
	.tkinfo
        /*0018*/ 	.word	0x00000002
        /*0030*/ 	.string	""
        /*0030*/ 	.string	"ptxas"
        /*0030*/ 	.string	"Cuda compilation tools, release 13.0, V13.0.88"
        /*0030*/ 	.string	"Build cuda_13.0.r13.0/compiler.36424714_0"
        /*0030*/ 	.string	"-arch sm_90 -m 64 "



//--------------------- .note.nv.cuinfo           --------------------------
	.section	.note.nv.cuinfo,"",@"SHT_NOTE"
	.sectionflags	@"SHF_NOTE_NV_CUINFO"
        /*0018*/ 	.short	0x0002
        /*001a*/ 	.short	0x005a
        /*001c*/ 	.short	0x0082
	.zero		2


//--------------------- .nv.info                  --------------------------
	.section	.nv.info,"",@"SHT_CUDA_INFO"
	.align	4


	//----- nvinfo : EIATTR_REGCOUNT
	.align		4
        /*0000*/ 	.byte	0x04, 0x2f
        /*0002*/ 	.short	(.L_29 - .L_28)
	.align		4
.L_28:
        /*0004*/ 	.word	index@(_ZN2at6native53_GLOBAL__N__83c2e5dd_20_UpSampleBicubic2d_cu_80ee57ca37upsample_bicubic2d_out_frame_parallelIddEEviT0_S3_bNS_27GenericPackedTensorAccessorIKT_Lm4ENS_16DefaultPtrTraitsElEENS4_IS5_Lm4ES7_lEE)
        /*0008*/ 	.word	0x00000040


	//----- nvinfo : EIATTR_FRAME_SIZE
	.align		4
.L_29:
        /*000c*/ 	.byte	0x04, 0x11
        /*000e*/ 	.short	(.L_31 - .L_30)
	.align		4
.L_30:
        /*0010*/ 	.word	index@(_ZN2at6native53_GLOBAL__N__83c2e5dd_20_UpSampleBicubic2d_cu_80ee57ca37upsample_bicubic2d_out_frame_parallelIddEEviT0_S3_bNS_27GenericPackedTensorAccessorIKT_Lm4ENS_16DefaultPtrTraitsElEENS4_IS5_Lm4ES7_lEE)
        /*0014*/ 	.word	0x00000000


	//----- nvinfo : EIATTR_REGCOUNT
	.align		4
.L_31:
        /*0018*/ 	.byte	0x04, 0x2f
        /*001a*/ 	.short	(.L_33 - .L_32)
	.align		4
.L_32:
        /*001c*/ 	.word	index@(_ZN2at6native53_GLOBAL__N__83c2e5dd_20_UpSampleBicubic2d_cu_80ee57ca28upsample_bicubic2d_out_frameIddEEviT0_S3_bNS_27GenericPackedTensorAccessorIKT_Lm4ENS_16DefaultPtrTraitsElEENS4_IS5_Lm4ES7_lEE)
        /*0020*/ 	.word	0x00000040


	//----- nvinfo : EIATTR_FRAME_SIZE
	.align		4
.L_33:
        /*0024*/ 	.byte	0x04, 0x11
        /*0026*/ 	.short	(.L_35 - .L_34)
	.align		4
.L_34:
        /*0028*/ 	.word	index@(_ZN2at6native53_GLOBAL__N__83c2e5dd_20_UpSampleBicubic2d_cu_80ee57ca28upsample_bicubic2d_out_frameIddEEviT0_S3_bNS_27GenericPackedTensorAccessorIKT_Lm4ENS_16DefaultPtrTraitsElEENS4_IS5_Lm4ES7_lEE)
        /*002c*/ 	.word	0x000000f8


	//----- nvinfo : EIATTR_REGCOUNT
	.align		4
.L_35:
        /*0030*/ 	.byte	0x04, 0x2f
        /*0032*/ 	.short	(.L_37 - .L_36)
	.align		4
.L_36:
        /*0034*/ 	.word	index@(_ZN2at6native53_GLOBAL__N__83c2e5dd_20_UpSampleBicubic2d_cu_80ee57ca37upsample_bicubic2d_out_frame_parallelIffEEviT0_S3_bNS_27GenericPackedTensorAccessorIKT_Lm4ENS_16DefaultPtrTraitsElEENS4_IS5_Lm4ES7_lEE)
        /*0038*/ 	.word	0x0000003f


	//----- nvinfo : EIATTR_FRAME_SIZE
	.align		4
.L_37:
        /*003c*/ 	.byte	0x04, 0x11
        /*003e*/ 	.short	(.L_39 - .L_38)
	.align		4
.L_38:
        /*0040*/ 	.word	index@(_ZN2at6native53_GLOBAL__N__83c2e5dd_20_UpSampleBicubic2d_cu_80ee57ca37upsample_bicubic2d_out_frame_parallelIffEEviT0_S3_bNS_27GenericPackedTensorAccessorIKT_Lm4ENS_16DefaultPtrTraitsElEENS4_IS5_Lm4ES7_lEE)
        /*0044*/ 	.word	0x00000000


	//----- nvinfo : EIATTR_REGCOUNT
	.align		4
.L_39:
        /*0048*/ 	.byte	0x04, 0x2f
        /*004a*/ 	.short	(.L_41 - .L_40)
	.align		4
.L_40:
        /*004c*/ 	.word	index@(_ZN2at6native53_GLOBAL__N__83c2e5dd_20_UpSampleBicubic2d_cu_80ee57ca28upsample_bicubic2d_out_frameIffEEviT0_S3_bNS_27GenericPackedTensorAccessorIKT_Lm4ENS_16DefaultPtrTraitsElEENS4_IS5_Lm4ES7_lEE)
        /*0050*/ 	.word	0x00000040


	//----- nvinfo : EIATTR_FRAME_SIZE
	.align		4
.L_41:
        /*0054*/ 	.byte	0x04, 0x11
        /*0056*/ 	.short	(.L_43 - .L_42)
	.align		4
.L_42:
        /*0058*/ 	.word	index@(_ZN2at6native53_GLOBAL__N__83c2e5dd_20_UpSampleBicubic2d_cu_80ee57ca28upsample_bicubic2d_out_frameIffEEviT0_S3_bNS_27GenericPackedTensorAccessorIKT_Lm4ENS_16DefaultPtrTraitsElEENS4_IS5_Lm4ES7_lEE)
        /*005c*/ 	.word	0x000000c8


	//----- nvinfo : EIATTR_REGCOUNT
	.align		4
.L_43:
        /*0060*/ 	.byte	0x04, 0x2f
        /*0062*/ 	.short	(.L_45 - .L_44)
	.align		4
.L_44:
        /*0064*/ 	.word	index@(_ZN2at6native53_GLOBAL__N__83c2e5dd_20_UpSampleBicubic2d_cu_80ee57ca37upsample_bicubic2d_out_frame_parallelIN3c104HalfEfEEviT0_S5_bNS_27GenericPackedTensorAccessorIKT_Lm4ENS_16DefaultPtrTraitsElEENS6_IS7_Lm4ES9_lEE)
        /*0068*/ 	.word	0x0000003f


	//----- nvinfo : EIATTR_FRAME_SIZE
	.align		4
.L_45:
        /*006c*/ 	.byte	0x04, 0x11
        /*006e*/ 	.short	(.L_47 - .L_46)
	.align		4
.L_46:
        /*0070*/ 	.word	index@(_ZN2at6native53_GLOBAL__N__83c2e5dd_20_UpSampleBicubic2d_cu_80ee57ca37upsample_bicubic2d_out_frame_parallelIN3c104HalfEfEEviT0_S5_bNS_27GenericPackedTensorAccessorIKT_Lm4ENS_16DefaultPtrTraitsElEENS6_IS7_Lm4ES9_lEE)
        /*0074*/ 	.word	0x00000000


	//----- nvinfo : EIATTR_REGCOUNT
	.align		4
.L_47:
        /*0078*/ 	.byte	0x04, 0x2f
        /*007a*/ 	.short	(.L_49 - .L_48)
	.align		4
.L_48:
        /*007c*/ 	.word	index@(_ZN2at6native53_GLOBAL__N__83c2e5dd_20_UpSampleBicubic2d_cu_80ee57ca28upsample_bicubic2d_out_frameIN3c104HalfEfEEviT0_S5_bNS_27GenericPackedTensorAccessorIKT_Lm4ENS_16DefaultPtrTraitsElEENS6_IS7_Lm4ES9_lEE)
        /*0080*/ 	.word	0x00000040


	//----- nvinfo : EIATTR_FRAME_SIZE
	.align		4
.L_49:
        /*0084*/ 	.byte	0x04, 0x11
        /*0086*/ 	.short	(.L_51 - .L_50)
	.align		4
.L_50:
        /*0088*/ 	.word	index@(_ZN2at6native53_GLOBAL__N__83c2e5dd_20_UpSampleBicubic2d_cu_80ee57ca28upsample_bicubic2d_out_frameIN3c104HalfEfEEviT0_S5_bNS_27GenericPackedTensorAccessorIKT_Lm4ENS_16DefaultPtrTraitsElEENS6_IS7_Lm4ES9_lEE)
        /*008c*/ 	.word	0x000000c8


	//----- nvinfo : EIATTR_REGCOUNT
	.align		4
.L_51:
        /*0090*/ 	.byte	0x04, 0x2f
        /*0092*/ 	.short	(.L_53 - .L_52)
	.align		4
.L_52:
        /*0094*/ 	.word	index@(_ZN2at6native53_GLOBAL__N__83c2e5dd_20_UpSampleBicubic2d_cu_80ee57ca37upsample_bicubic2d_out_frame_parallelIN3c108BFloat16EfEEviT0_S5_bNS_27GenericPackedTensorAccessorIKT_Lm4ENS_16DefaultPtrTraitsElEENS6_IS7_Lm4ES9_lEE)
        /*0098*/ 	.word	0x0000003f


	//----- nvinfo : EIATTR_FRAME_SIZE
	.align		4
.L_53:
        /*009c*/ 	.byte	0x04, 0x11
        /*009e*/ 	.short	(.L_55 - .L_54)
	.align		4
.L_54:
        /*00a0*/ 	.word	index@(_ZN2at6native53_GLOBAL__N__83c2e5dd_20_UpSampleBicubic2d_cu_80ee57ca37upsample_bicubic2d_out_frame_parallelIN3c108BFloat16EfEEviT0_S5_bNS_27GenericPackedTensorAccessorIKT_Lm4ENS_16DefaultPtrTraitsElEENS6_IS7_Lm4ES9_lEE)
        /*00a4*/ 	.word	0x00000000


	//----- nvinfo : EIATTR_REGCOUNT
	.align		4
.L_55:
        /*00a8*/ 	.byte	0x04, 0x2f
        /*00aa*/ 	.short	(.L_57 - .L_56)
	.align		4
.L_56:
        /*00ac*/ 	.word	index@(_ZN2at6native53_GLOBAL__N__83c2e5dd_20_UpSampleBicubic2d_cu_80ee57ca28upsample_bicubic2d_out_frameIN3c108BFloat16EfEEviT0_S5_bNS_27GenericPackedTensorAccessorIKT_Lm4ENS_16DefaultPtrTraitsElEENS6_IS7_Lm4ES9_lEE)
        /*00b0*/ 	.word	0x00000040


	//----- nvinfo : EIATTR_FRAME_SIZE
	.align		4
.L_57:
        /*00b4*/ 	.byte	0x04, 0x11
        /*00b6*/ 	.short	(.L_59 - .L_58)
	.align		4
.L_58:
        /*00b8*/ 	.word	index@(_ZN2at6native53_GLOBAL__N__83c2e5dd_20_UpSampleBicubic2d_cu_80ee57ca28upsample_bicubic2d_out_frameIN3c108BFloat16EfEEviT0_S5_bNS_27GenericPackedTensorAccessorIKT_Lm4ENS_16DefaultPtrTraitsElEENS6_IS7_Lm4ES9_lEE)
        /*00bc*/ 	.word	0x000000c8


	//----- nvinfo : EIATTR_REGCOUNT
	.align		4
.L_59:
        /*00c0*/ 	.byte	0x04, 0x2f
        /*00c2*/ 	.short	(.L_61 - .L_60)
	.align		4
.L_60:
        /*00c4*/ 	.word	index@(_ZN2at6native53_GLOBAL__N__83c2e5dd_20_UpSampleBicubic2d_cu_80ee57ca37upsample_bicubic2d_backward_out_frameIddEEviT0_S3_bNS_27GenericPackedTensorAccessorIT_Lm4ENS_16DefaultPtrTraitsElEENS4_IKS5_Lm4ES6_lEE)
        /*00c8*/ 	.word	0x00000020


	//----- nvinfo : EIATTR_FRAME_SIZE
	.align		4
.L_61:
        /*00cc*/ 	.byte	0x04, 0x11
        /*00ce*/ 	.short	(.L_63 - .L_62)
	.align		4
.L_62:
        /*00d0*/ 	.word	index@(_ZN2at6native53_GLOBAL__N__83c2e5dd_20_UpSampleBicubic2d_cu_80ee57ca37upsample_bicubic2d_backward_out_frameIddEEviT0_S3_bNS_27GenericPackedTensorAccessorIT_Lm4ENS_16DefaultPtrTraitsElEENS4_IKS5_Lm4ES6_lEE)
        /*00d4*/ 	.word	0x00000160


	//----- nvinfo : EIATTR_REGCOUNT
	.align		4
.L_63:
        /*00d8*/ 	.byte	0x04, 0x2f
        /*00da*/ 	.short	(.L_65 - .L_64)
	.align		4
.L_64:
        /*00dc*/ 	.word	index@(_ZN2at6native53_GLOBAL__N__83c2e5dd_20_UpSampleBicubic2d_cu_80ee57ca37upsample_bicubic2d_backward_out_frameIffEEviT0_S3_bNS_27GenericPackedTensorAccessorIT_Lm4ENS_16DefaultPtrTraitsElEENS4_IKS5_Lm4ES6_lEE)
        /*00e0*/ 	.word	0x00000040


	//----- nvinfo : EIATTR_FRAME_SIZE
	.align		4
.L_65:
        /*00e4*/ 	.byte	0x04, 0x11
        /*00e6*/ 	.short	(.L_67 - .L_66)
	.align		4
.L_66:
        /*00e8*/ 	.word	index@(_ZN2at6native53_GLOBAL__N__83c2e5dd_20_UpSampleBicubic2d_cu_80ee57ca37upsample_bicubic2d_backward_out_frameIffEEviT0_S3_bNS_27GenericPackedTensorAccessorIT_Lm4ENS_16DefaultPtrTraitsElEENS4_IKS5_Lm4ES6_lEE)
        /*00ec*/ 	.word	0x00000030


	//----- nvinfo : EIATTR_REGCOUNT
	.align		4
.L_67:
        /*00f0*/ 	.byte	0x04, 0x2f
        /*00f2*/ 	.short	(.L_69 - .L_68)
	.align		4
.L_68:
        /*00f4*/ 	.word	index@(_ZN2at6native53_GLOBAL__N__83c2e5dd_20_UpSampleBicubic2d_cu_80ee57ca37upsample_bicubic2d_backward_out_frameIN3c104HalfEfEEviT0_S5_bNS_27GenericPackedTensorAccessorIT_Lm4ENS_16DefaultPtrTraitsElEENS6_IKS7_Lm4ES8_lEE)
        /*00f8*/ 	.word	0x00000040


	//----- nvinfo : EIATTR_FRAME_SIZE
	.align		4
.L_69:
        /*00fc*/ 	.byte	0x04, 0x11
        /*00fe*/ 	.short	(.L_71 - .L_70)
	.align		4
.L_70:
        /*0100*/ 	.word	index@(_ZN2at6native53_GLOBAL__N__83c2e5dd_20_UpSampleBicubic2d_cu_80ee57ca37upsample_bicubic2d_backward_out_frameIN3c104HalfEfEEviT0_S5_bNS_27GenericPackedTensorAccessorIT_Lm4ENS_16DefaultPtrTraitsElEENS6_IKS7_Lm4ES8_lEE)
        /*0104*/ 	.word	0x00000030


	//----- nvinfo : EIATTR_REGCOUNT
	.align		4
.L_71:
        /*0108*/ 	.byte	0x04, 0x2f
        /*010a*/ 	.short	(.L_73 - .L_72)
	.align		4
.L_72:
        /*010c*/ 	.word	index@(_ZN2at6native53_GLOBAL__N__83c2e5dd_20_UpSampleBicubic2d_cu_80ee57ca37upsample_bicubic2d_backward_out_frameIN3c108BFloat16EfEEviT0_S5_bNS_27GenericPackedTensorAccessorIT_Lm4ENS_16DefaultPtrTraitsElEENS6_IKS7_Lm4ES8_lEE)
        /*0110*/ 	.word	0x00000040


	//----- nvinfo : EIATTR_FRAME_SIZE
	.align		4
.L_73:
        /*0114*/ 	.byte	0x04, 0x11
        /*0116*/ 	.short	(.L_75 - .L_74)
	.align		4
.L_74:
        /*0118*/ 	.word	index@(_ZN2at6native53_GLOBAL__N__83c2e5dd_20_UpSampleBicubic2d_cu_80ee57ca37upsample_bicubic2d_backward_out_frameIN3c108BFloat16EfEEviT0_S5_bNS_27GenericPackedTensorAccessorIT_Lm4ENS_16DefaultPtrTraitsElEENS6_IKS7_Lm4ES8_lEE)
        /*011c*/ 	.word	0x00000030


	//----- nvinfo : EIATTR_MIN_STACK_SIZE
	.align		4
.L_75:
        /*0120*/ 	.byte	0x04, 0x12
        /*0122*/ 	.short	(.L_77 - .L_76)
	.align		4
.L_76:
        /*0124*/ 	.word	index@(_ZN2at6native53_GLOBAL__N__83c2e5dd_20_UpSampleBicubic2d_cu_80ee57ca37upsample_bicubic2d_backward_out_frameIN3c108BFloat16EfEEviT0_S5_bNS_27GenericPackedTensorAccessorIT_Lm4ENS_16DefaultPtrTraitsElEENS6_IKS7_Lm4ES8_lEE)
        /*0128*/ 	.word	0x00000030


	//----- nvinfo : EIATTR_MIN_STACK_SIZE
	.align		4
.L_77:
        /*012c*/ 	.byte	0x04, 0x12
        /*012e*/ 	.short	(.L_79 - .L_78)
	.align		4
.L_78:
        /*0130*/ 	.word	index@(_ZN2at6native53_GLOBAL__N__83c2e5dd_20_UpSampleBicubic2d_cu_80ee57ca37upsample_bicubic2d_backward_out_frameIN3c104HalfEfEEviT0_S5_bNS_27GenericPackedTensorAccessorIT_Lm4ENS_16DefaultPtrTraitsElEENS6_IKS7_Lm4ES8_lEE)
        /*0134*/ 	.word	0x00000030


	//----- nvinfo : EIATTR_MIN_STACK_SIZE
	.align		4
.L_79:
        /*0138*/ 	.byte	0x04, 0x12
        /*013a*/ 	.short	(.L_81 - .L_80)
	.align		4
.L_80:
        /*013c*/ 	.word	index@(_ZN2at6native53_GLOBAL__N__83c2e5dd_20_UpSampleBicubic2d_cu_80ee57ca37upsample_bicubic2d_backward_out_frameIffEEviT0_S3_bNS_27GenericPackedTensorAccessorIT_Lm4ENS_16DefaultPtrTraitsElEENS4_IKS5_Lm4ES6_lEE)
        /*0140*/ 	.word	0x00000030


	//----- nvinfo : EIATTR_MIN_STACK_SIZE
	.align		4
.L_81:
        /*0144*/ 	.byte	0x04, 0x12
        /*0146*/ 	.short	(.L_83 - .L_82)
	.align		4
.L_82:
        /*0148*/ 	.word	index@(_ZN2at6native53_GLOBAL__N__83c2e5dd_20_UpSampleBicubic2d_cu_80ee57ca37upsample_bicubic2d_backward_out_frameIddEEviT0_S3_bNS_27GenericPackedTensorAccessorIT_Lm4ENS_16DefaultPtrTraitsElEENS4_IKS5_Lm4ES6_lEE)
        /*014c*/ 	.word	0x00000160


	//----- nvinfo : EIATTR_MIN_STACK_SIZE
	.align		4
.L_83:
        /*0150*/ 	.byte	0x04, 0x12
        /*0152*/ 	.short	(.L_85 - .L_84)
	.align		4
.L_84:
        /*0154*/ 	.word	index@(_ZN2at6native53_GLOBAL__N__83c2e5dd_20_UpSampleBicubic2d_cu_80ee57ca28upsample_bicubic2d_out_frameIN3c108BFloat16EfEEviT0_S5_bNS_27GenericPackedTensorAccessorIKT_Lm4ENS_16DefaultPtrTraitsElEENS6_IS7_Lm4ES9_lEE)
        /*0158*/ 	.word	0x000000c8


	//----- nvinfo : EIATTR_MIN_STACK_SIZE
	.align		4
.L_85:
        /*015c*/ 	.byte	0x04, 0x12
        /*015e*/ 	.short	(.L_87 - .L_86)
	.align		4
.L_86:
        /*0160*/ 	.word	index@(_ZN2at6native53_GLOBAL__N__83c2e5dd_20_UpSampleBicubic2d_cu_80ee57ca37upsample_bicubic2d_out_frame_parallelIN3c108BFloat16EfEEviT0_S5_bNS_27GenericPackedTensorAccessorIKT_Lm4ENS_16DefaultPtrTraitsElEENS6_IS7_Lm4ES9_lEE)
        /*0164*/ 	.word	0x00000000


	//----- nvinfo : EIATTR_MIN_STACK_SIZE
	.align		4
.L_87:
        /*0168*/ 	.byte	0x04, 0x12
        /*016a*/ 	.short	(.L_89 - .L_88)
	.align		4
.L_88:
        /*016c*/ 	.word	index@(_ZN2at6native53_GLOBAL__N__83c2e5dd_20_UpSampleBicubic2d_cu_80ee57ca28upsample_bicubic2d_out_frameIN3c104HalfEfEEviT0_S5_bNS_27GenericPackedTensorAccessorIKT_Lm4ENS_16DefaultPtrTraitsElEENS6_IS7_Lm4ES9_lEE)
        /*0170*/ 	.word	0x000000c8


	//----- nvinfo : EIATTR_MIN_STACK_SIZE
	.align		4
.L_89:
        /*0174*/ 	.byte	0x04, 0x12
        /*0176*/ 	.short	(.L_91 - .L_90)
	.align		4
.L_90:
        /*0178*/ 	.word	index@(_ZN2at6native53_GLOBAL__N__83c2e5dd_20_UpSampleBicubic2d_cu_80ee57ca37upsample_bicubic2d_out_frame_parallelIN3c104HalfEfEEviT0_S5_bNS_27GenericPackedTensorAccessorIKT_Lm4ENS_16DefaultPtrTraitsElEENS6_IS7_Lm4ES9_lEE)
        /*017c*/ 	.word	0x00000000


	//----- nvinfo : EIATTR_MIN_STACK_SIZE
	.align		4
.L_91:
        /*0180*/ 	.byte	0x04, 0x12
        /*0182*/ 	.short	(.L_93 - .L_92)
	.align		4
.L_92:
        /*0184*/ 	.word	index@(_ZN2at6native53_GLOBAL__N__83c2e5dd_20_UpSampleBicubic2d_cu_80ee57ca28upsample_bicubic2d_out_frameIffEEviT0_S3_bNS_27GenericPackedTensorAccessorIKT_Lm4ENS_16DefaultPtrTraitsElEENS4_IS5_Lm4ES7_lEE)
        /*0188*/ 	.word	0x000000c8


	//----- nvinfo : EIATTR_MIN_STACK_SIZE
	.align		4
.L_93:
        /*018c*/ 	.byte	0x04, 0x12
        /*018e*/ 	.short	(.L_95 - .L_94)
	.align		4
.L_94:
        /*0190*/ 	.word	index@(_ZN2at6native53_GLOBAL__N__83c2e5dd_20_UpSampleBicubic2d_cu_80ee57ca37upsample_bicubic2d_out_frame_parallelIffEEviT0_S3_bNS_27GenericPackedTensorAccessorIKT_Lm4ENS_16DefaultPtrTraitsElEENS4_IS5_Lm4ES7_lEE)
        /*0194*/ 	.word	0x00000000


	//----- nvinfo : EIATTR_MIN_STACK_SIZE
	.align		4
.L_95:
        /*0198*/ 	.byte	0x04, 0x12
        /*019a*/ 	.short	(.L_97 - .L_96)
	.align		4
.L_96:
        /*019c*/ 	.word	index@(_ZN2at6native53_GLOBAL__N__83c2e5dd_20_UpSampleBicubic2d_cu_80ee57ca28upsample_bicubic2d_out_frameIddEEviT0_S3_bNS_27GenericPackedTensorAccessorIKT_Lm4ENS_16DefaultPtrTraitsElEENS4_IS5_Lm4ES7_lEE)
        /*01a0*/ 	.word	0x000000f8


	//----- nvinfo : EIATTR_MIN_STACK_SIZE
	.align		4
.L_97:
        /*01a4*/ 	.byte	0x04, 0x12
        /*01a6*/ 	.short	(.L_99 - .L_98)
	.align		4
.L_98:
        /*01a8*/ 	.word	index@(_ZN2at6native53_GLOBAL__N__83c2e5dd_20_UpSampleBicubic2d_cu_80ee57ca37upsample_bicubic2d_out_frame_parallelIddEEviT0_S3_bNS_27GenericPackedTensorAccessorIKT_Lm4ENS_16DefaultPtrTraitsElEENS4_IS5_Lm4ES7_lEE)
        /*01ac*/ 	.word	0x00000000
.L_99:


//--------------------- .nv.compat                --------------------------
	.section	.nv.compat,"",@"SHT_CUDA_COMPAT_INFO"
	.align	4
        /*0000*/ 	.byte	0x02, 0x09, 0x00, 0x00, 0x02, 0x02, 0x01, 0x00, 0x02, 0x05, 0x05, 0x00, 0x03, 0x07, 0x01, 0x01
        /*0010*/ 	.byte	0x02, 0x03, 0x00, 0x00, 0x02, 0x06, 0x01, 0x00, 0x04, 0x0b, 0x08, 0x00, 0x00, 0x00, 0x00, 0x00
        /*0020*/ 	.byte	0x00, 0x00, 0x00, 0x00


//--------------------- .nv.info._ZN2at6native53_GLOBAL__N__83c2e5dd_20_UpSampleBicubic2d_cu_80ee57ca37upsample_bicubic2d_backward_out_frameIN3c108BFloat16EfEEviT0_S5_bNS_27GenericPackedTensorAccessorIT_Lm4ENS_16DefaultPtrTraitsElEENS6_IKS7_Lm4ES8_lEE --------------------------
	.section	.nv.info._ZN2at6native53_GLOBAL__N__83c2e5dd_20_UpSampleBicubic2d_cu_80ee57ca37upsample_bicubic2d_backward_out_frameIN3c108BFloat16EfEEviT0_S5_bNS_27GenericPackedTensorAccessorIT_Lm4ENS_16DefaultPtrTraitsElEENS6_IKS7_Lm4ES8_lEE,"",@"SHT_CUDA_INFO"
	.sectionflags	@""
	.align	4


	//----- nvinfo : EIATTR_CUDA_API_VERSION
	.align		4
        /*0000*/ 	.byte	0x04, 0x37
        /*0002*/ 	.short	(.L_101 - .L_100)
.L_100:
        /*0004*/ 	.word	0x00000082


	//----- nvinfo : EIATTR_KPARAM_INFO
	.align		4
.L_101:
        /*0008*/ 	.byte	0x04, 0x17
        /*000a*/ 	.short	(.L_103 - .L_102)
.L_102:
        /*000c*/ 	.word	0x00000000
        /*0010*/ 	.short	0x0005
        /*0012*/ 	.short	0x0058
        /*0014*/ 	.byte	0x00, 0xf0, 0x21, 0x01


	//----- nvinfo : EIATTR_KPARAM_INFO
	.align		4
.L_103:
        /*0018*/ 	.byte	0x04, 0x17
        /*001a*/ 	.short	(.L_105 - .L_104)
.L_104:
        /*001c*/ 	.word	0x00000000
        /*0020*/ 	.short	0x0004
        /*0022*/ 	.short	0x0010
        /*0024*/ 	.byte	0x00, 0xf0, 0x21, 0x01


	//----- nvinfo : EIATTR_KPARAM_INFO
	.align		4
.L_105:
        /*0028*/ 	.byte	0x04, 0x17
        /*002a*/ 	.short	(.L_107 - .L_106)
.L_106:
        /*002c*/ 	.word	0x00000000
        /*0030*/ 	.short	0x0003
        /*0032*/ 	.short	0x000c
        /*0034*/ 	.byte	0x00, 0xf0, 0x05, 0x00


	//----- nvinfo : EIATTR_KPARAM_INFO
	.align		4
.L_107:
        /*0038*/ 	.byte	0x04, 0x17
        /*003a*/ 	.short	(.L_109 - .L_108)
.L_108:
        /*003c*/ 	.word	0x00000000
        /*0040*/ 	.short	0x0002
        /*0042*/ 	.short	0x0008
        /*0044*/ 	.byte	0x00, 0xf0, 0x11, 0x00


	//----- nvinfo : EIATTR_KPARAM_INFO
	.align		4
.L_109:
        /*0048*/ 	.byte	0x04, 0x17
        /*004a*/ 	.short	(.L_111 - .L_110)
.L_110:
        /*004c*/ 	.word	0x00000000
        /*0050*/ 	.short	0x0001
        /*0052*/ 	.short	0x0004
        /*0054*/ 	.byte	0x00, 0xf0, 0x11, 0x00


	//----- nvinfo : EIATTR_KPARAM_INFO
	.align		4
.L_111:
        /*0058*/ 	.byte	0x04, 0x17
        /*005a*/ 	.short	(.L_113 - .L_112)
.L_112:
        /*005c*/ 	.word	0x00000000
        /*0060*/ 	.short	0x0000
        /*0062*/ 	.short	0x0000
        /*0064*/ 	.byte	0x00, 0xf0, 0x11, 0x00


	//----- nvinfo : EIATTR_SPARSE_MMA_MASK
	.align		4
.L_113:
        /*0068*/ 	.byte	0x03, 0x50
        /*006a*/ 	.short	0x0000


	//----- nvinfo : EIATTR_MAXREG_COUNT
	.align		4
        /*006c*/ 	.byte	0x03, 0x1b
        /*006e*/ 	.short	0x0040


	//----- nvinfo : EIATTR_ANNOTATIONS
	.align		4
        /*0070*/ 	.byte	0x04, 0x55
        /*0072*/ 	.short	(.L_115 - .L_114)


	//   ....[0]....
.L_114:
        /*0074*/ 	.word	0x00000001
        /*0078*/ 	.byte	0x40, 0x08, 0x00, 0x00, 0x01, 0x00, 0x00, 0x00, 0xf0, 0x09, 0x00, 0x00, 0x01, 0x00, 0x00, 0x00
        /*0088*/ 	.byte	0xd0, 0x0a, 0x00, 0x00, 0x01, 0x00, 0x00, 0x00, 0x00, 0x0b, 0x00, 0x00, 0x01, 0x00, 0x00, 0x00
        /*0098*/ 	.byte	0x20, 0x0b, 0x00, 0x00, 0x01, 0x00, 0x00, 0x00, 0x60, 0x0b, 0x00, 0x00, 0x01, 0x00, 0x00, 0x00
        /*00a8*/ 	.byte	0x80, 0x0b, 0x00, 0x00, 0x01, 0x00, 0x00, 0x00, 0xb0, 0x0b, 0x00, 0x00, 0x01, 0x00, 0x00, 0x00
        /*00b8*/ 	.byte	0x10, 0x0c, 0x00, 0x00, 0x01, 0x00, 0x00, 0x00, 0xf0, 0x0c, 0x00, 0x00, 0x01, 0x00, 0x00, 0x00
        /*00c8*/ 	.byte	0x10, 0x0d, 0x00, 0x00, 0x01, 0x00, 0x00, 0x00, 0xb0, 0x1c, 0x00, 0x00, 0x01, 0x00, 0x00, 0x00
        /*00d8*/ 	.byte	0x60, 0x1e, 0x00, 0x00, 0x01, 0x00, 0x00, 0x00, 0x10, 0x20, 0x00, 0x00, 0x01, 0x00, 0x00, 0x00
        /*00e8*/ 	.byte	0xc0, 0x21, 0x00, 0x00, 0x01, 0x00, 0x00, 0x00, 0x70, 0x23, 0x00, 0x00, 0x01, 0x00, 0x00, 0x00
        /*00f8*/ 	.byte	0x20, 0x25, 0x00, 0x00, 0x01, 0x00, 0x00, 0x00, 0xd0, 0x26, 0x00, 0x00


	//----- nvinfo : EIATTR_MERCURY_ISA_VERSION
	.align		4
.L_115:
        /*0104*/ 	.byte	0x03, 0x5f
        /*0106*/ 	.short	0x0101


	//----- nvinfo : EIATTR_ATOM16_EMUL_INSTR_REG_MAP
	.align		4
        /*0108*/ 	.byte	0x04, 0x2e
        /*010a*/ 	.short	(.L_117 - .L_116)


	//   ....[0]....
.L_116:
        /*010c*/ 	.word	0x00000ea0
        /*0110*/ 	.short	0x003b
        /*0112*/ 	.short	0x0000


	//   ....[1]....
        /*0114*/ 	.word	0x00000f60
        /*0118*/ 	.short	0x003b
        /*011a*/ 	.short	0x0000


	//   ....[2]....
        /*011c*/ 	.word	0x000010d0
        /*0120*/ 	.short	0x0032
        /*0122*/ 	.short	0x0000


	//   ....[3]....
        /*0124*/ 	.word	0x00001100
        /*0128*/ 	.short	0x0032
        /*012a*/ 	.short	0x0000


	//   ....[4]....
        /*012c*/ 	.word	0x00001270
        /*0130*/ 	.short	0x0032
        /*0132*/ 	.short	0x0000


	//   ....[5]....
        /*0134*/ 	.word	0x000012a0
        /*0138*/ 	.short	0x0032
        /*013a*/ 	.short	0x0000


	//   ....[6]....
        /*013c*/ 	.word	0x00001410
        /*0140*/ 	.short	0x0032
        /*0142*/ 	.short	0x0000


	//   ....[7]....
        /*0144*/ 	.word	0x00001440
        /*0148*/ 	.short	0x0032
        /*014a*/ 	.short	0x0000


	//   ....[8]....
        /*014c*/ 	.word	0x000015b0
        /*0150*/ 	.short	0x0032
        /*0152*/ 	.short	0x0000


	//   ....[9]....
        /*0154*/ 	.word	0x000015e0
        /*0158*/ 	.short	0x0032
        /*015a*/ 	.short	0x0000


	//   ....[10]....
        /*015c*/ 	.word	0x00001750
        /*0160*/ 	.short	0x0032
        /*0162*/ 	.short	0x0000


	//   ....[11]....
        /*0164*/ 	.word	0x00001780
        /*0168*/ 	.short	0x0032
        /*016a*/ 	.short	0x0000


	//   ....[12]....
        /*016c*/ 	.word	0x000018f0
        /*0170*/ 	.short	0x0032
        /*0172*/ 	.short	0x0000


	//   ....[13]....
        /*0174*/ 	.word	0x00001920
        /*0178*/ 	.short	0x0032
        /*017a*/ 	.short	0x0000


	//   ....[14]....
        /*017c*/ 	.word	0x00001a90
        /*0180*/ 	.short	0x0032
        /*0182*/ 	.short	0x0000


	//   ....[15]....
        /*0184*/ 	.word	0x00001ac0
        /*0188*/ 	.short	0x0032
        /*018a*/ 	.short	0x0000


	//   ....[16]....
        /*018c*/ 	.word	0x00001c30
        /*0190*/ 	.short	0x0032
        /*0192*/ 	.short	0x0000


	//   ....[17]....
        /*0194*/ 	.word	0x00001c60
        /*0198*/ 	.short	0x0032
        /*019a*/ 	.short	0x0000


	//   ....[18]....
        /*019c*/ 	.word	0x00001de0
        /*01a0*/ 	.short	0x0032
        /*01a2*/ 	.short	0x0000


	//   ....[19]....
        /*01a4*/ 	.word	0x00001e10
        /*01a8*/ 	.short	0x0032
        /*01aa*/ 	.short	0x0000


	//   ....[20]....
        /*01ac*/ 	.word	0x00001f90
        /*01b0*/ 	.short	0x0032
        /*01b2*/ 	.short	0x0000


	//   ....[21]....
        /*01b4*/ 	.word	0x00001fc0
        /*01b8*/ 	.short	0x0032
        /*01ba*/ 	.short	0x0000


	//   ....[22]....
        /*01bc*/ 	.word	0x00002140
        /*01c0*/ 	.short	0x0032
        /*01c2*/ 	.short	0x0000


	//   ....[23]....
        /*01c4*/ 	.word	0x00002170
        /*01c8*/ 	.short	0x0032
        /*01ca*/ 	.short	0x0000


	//   ....[24]....
        /*01cc*/ 	.word	0x000022f0
        /*01d0*/ 	.short	0x0032
        /*01d2*/ 	.short	0x0000


	//   ....[25]....
        /*01d4*/ 	.word	0x00002320
        /*01d8*/ 	.short	0x0032
        /*01da*/ 	.short	0x0000


	//   ....[26]....
        /*01dc*/ 	.word	0x000024a0
        /*01e0*/ 	.short	0x0032
        /*01e2*/ 	.short	0x0000


	//   ....[27]....
        /*01e4*/ 	.word	0x000024d0
        /*01e8*/ 	.short	0x0032
        /*01ea*/ 	.short	0x0000


	//   ....[28]....
        /*01ec*/ 	.word	0x00002650
        /*01f0*/ 	.short	0x0032
        /*01f2*/ 	.short	0x0000


	//   ....[29]....
        /*01f4*/ 	.word	0x00002680
        /*01f8*/ 	.short	0x0032
        /*01fa*/ 	.short	0x0000


	//   ....[30]....
        /*01fc*/ 	.word	0x00002800
        /*0200*/ 	.short	0x0030
        /*0202*/ 	.short	0x0000


	//   ....[31]....
        /*0204*/ 	.word	0x00002830
        /*0208*/ 	.short	0x0030
        /*020a*/ 	.short	0x0000


	//----- nvinfo : EIATTR_EXIT_INSTR_OFFSETS
	.align		4
.L_117:
        /*020c*/ 	.byte	0x04, 0x1c
        /*020e*/ 	.short	(.L_119 - .L_118)


	//   ....[0]....
.L_118:
        /*0210*/ 	.word	0x00000080


	//   ....[1]....
        /*0214*/ 	.word	0x000005c0


	//   ....[2]....
        /*0218*/ 	.word	0x00002950


	//   ....[3]....
        /*021c*/ 	.word	0x00002980


	//   ....[4]....
        /*0220*/ 	.word	0x000029b0


	//   ....[5]....
        /*0224*/ 	.word	0x00003e90


	//----- nvinfo : EIATTR_MAX_THREADS
	.align		4
.L_119:
        /*0228*/ 	.byte	0x04, 0x05
        /*022a*/ 	.short	(.L_121 - .L_120)
.L_120:
        /*022c*/ 	.word	0x00000400
        /*0230*/ 	.word	0x00000001
        /*0234*/ 	.word	0x00000001


	//----- nvinfo : EIATTR_CRS_STACK_SIZE
	.align		4
.L_121:
        /*0238*/ 	.byte	0x04, 0x1e
        /*023a*/ 	.short	(.L_123 - .L_122)
.L_122:
        /*023c*/ 	.word	0x00000000


	//----- nvinfo : EIATTR_CBANK_PARAM_SIZE
	.align		4
.L_123:
        /*0240*/ 	.byte	0x03, 0x19
        /*0242*/ 	.short	0x00a0


	//----- nvinfo : EIATTR_PARAM_CBANK
	.align		4
        /*0244*/ 	.byte	0x04, 0x0a
        /*0246*/ 	.short	(.L_125 - .L_124)
	.align		4
.L_124:
        /*0248*/ 	.word	index@(.nv.constant0._ZN2at6native53_GLOBAL__N__83c2e5dd_20_UpSampleBicubic2d_cu_80ee57ca37upsample_bicubic2d_backward_out_frameIN3c108BFloat16EfEEviT0_S5_bNS_27GenericPackedTensorAccessorIT_Lm4ENS_16DefaultPtrTraitsElEENS6_IKS7_Lm4ES8_lEE)
        /*024c*/ 	.short	0x0210
        /*024e*/ 	.short	0x00a0


	//----- nvinfo : EIATTR_SW_WAR
	.align		4
.L_125:
        /*0250*/ 	.byte	0x04, 0x36
        /*0252*/ 	.short	(.L_127 - .L_126)
.L_126:
        /*0254*/ 	.word	0x00000008
.L_127:


//--------------------- .nv.info._ZN2at6native53_GLOBAL__N__83c2e5dd_20_UpSampleBicubic2d_cu_80ee57ca37upsample_bicubic2d_backward_out_frameIN3c104HalfEfEEviT0_S5_bNS_27GenericPackedTensorAccessorIT_Lm4ENS_16DefaultPtrTraitsElEENS6_IKS7_Lm4ES8_lEE --------------------------
	.section	.nv.info._ZN2at6native53_GLOBAL__N__83c2e5dd_20_UpSampleBicubic2d_cu_80ee57ca37upsample_bicubic2d_backward_out_frameIN3c104HalfEfEEviT0_S5_bNS_27GenericPackedTensorAccessorIT_Lm4ENS_16DefaultPtrTraitsElEENS6_IKS7_Lm4ES8_lEE,"",@"SHT_CUDA_INFO"
	.sectionflags	@""
	.align	4


	//----- nvinfo : EIATTR_CUDA_API_VERSION
	.align		4
        /*0000*/ 	.byte	0x04, 0x37
        /*0002*/ 	.short	(.L_129 - .L_128)
.L_128:
        /*0004*/ 	.word	0x00000082


	//----- nvinfo : EIATTR_KPARAM_INFO
	.align		4
.L_129:
        /*0008*/ 	.byte	0x04, 0x17
        /*000a*/ 	.short	(.L_131 - .L_130)
.L_130:
        /*000c*/ 	.word	0x00000000
        /*0010*/ 	.short	0x0005
        /*0012*/ 	.short	0x0058
        /*0014*/ 	.byte	0x00, 0xf0, 0x21, 0x01


	//----- nvinfo : EIATTR_KPARAM_INFO
	.align		4
.L_131:
        /*0018*/ 	.byte	0x04, 0x17
        /*001a*/ 	.short	(.L_133 - .L_132)
.L_132:
        /*001c*/ 	.word	0x00000000
        /*0020*/ 	.short	0x0004
        /*0022*/ 	.short	0x0010
        /*0024*/ 	.byte	0x00, 0xf0, 0x21, 0x01


	//----- nvinfo : EIATTR_KPARAM_INFO
	.align		4
.L_133:
        /*0028*/ 	.byte	0x04, 0x17
        /*002a*/ 	.short	(.L_135 - .L_134)
.L_134:
        /*002c*/ 	.word	0x00000000
        /*0030*/ 	.short	0x0003
        /*0032*/ 	.short	0x000c
        /*0034*/ 	.byte	0x00, 0xf0, 0x05, 0x00


	//----- nvinfo : EIATTR_KPARAM_INFO
	.align		4
.L_135:
        /*0038*/ 	.byte	0x04, 0x17
        /*003a*/ 	.short	(.L_137 - .L_136)
.L_136:
        /*003c*/ 	.word	0x00000000
        /*0040*/ 	.short	0x0002
        /*0042*/ 	.short	0x0008
        /*0044*/ 	.byte	0x00, 0xf0, 0x11, 0x00


	//----- nvinfo : EIATTR_KPARAM_INFO
	.align		4
.L_137:
        /*0048*/ 	.byte	0x04, 0x17
        /*004a*/ 	.short	(.L_139 - .L_138)
.L_138:
        /*004c*/ 	.word	0x00000000
        /*0050*/ 	.short	0x0001
        /*0052*/ 	.short	0x0004
        /*0054*/ 	.byte	0x00, 0xf0, 0x11, 0x00


	//----- nvinfo : EIATTR_KPARAM_INFO
	.align		4
.L_139:
        /*0058*/ 	.byte	0x04, 0x17
        /*005a*/ 	.short	(.L_141 - .L_140)
.L_140:
        /*005c*/ 	.word	0x00000000
        /*0060*/ 	.short	0x0000
        /*0062*/ 	.short	0x0000
        /*0064*/ 	.byte	0x00, 0xf0, 0x11, 0x00


	//----- nvinfo : EIATTR_SPARSE_MMA_MASK
	.align		4
.L_141:
        /*0068*/ 	.byte	0x03, 0x50
        /*006a*/ 	.short	0x0000


	//----- nvinfo : EIATTR_MAXREG_COUNT
	.align		4
        /*006c*/ 	.byte	0x03, 0x1b
        /*006e*/ 	.short	0x0040


	//----- nvinfo : EIATTR_ANNOTATIONS
	.align		4
        /*0070*/ 	.byte	0x04, 0x55
        /*0072*/ 	.short	(.L_143 - .L_142)


	//   ....[0]....
.L_142:
        /* <DEDUP_REMOVED lines=10> */


	//----- nvinfo : EIATTR_MERCURY_ISA_VERSION
	.align		4
.L_143:
        /*0104*/ 	.byte	0x03, 0x5f
        /*0106*/ 	.short	0x0101


	//----- nvinfo : EIATTR_ATOM16_EMUL_INSTR_REG_MAP
	.align		4
        /*0108*/ 	.byte	0x04, 0x2e
        /*010a*/ 	.short	(.L_145 - .L_144)


	//   ....[0]....
.L_144:
        /*010c*/ 	.word	0x00000eb0
        /*0110*/ 	.short	0x003b
        /*0112*/ 	.short	0x0000


	//   ....[1]....
        /*0114*/ 	.word	0x00000f60
        /*0118*/ 	.short	0x003b
        /*011a*/ 	.short	0x0000


	//   ....[2]....
        /*011c*/ 	.word	0x000010d0
        /*0120*/ 	.short	0x0032
        /*0122*/ 	.short	0x0000


	//   ....[3]....
        /*0124*/ 	.word	0x00001100
        /*0128*/ 	.short	0x0032
        /*012a*/ 	.short	0x0000


	//   ....[4]....
        /*012c*/ 	.word	0x00001270
        /*0130*/ 	.short	0x0032
        /*0132*/ 	.short	0x0000


	//   ....[5]....
        /*0134*/ 	.word	0x000012a0
        /*0138*/ 	.short	0x0032
        /*013a*/ 	.short	0x0000


	//   ....[6]....
        /*013c*/ 	.word	0x00001410
        /*0140*/ 	.short	0x0032
        /*0142*/ 	.short	0x0000


	//   ....[7]....
        /*0144*/ 	.word	0x00001440
        /*0148*/ 	.short	0x0032
        /*014a*/ 	.short	0x0000


	//   ....[8]....
        /*014c*/ 	.word	0x000015b0
        /*0150*/ 	.short	0x0032
        /*0152*/ 	.short	0x0000


	//   ....[9]....
        /*0154*/ 	.word	0x000015e0
        /*0158*/ 	.short	0x0032
        /*015a*/ 	.short	0x0000


	//   ....[10]....
        /*015c*/ 	.word	0x00001750
        /*0160*/ 	.short	0x0032
        /*0162*/ 	.short	0x0000


	//   ....[11]....
        /*0164*/ 	.word	0x00001780
        /*0168*/ 	.short	0x0032
        /*016a*/ 	.short	0x0000


	//   ....[12]....
        /*016c*/ 	.word	0x000018f0
        /*0170*/ 	.short	0x0032
        /*0172*/ 	.short	0x0000


	//   ....[13]....
        /*0174*/ 	.word	0x00001920
        /*0178*/ 	.short	0x0032
        /*017a*/ 	.short	0x0000


	//   ....[14]....
        /*017c*/ 	.word	0x00001a90
        /*0180*/ 	.short	0x0032
        /*0182*/ 	.short	0x0000


	//   ....[15]....
        /*0184*/ 	.word	0x00001ac0
        /*0188*/ 	.short	0x0032
        /*018a*/ 	.short	0x0000


	//   ....[16]....
        /*018c*/ 	.word	0x00001c30
        /*0190*/ 	.short	0x0032
        /*0192*/ 	.short	0x0000


	//   ....[17]....
        /*0194*/ 	.word	0x00001c60
        /*0198*/ 	.short	0x0032
        /*019a*/ 	.short	0x0000


	//   ....[18]....
        /*019c*/ 	.word	0x00001de0
        /*01a0*/ 	.short	0x0032
        /*01a2*/ 	.short	0x0000


	//   ....[19]....
        /*01a4*/ 	.word	0x00001e10
        /*01a8*/ 	.short	0x0032
        /*01aa*/ 	.short	0x0000


	//   ....[20]....
        /*01ac*/ 	.word	0x00001f90
        /*01b0*/ 	.short	0x0032
        /*01b2*/ 	.short	0x0000


	//   ....[21]....
        /*01b4*/ 	.word	0x00001fc0
        /*01b8*/ 	.short	0x0032
        /*01ba*/ 	.short	0x0000


	//   ....[22]....
        /*01bc*/ 	.word	0x00002140
        /*01c0*/ 	.short	0x0032
        /*01c2*/ 	.short	0x0000


	//   ....[23]....
        /*01c4*/ 	.word	0x00002170
        /*01c8*/ 	.short	0x0032
        /*01ca*/ 	.short	0x0000


	//   ....[24]....
        /*01cc*/ 	.word	0x000022f0
        /*01d0*/ 	.short	0x0032
        /*01d2*/ 	.short	0x0000


	//   ....[25]....
        /*01d4*/ 	.word	0x00002320
        /*01d8*/ 	.short	0x0032
        /*01da*/ 	.short	0x0000


	//   ....[26]....
        /*01dc*/ 	.word	0x000024a0
        /*01e0*/ 	.short	0x0032
        /*01e2*/ 	.short	0x0000


	//   ....[27]....
        /*01e4*/ 	.word	0x000024d0
        /*01e8*/ 	.short	0x0032
        /*01ea*/ 	.short	0x0000


	//   ....[28]....
        /*01ec*/ 	.word	0x00002650
        /*01f0*/ 	.short	0x0032
        /*01f2*/ 	.short	0x0000


	//   ....[29]....
        /*01f4*/ 	.word	0x00002680
        /*01f8*/ 	.short	0x0032
        /*01fa*/ 	.short	0x0000


	//   ....[30]....
        /*01fc*/ 	.word	0x00002800
        /*0200*/ 	.short	0x0030
        /*0202*/ 	.short	0x0000


	//   ....[31]....
        /*0204*/ 	.word	0x00002830
        /*0208*/ 	.short	0x0030
        /*020a*/ 	.short	0x0000


	//----- nvinfo : EIATTR_EXIT_INSTR_OFFSETS
	.align		4
.L_145:
        /*020c*/ 	.byte	0x04, 0x1c
        /*020e*/ 	.short	(.L_147 - .L_146)


	//   ....[0]....
.L_146:
        /*0210*/ 	.word	0x00000080


	//   ....[1]....
        /*0214*/ 	.word	0x000005c0


	//   ....[2]....
        /*0218*/ 	.word	0x00002950


	//   ....[3]....
        /*021c*/ 	.word	0x00002980


	//   ....[4]....
        /*0220*/ 	.word	0x000029b0


	//   ....[5]....
        /*0224*/ 	.word	0x00003e90


	//----- nvinfo : EIATTR_MAX_THREADS
	.align		4
.L_147:
        /*0228*/ 	.byte	0x04, 0x05
        /*022a*/ 	.short	(.L_149 - .L_148)
.L_148:
        /*022c*/ 	.word	0x00000400
        /*0230*/ 	.word	0x00000001
        /*0234*/ 	.word	0x00000001


	//----- nvinfo : EIATTR_CRS_STACK_SIZE
	.align		4
.L_149:
        /*0238*/ 	.byte	0x04, 0x1e
        /*023a*/ 	.short	(.L_151 - .L_150)
.L_150:
        /*023c*/ 	.word	0x00000000


	//----- nvinfo : EIATTR_CBANK_PARAM_SIZE
	.align		4
.L_151:
        /*0240*/ 	.byte	0x03, 0x19
        /*0242*/ 	.short	0x00a0


	//----- nvinfo : EIATTR_PARAM_CBANK
	.align		4
        /*0244*/ 	.byte	0x04, 0x0a
        /*0246*/ 	.short	(.L_153 - .L_152)
	.align		4
.L_152:
        /*0248*/ 	.word	index@(.nv.constant0._ZN2at6native53_GLOBAL__N__83c2e5dd_20_UpSampleBicubic2d_cu_80ee57ca37upsample_bicubic2d_backward_out_frameIN3c104HalfEfEEviT0_S5_bNS_27GenericPackedTensorAccessorIT_Lm4ENS_16DefaultPtrTraitsElEENS6_IKS7_Lm4ES8_lEE)
        /*024c*/ 	.short	0x0210
        /*024e*/ 	.short	0x00a0


	//----- nvinfo : EIATTR_SW_WAR
	.align		4
.L_153:
        /*0250*/ 	.byte	0x04, 0x36
        /*0252*/ 	.short	(.L_155 - .L_154)
.L_154:
        /*0254*/ 	.word	0x00000008
.L_155:


//--------------------- .nv.info._ZN2at6native53_GLOBAL__N__83c2e5dd_20_UpSampleBicubic2d_cu_80ee57ca37upsample_bicubic2d_backward_out_frameIffEEviT0_S3_bNS_27GenericPackedTensorAccessorIT_Lm4ENS_16DefaultPtrTraitsElEENS4_IKS5_Lm4ES6_lEE --------------------------
	.section	.nv.info._ZN2at6native53_GLOBAL__N__83c2e5dd_20_UpSampleBicubic2d_cu_80ee57ca37upsample_bicubic2d_backward_out_frameIffEEviT0_S3_bNS_27GenericPackedTensorAccessorIT_Lm4ENS_16DefaultPtrTraitsElEENS4_IKS5_Lm4ES6_lEE,"",@"SHT_CUDA_INFO"
	.sectionflags	@""
	.align	4


	//----- nvinfo : EIATTR_CUDA_API_VERSION
	.align		4
        /*0000*/ 	.byte	0x04, 0x37
        /*0002*/ 	.short	(.L_157 - .L_156)
.L_156:
        /*0004*/ 	.word	0x00000082


	//----- nvinfo : EIATTR_KPARAM_INFO
	.align		4
.L_157:
        /*0008*/ 	.byte	0x04, 0x17
        /*000a*/ 	.short	(.L_159 - .L_158)
.L_158:
        /*000c*/ 	.word	0x00000000
        /*0010*/ 	.short	0x0005
        /*0012*/ 	.short	0x0058
        /*0014*/ 	.byte	0x00, 0xf0, 0x21, 0x01


	//----- nvinfo : EIATTR_KPARAM_INFO
	.align		4
.L_159:
        /*0018*/ 	.byte	0x04, 0x17
        /*001a*/ 	.short	(.L_161 - .L_160)
.L_160:
        /*001c*/ 	.word	0x00000000
        /*0020*/ 	.short	0x0004
        /*0022*/ 	.short	0x0010
        /*0024*/ 	.byte	0x00, 0xf0, 0x21, 0x01


	//----- nvinfo : EIATTR_KPARAM_INFO
	.align		4
.L_161:
        /*0028*/ 	.byte	0x04, 0x17
        /*002a*/ 	.short	(.L_163 - .L_162)
.L_162:
        /*002c*/ 	.word	0x00000000
        /*0030*/ 	.short	0x0003
        /*0032*/ 	.short	0x000c
        /*0034*/ 	.byte	0x00, 0xf0, 0x05, 0x00


	//----- nvinfo : EIATTR_KPARAM_INFO
	.align		4
.L_163:
        /*0038*/ 	.byte	0x04, 0x17
        /*003a*/ 	.short	(.L_165 - .L_164)
.L_164:
        /*003c*/ 	.word	0x00000000
        /*0040*/ 	.short	0x0002
        /*0042*/ 	.short	0x0008
        /*0044*/ 	.byte	0x00, 0xf0, 0x11, 0x00


	//----- nvinfo : EIATTR_KPARAM_INFO
	.align		4
.L_165:
        /*0048*/ 	.byte	0x04, 0x17
        /*004a*/ 	.short	(.L_167 - .L_166)
.L_166:
        /*004c*/ 	.word	0x00000000
        /*0050*/ 	.short	0x0001
        /*0052*/ 	.short	0x0004
        /*0054*/ 	.byte	0x00, 0xf0, 0x11, 0x00


	//----- nvinfo : EIATTR_KPARAM_INFO
	.align		4
.L_167:
        /*0058*/ 	.byte	0x04, 0x17
        /*005a*/ 	.short	(.L_169 - .L_168)
.L_168:
        /*005c*/ 	.word	0x00000000
        /*0060*/ 	.short	0x0000
        /*0062*/ 	.short	0x0000
        /*0064*/ 	.byte	0x00, 0xf0, 0x11, 0x00


	//----- nvinfo : EIATTR_SPARSE_MMA_MASK
	.align		4
.L_169:
        /*0068*/ 	.byte	0x03, 0x50
        /*006a*/ 	.short	0x0000


	//----- nvinfo : EIATTR_MAXREG_COUNT
	.align		4
        /*006c*/ 	.byte	0x03, 0x1b
        /*006e*/ 	.short	0x0040


	//----- nvinfo : EIATTR_ANNOTATIONS
	.align		4
        /*0070*/ 	.byte	0x04, 0x55
        /*0072*/ 	.short	(.L_171 - .L_170)


	//   ....[0]....
.L_170:
        /* <DEDUP_REMOVED lines=12> */


	//----- nvinfo : EIATTR_MERCURY_ISA_VERSION
	.align		4
.L_171:
        /*0124*/ 	.byte	0x03, 0x5f
        /*0126*/ 	.short	0x0101


	//----- nvinfo : EIATTR_EXIT_INSTR_OFFSETS
	.align		4
        /*0128*/ 	.byte	0x04, 0x1c
        /*012a*/ 	.short	(.L_173 - .L_172)


	//   ....[0]....
.L_172:
        /*012c*/ 	.word	0x00000080


	//   ....[1]....
        /*0130*/ 	.word	0x000003e0


	//   ....[2]....
        /*0134*/ 	.word	0x000005f0


	//   ....[3]....
        /*0138*/ 	.word	0x00001820


	//   ....[4]....
        /*013c*/ 	.word	0x00001850


	//   ....[5]....
        /*0140*/ 	.word	0x00001880


	//   ....[6]....
        /*0144*/ 	.word	0x00002d60


	//----- nvinfo : EIATTR_MAX_THREADS
	.align		4
.L_173:
        /*0148*/ 	.byte	0x04, 0x05
        /*014a*/ 	.short	(.L_175 - .L_174)
.L_174:
        /*014c*/ 	.word	0x00000400
        /*0150*/ 	.word	0x00000001
        /*0154*/ 	.word	0x00000001


	//----- nvinfo : EIATTR_CBANK_PARAM_SIZE
	.align		4
.L_175:
        /*0158*/ 	.byte	0x03, 0x19
        /*015a*/ 	.short	0x00a0


	//----- nvinfo : EIATTR_PARAM_CBANK
	.align		4
        /*015c*/ 	.byte	0x04, 0x0a
        /*015e*/ 	.short	(.L_177 - .L_176)
	.align		4
.L_176:
        /*0160*/ 	.word	index@(.nv.constant0._ZN2at6native53_GLOBAL__N__83c2e5dd_20_UpSampleBicubic2d_cu_80ee57ca37upsample_bicubic2d_backward_out_frameIffEEviT0_S3_bNS_27GenericPackedTensorAccessorIT_Lm4ENS_16DefaultPtrTraitsElEENS4_IKS5_Lm4ES6_lEE)
        /*0164*/ 	.short	0x0210
        /*0166*/ 	.short	0x00a0


	//----- nvinfo : EIATTR_SW_WAR
	.align		4
.L_177:
        /*0168*/ 	.byte	0x04, 0x36
        /*016a*/ 	.short	(.L_179 - .L_178)
.L_178:
        /*016c*/ 	.word	0x00000008
.L_179:


//--------------------- .nv.info._ZN2at6native53_GLOBAL__N__83c2e5dd_20_UpSampleBicubic2d_cu_80ee57ca37upsample_bicubic2d_backward_out_frameIddEEviT0_S3_bNS_27GenericPackedTensorAccessorIT_Lm4ENS_16DefaultPtrTraitsElEENS4_IKS5_Lm4ES6_lEE --------------------------
	.section	.nv.info._ZN2at6native53_GLOBAL__N__83c2e5dd_20_UpSampleBicubic2d_cu_80ee57ca37upsample_bicubic2d_backward_out_frameIddEEviT0_S3_bNS_27GenericPackedTensorAccessorIT_Lm4ENS_16DefaultPtrTraitsElEENS4_IKS5_Lm4ES6_lEE,"",@"SHT_CUDA_INFO"
	.sectionflags	@""
	.align	4


	//----- nvinfo : EIATTR_CUDA_API_VERSION
	.align		4
        /*0000*/ 	.byte	0x04, 0x37
        /*0002*/ 	.short	(.L_181 - .L_180)
.L_180:
        /*0004*/ 	.word	0x00000082


	//----- nvinfo : EIATTR_KPARAM_INFO
	.align		4
.L_181:
        /*0008*/ 	.byte	0x04, 0x17
        /*000a*/ 	.short	(.L_183 - .L_182)
.L_182:
        /*000c*/ 	.word	0x00000000
        /*0010*/ 	.short	0x0005
        /*0012*/ 	.short	0x0068
        /*0014*/ 	.byte	0x00, 0xf0, 0x21, 0x01


	//----- nvinfo : EIATTR_KPARAM_INFO
	.align		4
.L_183:
        /*0018*/ 	.byte	0x04, 0x17
        /*001a*/ 	.short	(.L_185 - .L_184)
.L_184:
        /*001c*/ 	.word	0x00000000
        /*0020*/ 	.short	0x0004
        /*0022*/ 	.short	0x0020
        /*0024*/ 	.byte	0x00, 0xf0, 0x21, 0x01


	//----- nvinfo : EIATTR_KPARAM_INFO
	.align		4
.L_185:
        /*0028*/ 	.byte	0x04, 0x17
        /*002a*/ 	.short	(.L_187 - .L_186)
.L_186:
        /*002c*/ 	.word	0x00000000
        /*0030*/ 	.short	0x0003
        /*0032*/ 	.short	0x0018
        /*0034*/ 	.byte	0x00, 0xf0, 0x05, 0x00


	//----- nvinfo : EIATTR_KPARAM_INFO
	.align		4
.L_187:
        /*0038*/ 	.byte	0x04, 0x17
        /*003a*/ 	.short	(.L_189 - .L_188)
.L_188:
        /*003c*/ 	.word	0x00000000
        /*0040*/ 	.short	0x0002
        /*0042*/ 	.short	0x0010
        /*0044*/ 	.byte	0x00, 0xf0, 0x21, 0x00


	//----- nvinfo : EIATTR_KPARAM_INFO
	.align		4
.L_189:
        /*0048*/ 	.byte	0x04, 0x17
        /*004a*/ 	.short	(.L_191 - .L_190)
.L_190:
        /*004c*/ 	.word	0x00000000
        /*0050*/ 	.short	0x0001
        /*0052*/ 	.short	0x0008
        /*0054*/ 	.byte	0x00, 0xf0, 0x21, 0x00


	//----- nvinfo : EIATTR_KPARAM_INFO
	.align		4
.L_191:
        /*0058*/ 	.byte	0x04, 0x17
        /*005a*/ 	.short	(.L_193 - .L_192)
.L_192:
        /*005c*/ 	.word	0x00000000
        /*0060*/ 	.short	0x0000
        /*0062*/ 	.short	0x0000
        /*0064*/ 	.byte	0x00, 0xf0, 0x11, 0x00


	//----- nvinfo : EIATTR_SPARSE_MMA_MASK
	.align		4
.L_193:
        /*0068*/ 	.byte	0x03, 0x50
        /*006a*/ 	.short	0x0000


	//----- nvinfo : EIATTR_MAXREG_COUNT
	.align		4
        /*006c*/ 	.byte	0x03, 0x1b
        /*006e*/ 	.short	0x0040


	//----- nvinfo : EIATTR_ANNOTATIONS
	.align		4
        /*0070*/ 	.byte	0x04, 0x55
        /*0072*/ 	.short	(.L_195 - .L_194)


	//   ....[0]....
.L_194:
        /* <DEDUP_REMOVED lines=70> */
        /*04c8*/ 	.byte	0xe0, 0x1e, 0x00, 0x00


	//----- nvinfo : EIATTR_MERCURY_ISA_VERSION
	.align		4
.L_195:
        /*04cc*/ 	.byte	0x03, 0x5f
        /*04ce*/ 	.short	0x0101


	//----- nvinfo : EIATTR_EXIT_INSTR_OFFSETS
	.align		4
        /*04d0*/ 	.byte	0x04, 0x1c
        /*04d2*/ 	.short	(.L_197 - .L_196)


	//   ....[0]....
.L_196:
        /*04d4*/ 	.word	0x00000080


	//   ....[1]....
        /*04d8*/ 	.word	0x00000520


	//   ....[2]....
        /*04dc*/ 	.word	0x00000760


	//   ....[3]....
        /*04e0*/ 	.word	0x00002050


	//   ....[4]....
        /*04e4*/ 	.word	0x00002080


	//   ....[5]....
        /*04e8*/ 	.word	0x000020b0


	//   ....[6]....
        /*04ec*/ 	.word	0x00003580


	//----- nvinfo : EIATTR_MAX_THREADS
	.align		4
.L_197:
        /*04f0*/ 	.byte	0x04, 0x05
        /*04f2*/ 	.short	(.L_199 - .L_198)
.L_198:
        /*04f4*/ 	.word	0x00000400
        /*04f8*/ 	.word	0x00000001
        /*04fc*/ 	.word	0x00000001


	//----- nvinfo : EIATTR_CBANK_PARAM_SIZE
	.align		4
.L_199:
        /*0500*/ 	.byte	0x03, 0x19
        /*0502*/ 	.short	0x00b0


	//----- nvinfo : EIATTR_PARAM_CBANK
	.align		4
        /*0504*/ 	.byte	0x04, 0x0a
        /*0506*/ 	.short	(.L_201 - .L_200)
	.align		4
.L_200:
        /*0508*/ 	.word	index@(.nv.constant0._ZN2at6native53_GLOBAL__N__83c2e5dd_20_UpSampleBicubic2d_cu_80ee57ca37upsample_bicubic2d_backward_out_frameIddEEviT0_S3_bNS_27GenericPackedTensorAccessorIT_Lm4ENS_16DefaultPtrTraitsElEENS4_IKS5_Lm4ES6_lEE)
        /*050c*/ 	.short	0x0210
        /*050e*/ 	.short	0x00b0


	//----- nvinfo : EIATTR_SW_WAR
	.align		4
.L_201:
        /*0510*/ 	.byte	0x04, 0x36
        /*0512*/ 	.short	(.L_203 - .L_202)
.L_202:
        /*0514*/ 	.word	0x00000008
.L_203:


//--------------------- .nv.info._ZN2at6native53_GLOBAL__N__83c2e5dd_20_UpSampleBicubic2d_cu_80ee57ca28upsample_bicubic2d_out_frameIN3c108BFloat16EfEEviT0_S5_bNS_27GenericPackedTensorAccessorIKT_Lm4ENS_16DefaultPtrTraitsElEENS6_IS7_Lm4ES9_lEE --------------------------
	.section	.nv.info._ZN2at6native53_GLOBAL__N__83c2e5dd_20_UpSampleBicubic2d_cu_80ee57ca28upsample_bicubic2d_out_frameIN3c108BFloat16EfEEviT0_S5_bNS_27GenericPackedTensorAccessorIKT_Lm4ENS_16DefaultPtrTraitsElEENS6_IS7_Lm4ES9_lEE,"",@"SHT_CUDA_INFO"
	.sectionflags	@""
	.align	4


	//----- nvinfo : EIATTR_CUDA_API_VERSION
	.align		4
        /*0000*/ 	.byte	0x04, 0x37
        /*0002*/ 	.short	(.L_205 - .L_204)
.L_204:
        /*0004*/ 	.word	0x00000082


	//----- nvinfo : EIATTR_KPARAM_INFO
	.align		4
.L_205:
        /*0008*/ 	.byte	0x04, 0x17
        /*000a*/ 	.short	(.L_207 - .L_206)
.L_206:
        /*000c*/ 	.word	0x00000000
        /*0010*/ 	.short	0x0005
        /*0012*/ 	.short	0x0058
        /*0014*/ 	.byte	0x00, 0xf0, 0x21, 0x01


	//----- nvinfo : EIATTR_KPARAM_INFO
	.align		4
.L_207:
        /*0018*/ 	.byte	0x04, 0x17
        /*001a*/ 	.short	(.L_209 - .L_208)
.L_208:
        /*001c*/ 	.word	0x00000000
        /*0020*/ 	.short	0x0004
        /*0022*/ 	.short	0x0010
        /*0024*/ 	.byte	0x00, 0xf0, 0x21, 0x01


	//----- nvinfo : EIATTR_KPARAM_INFO
	.align		4
.L_209:
        /*0028*/ 	.byte	0x04, 0x17
        /*002a*/ 	.short	(.L_211 - .L_210)
.L_210:
        /*002c*/ 	.word	0x00000000
        /*0030*/ 	.short	0x0003
        /*0032*/ 	.short	0x000c
        /*0034*/ 	.byte	0x00, 0xf0, 0x05, 0x00


	//----- nvinfo : EIATTR_KPARAM_INFO
	.align		4
.L_211:
        /*0038*/ 	.byte	0x04, 0x17
        /*003a*/ 	.short	(.L_213 - .L_212)
.L_212:
        /*003c*/ 	.word	0x00000000
        /*0040*/ 	.short	0x0002
        /*0042*/ 	.short	0x0008
        /*0044*/ 	.byte	0x00, 0xf0, 0x11, 0x00


	//----- nvinfo : EIATTR_KPARAM_INFO
	.align		4
.L_213:
        /*0048*/ 	.byte	0x04, 0x17
        /*004a*/ 	.short	(.L_215 - .L_214)
.L_214:
        /*004c*/ 	.word	0x00000000
        /*0050*/ 	.short	0x0001
        /*0052*/ 	.short	0x0004
        /*0054*/ 	.byte	0x00, 0xf0, 0x11, 0x00


	//----- nvinfo : EIATTR_KPARAM_INFO
	.align		4
.L_215:
        /*0058*/ 	.byte	0x04, 0x17
        /*005a*/ 	.short	(.L_217 - .L_216)
.L_216:
        /*005c*/ 	.word	0x00000000
        /*0060*/ 	.short	0x0000
        /*0062*/ 	.short	0x0000
        /*0064*/ 	.byte	0x00, 0xf0, 0x11, 0x00


	//----- nvinfo : EIATTR_SPARSE_MMA_MASK
	.align		4
.L_217:
        /*0068*/ 	.byte	0x03, 0x50
        /*006a*/ 	.short	0x0000


	//----- nvinfo : EIATTR_MAXREG_COUNT
	.align		4
        /*006c*/ 	.byte	0x03, 0x1b
        /*006e*/ 	.short	0x0040


	//----- nvinfo : EIATTR_ANNOTATIONS
	.align		4
        /*0070*/ 	.byte	0x04, 0x55
        /*0072*/ 	.short	(.L_219 - .L_218)


	//   ....[0]....
.L_218:
        /* <DEDUP_REMOVED lines=35> */


	//----- nvinfo : EIATTR_MERCURY_ISA_VERSION
	.align		4
.L_219:
        /*028c*/ 	.byte	0x03, 0x5f
        /*028e*/ 	.short	0x0101


	//----- nvinfo : EIATTR_EXIT_INSTR_OFFSETS
	.align		4
        /*0290*/ 	.byte	0x04, 0x1c
        /*0292*/ 	.short	(.L_221 - .L_220)


	//   ....[0]....
.L_220:
        /*0294*/ 	.word	0x00000080


	//   ....[1]....
        /*0298*/ 	.word	0x00000380


	//   ....[2]....
        /*029c*/ 	.word	0x000005f0


	//   ....[3]....
        /*02a0*/ 	.word	0x00001de0


	//   ....[4]....
        /*02a4*/ 	.word	0x00001e10


	//   ....[5]....
        /*02a8*/ 	.word	0x00001e40


	//   ....[6]....
        /*02ac*/ 	.word	0x00003320


	//----- nvinfo : EIATTR_MAX_THREADS
	.align		4
.L_221:
        /*02b0*/ 	.byte	0x04, 0x05
        /*02b2*/ 	.short	(.L_223 - .L_222)
.L_222:
        /*02b4*/ 	.word	0x00000400
        /*02b8*/ 	.word	0x00000001
        /*02bc*/ 	.word	0x00000001


	//----- nvinfo : EIATTR_CBANK_PARAM_SIZE
	.align		4
.L_223:
        /*02c0*/ 	.byte	0x03, 0x19
        /*02c2*/ 	.short	0x00a0


	//----- nvinfo : EIATTR_PARAM_CBANK
	.align		4
        /*02c4*/ 	.byte	0x04, 0x0a
        /*02c6*/ 	.short	(.L_225 - .L_224)
	.align		4
.L_224:
        /*02c8*/ 	.word	index@(.nv.constant0._ZN2at6native53_GLOBAL__N__83c2e5dd_20_UpSampleBicubic2d_cu_80ee57ca28upsample_bicubic2d_out_frameIN3c108BFloat16EfEEviT0_S5_bNS_27GenericPackedTensorAccessorIKT_Lm4ENS_16DefaultPtrTraitsElEENS6_IS7_Lm4ES9_lEE)
        /*02cc*/ 	.short	0x0210
        /*02ce*/ 	.short	0x00a0


	//----- nvinfo : EIATTR_SW_WAR
	.align		4
.L_225:
        /*02d0*/ 	.byte	0x04, 0x36
        /*02d2*/ 	.short	(.L_227 - .L_226)
.L_226:
        /*02d4*/ 	.word	0x00000008
.L_227:


//--------------------- .nv.info._ZN2at6native53_GLOBAL__N__83c2e5dd_20_UpSampleBicubic2d_cu_80ee57ca37upsample_bicubic2d_out_frame_parallelIN3c108BFloat16EfEEviT0_S5_bNS_27GenericPackedTensorAccessorIKT_Lm4ENS_16DefaultPtrTraitsElEENS6_IS7_Lm4ES9_lEE --------------------------
	.section	.nv.info._ZN2at6native53_GLOBAL__N__83c2e5dd_20_UpSampleBicubic2d_cu_80ee57ca37upsample_bicubic2d_out_frame_parallelIN3c108BFloat16EfEEviT0_S5_bNS_27GenericPackedTensorAccessorIKT_Lm4ENS_16DefaultPtrTraitsElEENS6_IS7_Lm4ES9_lEE,"",@"SHT_CUDA_INFO"
	.sectionflags	@""
	.align	4


	//----- nvinfo : EIATTR_CUDA_API_VERSION
	.align		4
        /*0000*/ 	.byte	0x04, 0x37
        /*0002*/ 	.short	(.L_229 - .L_228)
.L_228:
        /*0004*/ 	.word	0x00000082


	//----- nvinfo : EIATTR_KPARAM_INFO
	.align		4
.L_229:
        /*0008*/ 	.byte	0x04, 0x17
        /*000a*/ 	.short	(.L_231 - .L_230)
.L_230:
        /*000c*/ 	.word	0x00000000
        /*0010*/ 	.short	0x0005
        /*0012*/ 	.short	0x0058
        /*0014*/ 	.byte	0x00, 0xf0, 0x21, 0x01


	//----- nvinfo : EIATTR_KPARAM_INFO
	.align		4
.L_231:
        /*0018*/ 	.byte	0x04, 0x17
        /*001a*/ 	.short	(.L_233 - .L_232)
.L_232:
        /*001c*/ 	.word	0x00000000
        /*0020*/ 	.short	0x0004
        /*0022*/ 	.short	0x0010
        /*0024*/ 	.byte	0x00, 0xf0, 0x21, 0x01


	//----- nvinfo : EIATTR_KPARAM_INFO
	.align		4
.L_233:
        /*0028*/ 	.byte	0x04, 0x17
        /*002a*/ 	.short	(.L_235 - .L_234)
.L_234:
        /*002c*/ 	.word	0x00000000
        /*0030*/ 	.short	0x0003
        /*0032*/ 	.short	0x000c
        /*0034*/ 	.byte	0x00, 0xf0, 0x05, 0x00


	//----- nvinfo : EIATTR_KPARAM_INFO
	.align		4
.L_235:
        /*0038*/ 	.byte	0x04, 0x17
        /*003a*/ 	.short	(.L_237 - .L_236)
.L_236:
        /*003c*/ 	.word	0x00000000
        /*0040*/ 	.short	0x0002
        /*0042*/ 	.short	0x0008
        /*0044*/ 	.byte	0x00, 0xf0, 0x11, 0x00


	//----- nvinfo : EIATTR_KPARAM_INFO
	.align		4
.L_237:
        /*0048*/ 	.byte	0x04, 0x17
        /*004a*/ 	.short	(.L_239 - .L_238)
.L_238:
        /*004c*/ 	.word	0x00000000
        /*0050*/ 	.short	0x0001
        /*0052*/ 	.short	0x0004
        /*0054*/ 	.byte	0x00, 0xf0, 0x11, 0x00


	//----- nvinfo : EIATTR_KPARAM_INFO
	.align		4
.L_239:
        /*0058*/ 	.byte	0x04, 0x17
        /*005a*/ 	.short	(.L_241 - .L_240)
.L_240:
        /*005c*/ 	.word	0x00000000
        /*0060*/ 	.short	0x0000
        /*0062*/ 	.short	0x0000
        /*0064*/ 	.byte	0x00, 0xf0, 0x11, 0x00


	//----- nvinfo : EIATTR_SPARSE_MMA_MASK
	.align		4
.L_241:
        /*0068*/ 	.byte	0x03, 0x50
        /*006a*/ 	.short	0x0000


	//----- nvinfo : EIATTR_MAXREG_COUNT
	.align		4
        /*006c*/ 	.byte	0x03, 0x1b
        /*006e*/ 	.short	0x0040


	//----- nvinfo : EIATTR_MERCURY_ISA_VERSION
	.align		4
        /*0070*/ 	.byte	0x03, 0x5f
        /*0072*/ 	.short	0x0101


	//----- nvinfo : EIATTR_EXIT_INSTR_OFFSETS
	.align		4
        /*0074*/ 	.byte	0x04, 0x1c
        /*0076*/ 	.short	(.L_243 - .L_242)


	//   ....[0]....
.L_242:
        /*0078*/ 	.word	0x00000070


	//   ....[1]....
        /*007c*/ 	.word	0x000003d0


	//   ....[2]....
        /*0080*/ 	.word	0x00001560


	//   ....[3]....
        /*0084*/ 	.word	0x000015c0


	//   ....[4]....
        /*0088*/ 	.word	0x00001b70


	//----- nvinfo : EIATTR_MAX_THREADS
	.align		4
.L_243:
        /*008c*/ 	.byte	0x04, 0x05
        /*008e*/ 	.short	(.L_245 - .L_244)
.L_244:
        /*0090*/ 	.word	0x00000400
        /*0094*/ 	.word	0x00000001
        /*0098*/ 	.word	0x00000001


	//----- nvinfo : EIATTR_CBANK_PARAM_SIZE
	.align		4
.L_245:
        /*009c*/ 	.byte	0x03, 0x19
        /*009e*/ 	.short	0x00a0


	//----- nvinfo : EIATTR_PARAM_CBANK
	.align		4
        /*00a0*/ 	.byte	0x04, 0x0a
        /*00a2*/ 	.short	(.L_247 - .L_246)
	.align		4
.L_246:
        /*00a4*/ 	.word	index@(.nv.constant0._ZN2at6native53_GLOBAL__N__83c2e5dd_20_UpSampleBicubic2d_cu_80ee57ca37upsample_bicubic2d_out_frame_parallelIN3c108BFloat16EfEEviT0_S5_bNS_27GenericPackedTensorAccessorIKT_Lm4ENS_16DefaultPtrTraitsElEENS6_IS7_Lm4ES9_lEE)
        /*00a8*/ 	.short	0x0210
        /*00aa*/ 	.short	0x00a0


	//----- nvinfo : EIATTR_SW_WAR
	.align		4
.L_247:
        /*00ac*/ 	.byte	0x04, 0x36
        /*00ae*/ 	.short	(.L_249 - .L_248)
.L_248:
        /*00b0*/ 	.word	0x00000008
.L_249:


//--------------------- .nv.info._ZN2at6native53_GLOBAL__N__83c2e5dd_20_UpSampleBicubic2d_cu_80ee57ca28upsample_bicubic2d_out_frameIN3c104HalfEfEEviT0_S5_bNS_27GenericPackedTensorAccessorIKT_Lm4ENS_16DefaultPtrTraitsElEENS6_IS7_Lm4ES9_lEE --------------------------
	.section	.nv.info._ZN2at6native53_GLOBAL__N__83c2e5dd_20_UpSampleBicubic2d_cu_80ee57ca28upsample_bicubic2d_out_frameIN3c104HalfEfEEviT0_S5_bNS_27GenericPackedTensorAccessorIKT_Lm4ENS_16DefaultPtrTraitsElEENS6_IS7_Lm4ES9_lEE,"",@"SHT_CUDA_INFO"
	.sectionflags	@""
	.align	4


	//----- nvinfo : EIATTR_CUDA_API_VERSION
	.align		4
        /*0000*/ 	.byte	0x04, 0x37
        /*0002*/ 	.short	(.L_251 - .L_250)
.L_250:
        /*0004*/ 	.word	0x00000082


	//----- nvinfo : EIATTR_KPARAM_INFO
	.align		4
.L_251:
        /*0008*/ 	.byte	0x04, 0x17
        /*000a*/ 	.short	(.L_253 - .L_252)
.L_252:
        /*000c*/ 	.word	0x00000000
        /*0010*/ 	.short	0x0005
        /*0012*/ 	.short	0x0058
        /*0014*/ 	.byte	0x00, 0xf0, 0x21, 0x01


	//----- nvinfo : EIATTR_KPARAM_INFO
	.align		4
.L_253:
        /*0018*/ 	.byte	0x04, 0x17
        /*001a*/ 	.short	(.L_255 - .L_254)
.L_254:
        /*001c*/ 	.word	0x00000000
        /*0020*/ 	.short	0x0004
        /*0022*/ 	.short	0x0010
        /*0024*/ 	.byte	0x00, 0xf0, 0x21, 0x01


	//----- nvinfo : EIATTR_KPARAM_INFO
	.align		4
.L_255:
        /*0028*/ 	.byte	0x04, 0x17
        /*002a*/ 	.short	(.L_257 - .L_256)
.L_256:
        /*002c*/ 	.word	0x00000000
        /*0030*/ 	.short	0x0003
        /*0032*/ 	.short	0x000c
        /*0034*/ 	.byte	0x00, 0xf0, 0x05, 0x00


	//----- nvinfo : EIATTR_KPARAM_INFO
	.align		4
.L_257:
        /*0038*/ 	.byte	0x04, 0x17
        /*003a*/ 	.short	(.L_259 - .L_258)
.L_258:
        /*003c*/ 	.word	0x00000000
        /*0040*/ 	.short	0x0002
        /*0042*/ 	.short	0x0008
        /*0044*/ 	.byte	0x00, 0xf0, 0x11, 0x00


	//----- nvinfo : EIATTR_KPARAM_INFO
	.align		4
.L_259:
        /*0048*/ 	.byte	0x04, 0x17
        /*004a*/ 	.short	(.L_261 - .L_260)
.L_260:
        /*004c*/ 	.word	0x00000000
        /*0050*/ 	.short	0x0001
        /*0052*/ 	.short	0x0004
        /*0054*/ 	.byte	0x00, 0xf0, 0x11, 0x00


	//----- nvinfo : EIATTR_KPARAM_INFO
	.align		4
.L_261:
        /*0058*/ 	.byte	0x04, 0x17
        /*005a*/ 	.short	(.L_263 - .L_262)
.L_262:
        /*005c*/ 	.word	0x00000000
        /*0060*/ 	.short	0x0000
        /*0062*/ 	.short	0x0000
        /*0064*/ 	.byte	0x00, 0xf0, 0x11, 0x00


	//----- nvinfo : EIATTR_SPARSE_MMA_MASK
	.align		4
.L_263:
        /*0068*/ 	.byte	0x03, 0x50
        /*006a*/ 	.short	0x0000


	//----- nvinfo : EIATTR_MAXREG_COUNT
	.align		4
        /*006c*/ 	.byte	0x03, 0x1b
        /*006e*/ 	.short	0x0040


	//----- nvinfo : EIATTR_ANNOTATIONS
	.align		4
        /*0070*/ 	.byte	0x04, 0x55
        /*0072*/ 	.short	(.L_265 - .L_264)


	//   ....[0]....
.L_264:
        /* <DEDUP_REMOVED lines=35> */


	//----- nvinfo : EIATTR_MERCURY_ISA_VERSION
	.align		4
.L_265:
        /*028c*/ 	.byte	0x03, 0x5f
        /*028e*/ 	.short	0x0101


	//----- nvinfo : EIATTR_EXIT_INSTR_OFFSETS
	.align		4
        /*0290*/ 	.byte	0x04, 0x1c
        /*0292*/ 	.short	(.L_267 - .L_266)


	//   ....[0]....
.L_266:
        /*0294*/ 	.word	0x00000080


	//   ....[1]....
        /*0298*/ 	.word	0x00000380


	//   ....[2]....
        /*029c*/ 	.word	0x000005f0


	//   ....[3]....
        /*02a0*/ 	.word	0x00001de0


	//   ....[4]....
        /*02a4*/ 	.word	0x00001e10


	//   ....[5]....
        /*02a8*/ 	.word	0x00001e40


	//   ....[6]....
        /*02ac*/ 	.word	0x00003320


	//----- nvinfo : EIATTR_MAX_THREADS
	.align		4
.L_267:
        /*02b0*/ 	.byte	0x04, 0x05
        /*02b2*/ 	.short	(.L_269 - .L_268)
.L_268:
        /*02b4*/ 	.word	0x00000400
        /*02b8*/ 	.word	0x00000001
        /*02bc*/ 	.word	0x00000001


	//----- nvinfo : EIATTR_CBANK_PARAM_SIZE
	.align		4
.L_269:
        /*02c0*/ 	.byte	0x03, 0x19
        /*02c2*/ 	.short	0x00a0


	//----- nvinfo : EIATTR_PARAM_CBANK
	.align		4
        /*02c4*/ 	.byte	0x04, 0x0a
        /*02c6*/ 	.short	(.L_271 - .L_270)
	.align		4
.L_270:
        /*02c8*/ 	.word	index@(.nv.constant0._ZN2at6native53_GLOBAL__N__83c2e5dd_20_UpSampleBicubic2d_cu_80ee57ca28upsample_bicubic2d_out_frameIN3c104HalfEfEEviT0_S5_bNS_27GenericPackedTensorAccessorIKT_Lm4ENS_16DefaultPtrTraitsElEENS6_IS7_Lm4ES9_lEE)
        /*02cc*/ 	.short	0x0210
        /*02ce*/ 	.short	0x00a0


	//----- nvinfo : EIATTR_SW_WAR
	.align		4
.L_271:
        /*02d0*/ 	.byte	0x04, 0x36
        /*02d2*/ 	.short	(.L_273 - .L_272)
.L_272:
        /*02d4*/ 	.word	0x00000008
.L_273:


//--------------------- .nv.info._ZN2at6native53_GLOBAL__N__83c2e5dd_20_UpSampleBicubic2d_cu_80ee57ca37upsample_bicubic2d_out_frame_parallelIN3c104HalfEfEEviT0_S5_bNS_27GenericPackedTensorAccessorIKT_Lm4ENS_16DefaultPtrTraitsElEENS6_IS7_Lm4ES9_lEE --------------------------
	.section	.nv.info._ZN2at6native53_GLOBAL__N__83c2e5dd_20_UpSampleBicubic2d_cu_80ee57ca37upsample_bicubic2d_out_frame_parallelIN3c104HalfEfEEviT0_S5_bNS_27GenericPackedTensorAccessorIKT_Lm4ENS_16DefaultPtrTraitsElEENS6_IS7_Lm4ES9_lEE,"",@"SHT_CUDA_INFO"
	.sectionflags	@""
	.align	4


	//----- nvinfo : EIATTR_CUDA_API_VERSION
	.align		4
        /*0000*/ 	.byte	0x04, 0x37
        /*0002*/ 	.short	(.L_275 - .L_274)
.L_274:
        /*0004*/ 	.word	0x00000082


	//----- nvinfo : EIATTR_KPARAM_INFO
	.align		4
.L_275:
        /*0008*/ 	.byte	0x04, 0x17
        /*000a*/ 	.short	(.L_277 - .L_276)
.L_276:
        /*000c*/ 	.word	0x00000000
        /*0010*/ 	.short	0x0005
        /*0012*/ 	.short	0x0058
        /*0014*/ 	.byte	0x00, 0xf0, 0x21, 0x01


	//----- nvinfo : EIATTR_KPARAM_INFO
	.align		4
.L_277:
        /*0018*/ 	.byte	0x04, 0x17
        /*001a*/ 	.short	(.L_279 - .L_278)
.L_278:
        /*001c*/ 	.word	0x00000000
        /*0020*/ 	.short	0x0004
        /*0022*/ 	.short	0x0010
        /*0024*/ 	.byte	0x00, 0xf0, 0x21, 0x01


	//----- nvinfo : EIATTR_KPARAM_INFO
	.align		4
.L_279:
        /*0028*/ 	.byte	0x04, 0x17
        /*002a*/ 	.short	(.L_281 - .L_280)
.L_280:
        /*002c*/ 	.word	0x00000000
        /*0030*/ 	.short	0x0003
        /*0032*/ 	.short	0x000c
        /*0034*/ 	.byte	0x00, 0xf0, 0x05, 0x00


	//----- nvinfo : EIATTR_KPARAM_INFO
	.align		4
.L_281:
        /*0038*/ 	.byte	0x04, 0x17
        /*003a*/ 	.short	(.L_283 - .L_282)
.L_282:
        /*003c*/ 	.word	0x00000000
        /*0040*/ 	.short	0x0002
        /*0042*/ 	.short	0x0008
        /*0044*/ 	.byte	0x00, 0xf0, 0x11, 0x00


	//----- nvinfo : EIATTR_KPARAM_INFO
	.align		4
.L_283:
        /*0048*/ 	.byte	0x04, 0x17
        /*004a*/ 	.short	(.L_285 - .L_284)
.L_284:
        /*004c*/ 	.word	0x00000000
        /*0050*/ 	.short	0x0001
        /*0052*/ 	.short	0x0004
        /*0054*/ 	.byte	0x00, 0xf0, 0x11, 0x00


	//----- nvinfo : EIATTR_KPARAM_INFO
	.align		4
.L_285:
        /*0058*/ 	.byte	0x04, 0x17
        /*005a*/ 	.short	(.L_287 - .L_286)
.L_286:
        /*005c*/ 	.word	0x00000000
        /*0060*/ 	.short	0x0000
        /*0062*/ 	.short	0x0000
        /*0064*/ 	.byte	0x00, 0xf0, 0x11, 0x00


	//----- nvinfo : EIATTR_SPARSE_MMA_MASK
	.align		4
.L_287:
        /*0068*/ 	.byte	0x03, 0x50
        /*006a*/ 	.short	0x0000


	//----- nvinfo : EIATTR_MAXREG_COUNT
	.align		4
        /*006c*/ 	.byte	0x03, 0x1b
        /*006e*/ 	.short	0x0040


	//----- nvinfo : EIATTR_MERCURY_ISA_VERSION
	.align		4
        /*0070*/ 	.byte	0x03, 0x5f
        /*0072*/ 	.short	0x0101


	//----- nvinfo : EIATTR_EXIT_INSTR_OFFSETS
	.align		4
        /*0074*/ 	.byte	0x04, 0x1c
        /*0076*/ 	.short	(.L_289 - .L_288)


	//   ....[0]....
.L_288:
        /*0078*/ 	.word	0x00000070


	//   ....[1]....
        /*007c*/ 	.word	0x000003d0


	//   ....[2]....
        /*0080*/ 	.word	0x00001560


	//   ....[3]....
        /*0084*/ 	.word	0x000015c0


	//   ....[4]....
        /*0088*/ 	.word	0x00001b70


	//----- nvinfo : EIATTR_MAX_THREADS
	.align		4
.L_289:
        /*008c*/ 	.byte	0x04, 0x05
        /*008e*/ 	.short	(.L_291 - .L_290)
.L_290:
        /*0090*/ 	.word	0x00000400
        /*0094*/ 	.word	0x00000001
        /*0098*/ 	.word	0x00000001


	//----- nvinfo : EIATTR_CBANK_PARAM_SIZE
	.align		4
.L_291:
        /*009c*/ 	.byte	0x03, 0x19
        /*009e*/ 	.short	0x00a0


	//----- nvinfo : EIATTR_PARAM_CBANK
	.align		4
        /*00a0*/ 	.byte	0x04, 0x0a
        /*00a2*/ 	.short	(.L_293 - .L_292)
	.align		4
.L_292:
        /*00a4*/ 	.word	index@(.nv.constant0._ZN2at6native53_GLOBAL__N__83c2e5dd_20_UpSampleBicubic2d_cu_80ee57ca37upsample_bicubic2d_out_frame_parallelIN3c104HalfEfEEviT0_S5_bNS_27GenericPackedTensorAccessorIKT_Lm4ENS_16DefaultPtrTraitsElEENS6_IS7_Lm4ES9_lEE)
        /*00a8*/ 	.short	0x0210
        /*00aa*/ 	.short	0x00a0


	//----- nvinfo : EIATTR_SW_WAR
	.align		4
.L_293:
        /*00ac*/ 	.byte	0x04, 0x36
        /*00ae*/ 	.short	(.L_295 - .L_294)
.L_294:
        /*00b0*/ 	.word	0x00000008
.L_295:


//--------------------- .nv.info._ZN2at6native53_GLOBAL__N__83c2e5dd_20_UpSampleBicubic2d_cu_80ee57ca28upsample_bicubic2d_out_frameIffEEviT0_S3_bNS_27GenericPackedTensorAccessorIKT_Lm4ENS_16DefaultPtrTraitsElEENS4_IS5_Lm4ES7_lEE --------------------------
	.section	.nv.info._ZN2at6native53_GLOBAL__N__83c2e5dd_20_UpSampleBicubic2d_cu_80ee57ca28upsample_bicubic2d_out_frameIffEEviT0_S3_bNS_27GenericPackedTensorAccessorIKT_Lm4ENS_16DefaultPtrTraitsElEENS4_IS5_Lm4ES7_lEE,"",@"SHT_CUDA_INFO"
	.sectionflags	@""
	.align	4


	//----- nvinfo : EIATTR_CUDA_API_VERSION
	.align		4
        /*0000*/ 	.byte	0x04, 0x37
        /*0002*/ 	.short	(.L_297 - .L_296)
.L_296:
        /*0004*/ 	.word	0x00000082


	//----- nvinfo : EIATTR_KPARAM_INFO
	.align		4
.L_297:
        /*0008*/ 	.byte	0x04, 0x17
        /*000a*/ 	.short	(.L_299 - .L_298)
.L_298:
        /*000c*/ 	.word	0x00000000
        /*0010*/ 	.short	0x0005
        /*0012*/ 	.short	0x0058
        /*0014*/ 	.byte	0x00, 0xf0, 0x21, 0x01


	//----- nvinfo : EIATTR_KPARAM_INFO
	.align		4
.L_299:
        /*0018*/ 	.byte	0x04, 0x17
        /*001a*/ 	.short	(.L_301 - .L_300)
.L_300:
        /*001c*/ 	.word	0x00000000
        /*0020*/ 	.short	0x0004
        /*0022*/ 	.short	0x0010
        /*0024*/ 	.byte	0x00, 0xf0, 0x21, 0x01


	//----- nvinfo : EIATTR_KPARAM_INFO
	.align		4
.L_301:
        /*0028*/ 	.byte	0x04, 0x17
        /*002a*/ 	.short	(.L_303 - .L_302)
.L_302:
        /*002c*/ 	.word	0x00000000
        /*0030*/ 	.short	0x0003
        /*0032*/ 	.short	0x000c
        /*0034*/ 	.byte	0x00, 0xf0, 0x05, 0x00


	//----- nvinfo : EIATTR_KPARAM_INFO
	.align		4
.L_303:
        /*0038*/ 	.byte	0x04, 0x17
        /*003a*/ 	.short	(.L_305 - .L_304)
.L_304:
        /*003c*/ 	.word	0x00000000
        /*0040*/ 	.short	0x0002
        /*0042*/ 	.short	0x0008
        /*0044*/ 	.byte	0x00, 0xf0, 0x11, 0x00


	//----- nvinfo : EIATTR_KPARAM_INFO
	.align		4
.L_305:
        /*0048*/ 	.byte	0x04, 0x17
        /*004a*/ 	.short	(.L_307 - .L_306)
.L_306:
        /*004c*/ 	.word	0x00000000
        /*0050*/ 	.short	0x0001
        /*0052*/ 	.short	0x0004
        /*0054*/ 	.byte	0x00, 0xf0, 0x11, 0x00


	//----- nvinfo : EIATTR_KPARAM_INFO
	.align		4
.L_307:
        /*0058*/ 	.byte	0x04, 0x17
        /*005a*/ 	.short	(.L_309 - .L_308)
.L_308:
        /*005c*/ 	.word	0x00000000
        /*0060*/ 	.short	0x0000
        /*0062*/ 	.short	0x0000
        /*0064*/ 	.byte	0x00, 0xf0, 0x11, 0x00


	//----- nvinfo : EIATTR_SPARSE_MMA_MASK
	.align		4
.L_309:
        /*0068*/ 	.byte	0x03, 0x50
        /*006a*/ 	.short	0x0000


	//----- nvinfo : EIATTR_MAXREG_COUNT
	.align		4
        /*006c*/ 	.byte	0x03, 0x1b
        /*006e*/ 	.short	0x0040


	//----- nvinfo : EIATTR_ANNOTATIONS
	.align		4
        /*0070*/ 	.byte	0x04, 0x55
        /*0072*/ 	.short	(.L_311 - .L_310)


	//   ....[0]....
.L_310:
        /* <DEDUP_REMOVED lines=35> */


	//----- nvinfo : EIATTR_MERCURY_ISA_VERSION
	.align		4
.L_311:
        /*028c*/ 	.byte	0x03, 0x5f
        /*028e*/ 	.short	0x0101


	//----- nvinfo : EIATTR_EXIT_INSTR_OFFSETS
	.align		4
        /*0290*/ 	.byte	0x04, 0x1c
        /*0292*/ 	.short	(.L_313 - .L_312)


	//   ....[0]....
.L_312:
        /*0294*/ 	.word	0x00000080


	//   ....[1]....
        /*0298*/ 	.word	0x00000380


	//   ....[2]....
        /*029c*/ 	.word	0x000005f0


	//   ....[3]....
        /*02a0*/ 	.word	0x00001cc0


	//   ....[4]....
        /*02a4*/ 	.word	0x00001cf0


	//   ....[5]....
        /*02a8*/ 	.word	0x00001d20


	//   ....[6]....
        /*02ac*/ 	.word	0x00003200


	//----- nvinfo : EIATTR_MAX_THREADS
	.align		4
.L_313:
        /*02b0*/ 	.byte	0x04, 0x05
        /*02b2*/ 	.short	(.L_315 - .L_314)
.L_314:
        /*02b4*/ 	.word	0x00000400
        /*02b8*/ 	.word	0x00000001
        /*02bc*/ 	.word	0x00000001


	//----- nvinfo : EIATTR_CBANK_PARAM_SIZE
	.align		4
.L_315:
        /*02c0*/ 	.byte	0x03, 0x19
        /*02c2*/ 	.short	0x00a0


	//----- nvinfo : EIATTR_PARAM_CBANK
	.align		4
        /*02c4*/ 	.byte	0x04, 0x0a
        /*02c6*/ 	.short	(.L_317 - .L_316)
	.align		4
.L_316:
        /*02c8*/ 	.word	index@(.nv.constant0._ZN2at6native53_GLOBAL__N__83c2e5dd_20_UpSampleBicubic2d_cu_80ee57ca28upsample_bicubic2d_out_frameIffEEviT0_S3_bNS_27GenericPackedTensorAccessorIKT_Lm4ENS_16DefaultPtrTraitsElEENS4_IS5_Lm4ES7_lEE)
        /*02cc*/ 	.short	0x0210
        /*02ce*/ 	.short	0x00a0


	//----- nvinfo : EIATTR_SW_WAR
	.align		4
.L_317:
        /*02d0*/ 	.byte	0x04, 0x36
        /*02d2*/ 	.short	(.L_319 - .L_318)
.L_318:
        /*02d4*/ 	.word	0x00000008
.L_319:


//--------------------- .nv.info._ZN2at6native53_GLOBAL__N__83c2e5dd_20_UpSampleBicubic2d_cu_80ee57ca37upsample_bicubic2d_out_frame_parallelIffEEviT0_S3_bNS_27GenericPackedTensorAccessorIKT_Lm4ENS_16DefaultPtrTraitsElEENS4_IS5_Lm4ES7_lEE --------------------------
	.section	.nv.info._ZN2at6native53_GLOBAL__N__83c2e5dd_20_UpSampleBicubic2d_cu_80ee57ca37upsample_bicubic2d_out_frame_parallelIffEEviT0_S3_bNS_27GenericPackedTensorAccessorIKT_Lm4ENS_16DefaultPtrTraitsElEENS4_IS5_Lm4ES7_lEE,"",@"SHT_CUDA_INFO"
	.sectionflags	@""
	.align	4


	//----- nvinfo : EIATTR_CUDA_API_VERSION
	.align		4
        /*0000*/ 	.byte	0x04, 0x37
        /*0002*/ 	.short	(.L_321 - .L_320)
.L_320:
        /*0004*/ 	.word	0x00000082


	//----- nvinfo : EIATTR_KPARAM_INFO
	.align		4
.L_321:
        /*0008*/ 	.byte	0x04, 0x17
        /*000a*/ 	.short	(.L_323 - .L_322)
.L_322:
        /*000c*/ 	.word	0x00000000
        /*0010*/ 	.short	0x0005
        /*0012*/ 	.short	0x0058
        /*0014*/ 	.byte	0x00, 0xf0, 0x21, 0x01


	//----- nvinfo : EIATTR_KPARAM_INFO
	.align		4
.L_323:
        /*0018*/ 	.byte	0x04, 0x17
        /*001a*/ 	.short	(.L_325 - .L_324)
.L_324:
        /*001c*/ 	.word	0x00000000
        /*0020*/ 	.short	0x0004
        /*0022*/ 	.short	0x0010
        /*0024*/ 	.byte	0x00, 0xf0, 0x21, 0x01


	//----- nvinfo : EIATTR_KPARAM_INFO
	.align		4
.L_325:
        /*0028*/ 	.byte	0x04, 0x17
        /*002a*/ 	.short	(.L_327 - .L_326)
.L_326:
        /*002c*/ 	.word	0x00000000
        /*0030*/ 	.short	0x0003
        /*0032*/ 	.short	0x000c
        /*0034*/ 	.byte	0x00, 0xf0, 0x05, 0x00


	//----- nvinfo : EIATTR_KPARAM_INFO
	.align		4
.L_327:
        /*0038*/ 	.byte	0x04, 0x17
        /*003a*/ 	.short	(.L_329 - .L_328)
.L_328:
        /*003c*/ 	.word	0x00000000
        /*0040*/ 	.short	0x0002
        /*0042*/ 	.short	0x0008
        /*0044*/ 	.byte	0x00, 0xf0, 0x11, 0x00


	//----- nvinfo : EIATTR_KPARAM_INFO
	.align		4
.L_329:
        /*0048*/ 	.byte	0x04, 0x17
        /*004a*/ 	.short	(.L_331 - .L_330)
.L_330:
        /*004c*/ 	.word	0x00000000
        /*0050*/ 	.short	0x0001
        /*0052*/ 	.short	0x0004
        /*0054*/ 	.byte	0x00, 0xf0, 0x11, 0x00


	//----- nvinfo : EIATTR_KPARAM_INFO
	.align		4
.L_331:
        /*0058*/ 	.byte	0x04, 0x17
        /*005a*/ 	.short	(.L_333 - .L_332)
.L_332:
        /*005c*/ 	.word	0x00000000
        /*0060*/ 	.short	0x0000
        /*0062*/ 	.short	0x0000
        /*0064*/ 	.byte	0x00, 0xf0, 0x11, 0x00


	//----- nvinfo : EIATTR_SPARSE_MMA_MASK
	.align		4
.L_333:
        /*0068*/ 	.byte	0x03, 0x50
        /*006a*/ 	.short	0x0000


	//----- nvinfo : EIATTR_MAXREG_COUNT
	.align		4
        /*006c*/ 	.byte	0x03, 0x1b
        /*006e*/ 	.short	0x0040


	//----- nvinfo : EIATTR_MERCURY_ISA_VERSION
	.align		4
        /*0070*/ 	.byte	0x03, 0x5f
        /*0072*/ 	.short	0x0101


	//----- nvinfo : EIATTR_EXIT_INSTR_OFFSETS
	.align		4
        /*0074*/ 	.byte	0x04, 0x1c
        /*0076*/ 	.short	(.L_335 - .L_334)


	//   ....[0]....
.L_334:
        /*0078*/ 	.word	0x00000070


	//   ....[1]....
        /*007c*/ 	.word	0x000003d0


	//   ....[2]....
        /*0080*/ 	.word	0x00001450


	//   ....[3]....
        /*0084*/ 	.word	0x000014b0


	//   ....[4]....
        /*0088*/ 	.word	0x00001a60


	//----- nvinfo : EIATTR_MAX_THREADS
	.align		4
.L_335:
        /*008c*/ 	.byte	0x04, 0x05
        /*008e*/ 	.short	(.L_337 - .L_336)
.L_336:
        /*0090*/ 	.word	0x00000400
        /*0094*/ 	.word	0x00000001
        /*0098*/ 	.word	0x00000001


	//----- nvinfo : EIATTR_CBANK_PARAM_SIZE
	.align		4
.L_337:
        /*009c*/ 	.byte	0x03, 0x19
        /*009e*/ 	.short	0x00a0


	//----- nvinfo : EIATTR_PARAM_CBANK
	.align		4
        /*00a0*/ 	.byte	0x04, 0x0a
        /*00a2*/ 	.short	(.L_339 - .L_338)
	.align		4
.L_338:
        /*00a4*/ 	.word	index@(.nv.constant0._ZN2at6native53_GLOBAL__N__83c2e5dd_20_UpSampleBicubic2d_cu_80ee57ca37upsample_bicubic2d_out_frame_parallelIffEEviT0_S3_bNS_27GenericPackedTensorAccessorIKT_Lm4ENS_16DefaultPtrTraitsElEENS4_IS5_Lm4ES7_lEE)
        /*00a8*/ 	.short	0x0210
        /*00aa*/ 	.short	0x00a0


	//----- nvinfo : EIATTR_SW_WAR
	.align		4
.L_339:
        /*00ac*/ 	.byte	0x04, 0x36
        /*00ae*/ 	.short	(.L_341 - .L_340)
.L_340:
        /*00b0*/ 	.word	0x00000008
.L_341:


//--------------------- .nv.info._ZN2at6native53_GLOBAL__N__83c2e5dd_20_UpSampleBicubic2d_cu_80ee57ca28upsample_bicubic2d_out_frameIddEEviT0_S3_bNS_27GenericPackedTensorAccessorIKT_Lm4ENS_16DefaultPtrTraitsElEENS4_IS5_Lm4ES7_lEE --------------------------
	.section	.nv.info._ZN2at6native53_GLOBAL__N__83c2e5dd_20_UpSampleBicubic2d_cu_80ee57ca28upsample_bicubic2d_out_frameIddEEviT0_S3_bNS_27GenericPackedTensorAccessorIKT_Lm4ENS_16DefaultPtrTraitsElEENS4_IS5_Lm4ES7_lEE,"",@"SHT_CUDA_INFO"
	.sectionflags	@""
	.align	4


	//----- nvinfo : EIATTR_CUDA_API_VERSION
	.align		4
        /*0000*/ 	.byte	0x04, 0x37
        /*0002*/ 	.short	(.L_343 - .L_342)
.L_342:
        /*0004*/ 	.word	0x00000082


	//----- nvinfo : EIATTR_KPARAM_INFO
	.align		4
.L_343:
        /*0008*/ 	.byte	0x04, 0x17
        /*000a*/ 	.short	(.L_345 - .L_344)
.L_344:
        /*000c*/ 	.word	0x00000000
        /*0010*/ 	.short	0x0005
        /*0012*/ 	.short	0x0068
        /*0014*/ 	.byte	0x00, 0xf0, 0x21, 0x01


	//----- nvinfo : EIATTR_KPARAM_INFO
	.align		4
.L_345:
        /*0018*/ 	.byte	0x04, 0x17
        /*001a*/ 	.short	(.L_347 - .L_346)
.L_346:
        /*001c*/ 	.word	0x00000000
        /*0020*/ 	.short	0x0004
        /*0022*/ 	.short	0x0020
        /*0024*/ 	.byte	0x00, 0xf0, 0x21, 0x01


	//----- nvinfo : EIATTR_KPARAM_INFO
	.align		4
.L_347:
        /*0028*/ 	.byte	0x04, 0x17
        /*002a*/ 	.short	(.L_349 - .L_348)
.L_348:
        /*002c*/ 	.word	0x00000000
        /*0030*/ 	.short	0x0003
        /*0032*/ 	.short	0x0018
        /*0034*/ 	.byte	0x00, 0xf0, 0x05, 0x00


	//----- nvinfo : EIATTR_KPARAM_INFO
	.align		4
.L_349:
        /*0038*/ 	.byte	0x04, 0x17
        /*003a*/ 	.short	(.L_351 - .L_350)
.L_350:
        /*003c*/ 	.word	0x00000000
        /*0040*/ 	.short	0x0002
        /*0042*/ 	.short	0x0010
        /*0044*/ 	.byte	0x00, 0xf0, 0x21, 0x00


	//----- nvinfo : EIATTR_KPARAM_INFO
	.align		4
.L_351:
        /*0048*/ 	.byte	0x04, 0x17
        /*004a*/ 	.short	(.L_353 - .L_352)
.L_352:
        /*004c*/ 	.word	0x00000000
        /*0050*/ 	.short	0x0001
        /*0052*/ 	.short	0x0008
        /*0054*/ 	.byte	0x00, 0xf0, 0x21, 0x00


	//----- nvinfo : EIATTR_KPARAM_INFO
	.align		4
.L_353:
        /*0058*/ 	.byte	0x04, 0x17
        /*005a*/ 	.short	(.L_355 - .L_354)
.L_354:
        /*005c*/ 	.word	0x00000000
        /*0060*/ 	.short	0x0000
        /*0062*/ 	.short	0x0000
        /*0064*/ 	.byte	0x00, 0xf0, 0x11, 0x00


	//----- nvinfo : EIATTR_SPARSE_MMA_MASK
	.align		4
.L_355:
        /*0068*/ 	.byte	0x03, 0x50
        /*006a*/ 	.short	0x0000


	//----- nvinfo : EIATTR_MAXREG_COUNT
	.align		4
        /*006c*/ 	.byte	0x03, 0x1b
        /*006e*/ 	.short	0x0040


	//----- nvinfo : EIATTR_ANNOTATIONS
	.align		4
        /*0070*/ 	.byte	0x04, 0x55
        /*0072*/ 	.short	(.L_357 - .L_356)


	//   ....[0]....
.L_356:
        /* <DEDUP_REMOVED lines=43> */


	//----- nvinfo : EIATTR_MERCURY_ISA_VERSION
	.align		4
.L_357:
        /*030c*/ 	.byte	0x03, 0x5f
        /*030e*/ 	.short	0x0101


	//----- nvinfo : EIATTR_EXIT_INSTR_OFFSETS
	.align		4
        /*0310*/ 	.byte	0x04, 0x1c
        /*0312*/ 	.short	(.L_359 - .L_358)


	//   ....[0]....
.L_358:
        /*0314*/ 	.word	0x00000080


	//   ....[1]....
        /*0318*/ 	.word	0x000003e0


	//   ....[2]....
        /*031c*/ 	.word	0x000006f0


	//   ....[3]....
        /*0320*/ 	.word	0x00001ed0


	//   ....[4]....
        /*0324*/ 	.word	0x00001f00


	//   ....[5]....
        /*0328*/ 	.word	0x00001f30


	//   ....[6]....
        /*032c*/ 	.word	0x000033c0


	//----- nvinfo : EIATTR_MAX_THREADS
	.align		4
.L_359:
        /*0330*/ 	.byte	0x04, 0x05
        /*0332*/ 	.short	(.L_361 - .L_360)
.L_360:
        /*0334*/ 	.word	0x00000400
        /*0338*/ 	.word	0x00000001
        /*033c*/ 	.word	0x00000001


	//----- nvinfo : EIATTR_CBANK_PARAM_SIZE
	.align		4
.L_361:
        /*0340*/ 	.byte	0x03, 0x19
        /*0342*/ 	.short	0x00b0


	//----- nvinfo : EIATTR_PARAM_CBANK
	.align		4
        /*0344*/ 	.byte	0x04, 0x0a
        /*0346*/ 	.short	(.L_363 - .L_362)
	.align		4
.L_362:
        /*0348*/ 	.word	index@(.nv.constant0._ZN2at6native53_GLOBAL__N__83c2e5dd_20_UpSampleBicubic2d_cu_80ee57ca28upsample_bicubic2d_out_frameIddEEviT0_S3_bNS_27GenericPackedTensorAccessorIKT_Lm4ENS_16DefaultPtrTraitsElEENS4_IS5_Lm4ES7_lEE)
        /*034c*/ 	.short	0x0210
        /*034e*/ 	.short	0x00b0


	//----- nvinfo : EIATTR_SW_WAR
	.align		4
.L_363:
        /*0350*/ 	.byte	0x04, 0x36
        /*0352*/ 	.short	(.L_365 - .L_364)
.L_364:
        /*0354*/ 	.word	0x00000008
.L_365:


//--------------------- .nv.info._ZN2at6native53_GLOBAL__N__83c2e5dd_20_UpSampleBicubic2d_cu_80ee57ca37upsample_bicubic2d_out_frame_parallelIddEEviT0_S3_bNS_27GenericPackedTensorAccessorIKT_Lm4ENS_16DefaultPtrTraitsElEENS4_IS5_Lm4ES7_lEE --------------------------
	.section	.nv.info._ZN2at6native53_GLOBAL__N__83c2e5dd_20_UpSampleBicubic2d_cu_80ee57ca37upsample_bicubic2d_out_frame_parallelIddEEviT0_S3_bNS_27GenericPackedTensorAccessorIKT_Lm4ENS_16DefaultPtrTraitsElEENS4_IS5_Lm4ES7_lEE,"",@"SHT_CUDA_INFO"
	.sectionflags	@""
	.align	4


	//----- nvinfo : EIATTR_CUDA_API_VERSION
	.align		4
        /*0000*/ 	.byte	0x04, 0x37
        /*0002*/ 	.short	(.L_367 - .L_366)
.L_366:
        /*0004*/ 	.word	0x00000082


	//----- nvinfo : EIATTR_KPARAM_INFO
	.align		4
.L_367:
        /*0008*/ 	.byte	0x04, 0x17
        /*000a*/ 	.short	(.L_369 - .L_368)
.L_368:
        /*000c*/ 	.word	0x00000000
        /*0010*/ 	.short	0x0005
        /*0012*/ 	.short	0x0068
        /*0014*/ 	.byte	0x00, 0xf0, 0x21, 0x01


	//----- nvinfo : EIATTR_KPARAM_INFO
	.align		4
.L_369:
        /*0018*/ 	.byte	0x04, 0x17
        /*001a*/ 	.short	(.L_371 - .L_370)
.L_370:
        /*001c*/ 	.word	0x00000000
        /*0020*/ 	.short	0x0004
        /*0022*/ 	.short	0x0020
        /*0024*/ 	.byte	0x00, 0xf0, 0x21, 0x01


	//----- nvinfo : EIATTR_KPARAM_INFO
	.align		4
.L_371:
        /*0028*/ 	.byte	0x04, 0x17
        /*002a*/ 	.short	(.L_373 - .L_372)
.L_372:
        /*002c*/ 	.word	0x00000000
        /*0030*/ 	.short	0x0003
        /*0032*/ 	.short	0x0018
        /*0034*/ 	.byte	0x00, 0xf0, 0x05, 0x00


	//----- nvinfo : EIATTR_KPARAM_INFO
	.align		4
.L_373:
        /*0038*/ 	.byte	0x04, 0x17
        /*003a*/ 	.short	(.L_375 - .L_374)
.L_374:
        /*003c*/ 	.word	0x00000000
        /*0040*/ 	.short	0x0002
        /*0042*/ 	.short	0x0010
        /*0044*/ 	.byte	0x00, 0xf0, 0x21, 0x00


	//----- nvinfo : EIATTR_KPARAM_INFO
	.align		4
.L_375:
        /*0048*/ 	.byte	0x04, 0x17
        /*004a*/ 	.short	(.L_377 - .L_376)
.L_376:
        /*004c*/ 	.word	0x00000000
        /*0050*/ 	.short	0x0001
        /*0052*/ 	.short	0x0008
        /*0054*/ 	.byte	0x00, 0xf0, 0x21, 0x00


	//----- nvinfo : EIATTR_KPARAM_INFO
	.align		4
.L_377:
        /*0058*/ 	.byte	0x04, 0x17
        /*005a*/ 	.short	(.L_379 - .L_378)
.L_378:
        /*005c*/ 	.word	0x00000000
        /*0060*/ 	.short	0x0000
        /*0062*/ 	.short	0x0000
        /*0064*/ 	.byte	0x00, 0xf0, 0x11, 0x00


	//----- nvinfo : EIATTR_SPARSE_MMA_MASK
	.align		4
.L_379:
        /*0068*/ 	.byte	0x03, 0x50
        /*006a*/ 	.short	0x0000


	//----- nvinfo : EIATTR_MAXREG_COUNT
	.align		4
        /*006c*/ 	.byte	0x03, 0x1b
        /*006e*/ 	.short	0x0040


	//----- nvinfo : EIATTR_MERCURY_ISA_VERSION
	.align		4
        /*0070*/ 	.byte	0x03, 0x5f
        /*0072*/ 	.short	0x0101


	//----- nvinfo : EIATTR_EXIT_INSTR_OFFSETS
	.align		4
        /*0074*/ 	.byte	0x04, 0x1c
        /*0076*/ 	.short	(.L_381 - .L_380)


	//   ....[0]....
.L_380:
        /*0078*/ 	.word	0x00000070


	//   ....[1]....
        /*007c*/ 	.word	0x00000430


	//   ....[2]....
        /*0080*/ 	.word	0x00001510


	//   ....[3]....
        /*0084*/ 	.word	0x00001570


	//   ....[4]....
        /*0088*/ 	.word	0x00001b10


	//----- nvinfo : EIATTR_MAX_THREADS
	.align		4
.L_381:
        /*008c*/ 	.byte	0x04, 0x05
        /*008e*/ 	.short	(.L_383 - .L_382)
.L_382:
        /*0090*/ 	.word	0x00000400
        /*0094*/ 	.word	0x00000001
        /*0098*/ 	.word	0x00000001


	//----- nvinfo : EIATTR_CBANK_PARAM_SIZE
	.align		4
.L_383:
        /*009c*/ 	.byte	0x03, 0x19
        /*009e*/ 	.short	0x00b0


	//----- nvinfo : EIATTR_PARAM_CBANK
	.align		4
        /*00a0*/ 	.byte	0x04, 0x0a
        /*00a2*/ 	.short	(.L_385 - .L_384)
	.align		4
.L_384:
        /*00a4*/ 	.word	index@(.nv.constant0._ZN2at6native53_GLOBAL__N__83c2e5dd_20_UpSampleBicubic2d_cu_80ee57ca37upsample_bicubic2d_out_frame_parallelIddEEviT0_S3_bNS_27GenericPackedTensorAccessorIKT_Lm4ENS_16DefaultPtrTraitsElEENS4_IS5_Lm4ES7_lEE)
        /*00a8*/ 	.short	0x0210
        /*00aa*/ 	.short	0x00b0


	//----- nvinfo : EIATTR_SW_WAR
	.align		4
.L_385:
        /*00ac*/ 	.byte	0x04, 0x36
        /*00ae*/ 	.short	(.L_387 - .L_386)
.L_386:
        /*00b0*/ 	.word	0x00000008
.L_387:


//--------------------- .nv.callgraph             --------------------------
	.section	.nv.callgraph,"",@"SHT_CUDA_CALLGRAPH"
	.align	4
	.sectionentsize	8
	.align		4
        /*0000*/ 	.word	0x00000000
	.align		4
        /*0004*/ 	.word	0xffffffff
	.align		4
        /*0008*/ 	.word	0x00000000
	.align		4
        /*000c*/ 	.word	0xfffffffe
	.align		4
        /*0010*/ 	.word	0x00000000
	.align		4
        /*0014*/ 	.word	0xfffffffd
	.align		4
        /*0018*/ 	.word	0x00000000
	.align		4
        /*001c*/ 	.word	0xfffffffc


//--------------------- .nv.constant4             --------------------------
	.section	.nv.constant4,"a",@progbits
	.align	8
	.align		8
.nv.constant4:
        /*0000*/ 	.dword	_ZN51_INTERNAL_83c2e5dd_20_UpSampleBicubic2d_cu_80ee57ca4cuda3std3__45__cpo5beginE
	.align		8
        /*0008*/ 	.dword	_ZN51_INTERNAL_83c2e5dd_20_UpSampleBicubic2d_cu_80ee57ca4cuda3std3__45__cpo3endE
	.align		8
        /*0010*/ 	.dword	_ZN51_INTERNAL_83c2e5dd_20_UpSampleBicubic2d_cu_80ee57ca4cuda3std3__45__cpo6cbeginE
	.align		8
        /*0018*/ 	.dword	_ZN51_INTERNAL_83c2e5dd_20_UpSampleBicubic2d_cu_80ee57ca4cuda3std3__45__cpo4cendE
	.align		8
        /*0020*/ 	.dword	_ZN51_INTERNAL_83c2e5dd_20_UpSampleBicubic2d_cu_80ee57ca4cuda3std3__45__cpo6rbeginE
	.align		8
        /*0028*/ 	.dword	_ZN51_INTERNAL_83c2e5dd_20_UpSampleBicubic2d_cu_80ee57ca4cuda3std3__45__cpo4rendE
	.align		8
        /*0030*/ 	.dword	_ZN51_INTERNAL_83c2e5dd_20_UpSampleBicubic2d_cu_80ee57ca4cuda3std3__45__cpo7crbeginE
	.align		8
        /*0038*/ 	.dword	_ZN51_INTERNAL_83c2e5dd_20_UpSampleBicubic2d_cu_80ee57ca4cuda3std3__45__cpo5crendE
	.align		8
        /*0040*/ 	.dword	_ZN51_INTERNAL_83c2e5dd_20_UpSampleBicubic2d_cu_80ee57ca4cuda3std3__453_GLOBAL__N__83c2e5dd_20_UpSampleBicubic2d_cu_80ee57ca6ignoreE
	.align		8
        /*0048*/ 	.dword	_ZN51_INTERNAL_83c2e5dd_20_UpSampleBicubic2d_cu_80ee57ca4cuda3std3__419piecewise_constructE
	.align		8
        /*0050*/ 	.dword	_ZN51_INTERNAL_83c2e5dd_20_UpSampleBicubic2d_cu_80ee57ca4cuda3std3__48in_placeE
	.align		8
        /*0058*/ 	.dword	_ZN51_INTERNAL_83c2e5dd_20_UpSampleBicubic2d_cu_80ee57ca4cuda3std3__420unreachable_sentinelE
	.align		8
        /*0060*/ 	.dword	_ZN51_INTERNAL_83c2e5dd_20_UpSampleBicubic2d_cu_80ee57ca4cuda3std6ranges3__45__cpo4swapE
	.align		8
        /*0068*/ 	.dword	_ZN51_INTERNAL_83c2e5dd_20_UpSampleBicubic2d_cu_80ee57ca4cuda3std6ranges3__45__cpo9iter_moveE
	.align		8
        /*0070*/ 	.dword	_ZN51_INTERNAL_83c2e5dd_20_UpSampleBicubic2d_cu_80ee57ca4cuda3std6ranges3__45__cpo5beginE
	.align		8
        /*0078*/ 	.dword	_ZN51_INTERNAL_83c2e5dd_20_UpSampleBicubic2d_cu_80ee57ca4cuda3std6ranges3__45__cpo3endE
	.align		8
        /*0080*/ 	.dword	_ZN51_INTERNAL_83c2e5dd_20_UpSampleBicubic2d_cu_80ee57ca4cuda3std6ranges3__45__cpo6cbeginE
	.align		8
        /*0088*/ 	.dword	_ZN51_INTERNAL_83c2e5dd_20_UpSampleBicubic2d_cu_80ee57ca4cuda3std6ranges3__45__cpo4cendE
	.align		8
        /*0090*/ 	.dword	_ZN51_INTERNAL_83c2e5dd_20_UpSampleBicubic2d_cu_80ee57ca4cuda3std6ranges3__45__cpo7advanceE
	.align		8
        /*0098*/ 	.dword	_ZN51_INTERNAL_83c2e5dd_20_UpSampleBicubic2d_cu_80ee57ca4cuda3std6ranges3__45__cpo9iter_swapE
	.align		8
        /*00a0*/ 	.dword	_ZN51_INTERNAL_83c2e5dd_20_UpSampleBicubic2d_cu_80ee57ca4cuda3std6ranges3__45__cpo4nextE
	.align		8
        /*00a8*/ 	.dword	_ZN51_INTERNAL_83c2e5dd_20_UpSampleBicubic2d_cu_80ee57ca4cuda3std6ranges3__45__cpo4prevE
	.align		8
        /*00b0*/ 	.dword	_ZN51_INTERNAL_83c2e5dd_20_UpSampleBicubic2d_cu_80ee57ca4cuda3std6ranges3__45__cpo4dataE
	.align		8
        /*00b8*/ 	.dword	_ZN51_INTERNAL_83c2e5dd_20_UpSampleBicubic2d_cu_80ee57ca4cuda3std6ranges3__45__cpo5cdataE
	.align		8
        /*00c0*/ 	.dword	_ZN51_INTERNAL_83c2e5dd_20_UpSampleBicubic2d_cu_80ee57ca4cuda3std6ranges3__45__cpo4sizeE
	.align		8
        /*00c8*/ 	.dword	_ZN51_INTERNAL_83c2e5dd_20_UpSampleBicubic2d_cu_80ee57ca4cuda3std6ranges3__45__cpo5ssizeE
	.align		8
        /*00d0*/ 	.dword	_ZN51_INTERNAL_83c2e5dd_20_UpSampleBicubic2d_cu_80ee57ca4cuda3std6ranges3__45__cpo8distanceE
	.align		8
        /*00d8*/ 	.dword	_ZN51_INTERNAL_83c2e5dd_20_UpSampleBicubic2d_cu_80ee57ca6thrust23THRUST_300001_SM_900_NS6system6detail10sequential3seqE


//--------------------- .text._ZN2at6native53_GLOBAL__N__83c2e5dd_20_UpSampleBicubic2d_cu_80ee57ca37upsample_bicubic2d_backward_out_frameIN3c108BFloat16EfEEviT0_S5_bNS_27GenericPackedTensorAccessorIT_Lm4ENS_16DefaultPtrTraitsElEENS6_IKS7_Lm4ES8_lEE --------------------------
	.section	.text._ZN2at6native53_GLOBAL__N__83c2e5dd_20_UpSampleBicubic2d_cu_80ee57ca37upsample_bicubic2d_backward_out_frameIN3c108BFloat16EfEEviT0_S5_bNS_27GenericPackedTensorAccessorIT_Lm4ENS_16DefaultPtrTraitsElEENS6_IKS7_Lm4ES8_lEE,"ax",@progbits
	.align	128
.text._ZN2at6native53_GLOBAL__N__83c2e5dd_20_UpSampleBicubic2d_cu_80ee57ca37upsample_bicubic2d_backward_out_frameIN3c108BFloat16EfEEviT0_S5_bNS_27GenericPackedTensorAccessorIT_Lm4ENS_16DefaultPtrTraitsElEENS6_IKS7_Lm4ES8_lEE:
        .type           _ZN2at6native53_GLOBAL__N__83c2e5dd_20_UpSampleBicubic2d_cu_80ee57ca37upsample_bicubic2d_backward_out_frameIN3c108BFloat16EfEEviT0_S5_bNS_27GenericPackedTensorAccessorIT_Lm4ENS_16DefaultPtrTraitsElEENS6_IKS7_Lm4ES8_lEE,@function
        .size           _ZN2at6native53_GLOBAL__N__83c2e5dd_20_UpSampleBicubic2d_cu_80ee57ca37upsample_bicubic2d_backward_out_frameIN3c108BFloat16EfEEviT0_S5_bNS_27GenericPackedTensorAccessorIT_Lm4ENS_16DefaultPtrTraitsElEENS6_IKS7_Lm4ES8_lEE,(.L_x_170 - _ZN2at6native53_GLOBAL__N__83c2e5dd_20_UpSampleBicubic2d_cu_80ee57ca37upsample_bicubic2d_backward_out_frameIN3c108BFloat16EfEEviT0_S5_bNS_27GenericPackedTensorAccessorIT_Lm4ENS_16DefaultPtrTraitsElEENS6_IKS7_Lm4ES8_lEE)
        .other          _ZN2at6native53_GLOBAL__N__83c2e5dd_20_UpSampleBicubic2d_cu_80ee57ca37upsample_bicubic2d_backward_out_frameIN3c108BFloat16EfEEviT0_S5_bNS_27GenericPackedTensorAccessorIT_Lm4ENS_16DefaultPtrTraitsElEENS6_IKS7_Lm4ES8_lEE,@"STO_CUDA_ENTRY STV_DEFAULT"
_ZN2at6native53_GLOBAL__N__83c2e5dd_20_UpSampleBicubic2d_cu_80ee57ca37upsample_bicubic2d_backward_out_frameIN3c108BFloat16EfEEviT0_S5_bNS_27GenericPackedTensorAccessorIT_Lm4ENS_16DefaultPtrTraitsElEENS6_IKS7_Lm4ES8_lEE:
[----:B------:R-:W0:Y:S01]  /*0000*/  LDC R1, c[0x0][0x28] ;  /* 0x00000a00ff017b82 */ /* 0x000e220000000800 */
[----:B------:R-:W1:Y:S01]  /*0010*/  S2R R14, SR_CTAID.X ;  /* 0x00000000000e7919 */ /* 0x000e620000002500 */
[----:B------:R-:W-:Y:S01]  /*0020*/  ULDC UR4, c[0x0][0x0] ;  /* 0x0000000000047ab9 */ /* 0x000fe20000000800 */
[----:B0-----:R-:W-:Y:S01]  /*0030*/  VIADD R1, R1, 0xffffffd0 ;  /* 0xffffffd001017836 */ /* 0x001fe20000000000 */
[----:B------:R-:W1:Y:S02]  /*0040*/  S2R R3, SR_TID.X ;  /* 0x0000000000037919 */ /* 0x000e640000002100 */
[----:B-1----:R-:W-:Y:S01]  /*0050*/  IMAD R14, R14, UR4, R3 ;  /* 0x000000040e0e7c24 */ /* 0x002fe2000f8e0203 */
[----:B------:R-:W-:-:S04]  /*0060*/  ULDC UR4, c[0x0][0x210] ;  /* 0x0000840000047ab9 */ /* 0x000fc80000000800 */
[----:B------:R-:W-:-:S13]  /*0070*/  ISETP.GE.AND P0, PT, R14, UR4, PT ;  /* 0x000000040e007c0c */ /* 0x000fda000bf06270 */
[----:B------:R-:W-:Y:S05]  /*0080*/  @P0 EXIT ;  /* 0x000000000000094d */ /* 0x000fea0003800000 */
[----:B------:R-:W0:Y:S01]  /*0090*/  LDC R7, c[0x0][0x288] ;  /* 0x0000a200ff077b82 */ /* 0x000e220000000800 */
[----:B------:R-:W-:Y:S01]  /*00a0*/  IABS R6, R14 ;  /* 0x0000000e00067213 */ /* 0x000fe20000000000 */
[----:B------:R-:W-:Y:S01]  /*00b0*/  ULDC UR4, c[0x0][0x280] ;  /* 0x0000a00000047ab9 */ /* 0x000fe20000000800 */
[----:B------:R-:W-:-:S05]  /*00c0*/  ULDC.64 UR12, c[0x0][0x208] ;  /* 0x00008200000c7ab9 */ /* 0x000fca0000000a00 */
[----:B------:R-:W1:Y:S01]  /*00d0*/  LDC R18, c[0x0][0x240] ;  /* 0x00009000ff127b82 */ /* 0x000e620000000800 */
[----:B0-----:R-:W-:-:S04]  /*00e0*/  IABS R5, R7 ;  /* 0x0000000700057213 */ /* 0x001fc80000000000 */
[----:B------:R-:W0:Y:S08]  /*00f0*/  I2F.RP R0, R5 ;  /* 0x0000000500007306 */ /* 0x000e300000209400 */
[----:B0-----:R-:W0:Y:S02]  /*0100*/  MUFU.RCP R0, R0 ;  /* 0x0000000000007308 */ /* 0x001e240000001000 */
[----:B0-----:R-:W-:-:S06]  /*0110*/  VIADD R2, R0, 0xffffffe ;  /* 0x0ffffffe00027836 */ /* 0x001fcc0000000000 */
[----:B------:R0:W2:Y:S02]  /*0120*/  F2I.FTZ.U32.TRUNC.NTZ R3, R2 ;  /* 0x0000000200037305 */ /* 0x0000a4000021f000 */
[----:B0-----:R-:W-:Y:S02]  /*0130*/  IMAD.MOV.U32 R2, RZ, RZ, RZ ;  /* 0x000000ffff027224 */ /* 0x001fe400078e00ff */
[----:B--2---:R-:W-:-:S04]  /*0140*/  IMAD.MOV R4, RZ, RZ, -R3 ;  /* 0x000000ffff047224 */ /* 0x004fc800078e0a03 */
[----:B------:R-:W-:-:S04]  /*0150*/  IMAD R9, R4, R5, RZ ;  /* 0x0000000504097224 */ /* 0x000fc800078e02ff */
[----:B------:R-:W-:Y:S01]  /*0160*/  IMAD.HI.U32 R3, R3, R9, R2 ;  /* 0x0000000903037227 */ /* 0x000fe200078e0002 */
[----:B------:R-:W-:-:S04]  /*0170*/  LOP3.LUT R2, R14, R7, RZ, 0x3c, !PT ;  /* 0x000000070e027212 */ /* 0x000fc800078e3cff */
[----:B------:R-:W-:Y:S01]  /*0180*/  ISETP.GE.AND P2, PT, R2, RZ, PT ;  /* 0x000000ff0200720c */ /* 0x000fe20003f46270 */
[----:B------:R-:W-:-:S05]  /*0190*/  IMAD.HI.U32 R4, R3, R6, RZ ;  /* 0x0000000603047227 */ /* 0x000fca00078e00ff */
[----:B------:R-:W-:-:S05]  /*01a0*/  IADD3 R0, -R4, RZ, RZ ;  /* 0x000000ff04007210 */ /* 0x000fca0007ffe1ff */
[----:B------:R-:W-:-:S05]  /*01b0*/  IMAD R0, R5, R0, R6 ;  /* 0x0000000005007224 */ /* 0x000fca00078e0206 */
[----:B------:R-:W-:-:S13]  /*01c0*/  ISETP.GT.U32.AND P1, PT, R5, R0, PT ;  /* 0x000000000500720c */ /* 0x000fda0003f24070 */
[----:B------:R-:W-:Y:S02]  /*01d0*/  @!P1 IMAD.IADD R0, R0, 0x1, -R5 ;  /* 0x0000000100009824 */ /* 0x000fe400078e0a05 */
[----:B------:R-:W-:Y:S01]  /*01e0*/  @!P1 VIADD R4, R4, 0x1 ;  /* 0x0000000104049836 */ /* 0x000fe20000000000 */
[----:B------:R-:W-:Y:S02]  /*01f0*/  ISETP.NE.AND P1, PT, R7, RZ, PT ;  /* 0x000000ff0700720c */ /* 0x000fe40003f25270 */
[----:B------:R-:W-:Y:S02]  /*0200*/  ISETP.GE.U32.AND P0, PT, R0, R5, PT ;  /* 0x000000050000720c */ /* 0x000fe40003f06070 */
[----:B------:R-:W0:Y:S11]  /*0210*/  LDC R0, c[0x0][0x238] ;  /* 0x00008e00ff007b82 */ /* 0x000e360000000800 */
[----:B------:R-:W-:Y:S01]  /*0220*/  @P0 VIADD R4, R4, 0x1 ;  /* 0x0000000104040836 */ /* 0x000fe20000000000 */
[----:B-1----:R-:W-:-:S03]  /*0230*/  ISETP.NE.AND P0, PT, R18, R7, PT ;  /* 0x000000071200720c */ /* 0x002fc60003f05270 */
[----:B------:R-:W-:Y:S01]  /*0240*/  @!P2 IMAD.MOV R4, RZ, RZ, -R4 ;  /* 0x000000ffff04a224 */ /* 0x000fe200078e0a04 */
[----:B------:R-:W-:-:S04]  /*0250*/  @!P1 LOP3.LUT R4, RZ, R7, RZ, 0x33, !PT ;  /* 0x00000007ff049212 */ /* 0x000fc800078e33ff */
[----:B------:R-:W-:Y:S02]  /*0260*/  IADD3 R2, -R4, RZ, RZ ;  /* 0x000000ff04027210 */ /* 0x000fe40007ffe1ff */
[----:B0-----:R-:W-:-:S03]  /*0270*/  ISETP.EQ.AND P1, PT, R0, UR4, PT ;  /* 0x0000000400007c0c */ /* 0x001fc6000bf22270 */
[----:B------:R-:W-:-:S10]  /*0280*/  IMAD R14, R7, R2, R14 ;  /* 0x00000002070e7224 */ /* 0x000fd400078e020e */
[----:B------:R-:W-:Y:S05]  /*0290*/  @!P0 BRA P1, `(.L_x_0) ;  /* 0x0000002400b08947 */ /* 0x000fea0000800000 */
[----:B------:R-:W0:Y:S01]  /*02a0*/  LDC R5, c[0x0][0x218] ;  /* 0x00008600ff057b82 */ /* 0x000e220000000800 */
[----:B------:R-:W-:Y:S01]  /*02b0*/  ULDC.U8 UR4, c[0x0][0x21c] ;  /* 0x0000870000047ab9 */ /* 0x000fe20000000000 */
[----:B------:R-:W-:Y:S01]  /*02c0*/  I2FP.F32.S32 R2, R14 ;  /* 0x0000000e00027245 */ /* 0x000fe20000201400 */
[----:B------:R-:W-:Y:S01]  /*02d0*/  UPRMT UR4, UR4, 0x8880, URZ ;  /* 0x0000888004047896 */ /* 0x000fe2000800003f */
[----:B------:R-:W-:Y:S02]  /*02e0*/  IMAD.MOV.U32 R16, RZ, RZ, 0x3fa00000 ;  /* 0x3fa00000ff107424 */ /* 0x000fe400078e00ff */
[----:B------:R-:W-:Y:S02]  /*02f0*/  IMAD.MOV.U32 R20, RZ, RZ, 0x3f400000 ;  /* 0x3f400000ff147424 */ /* 0x000fe400078e00ff */
[----:B------:R-:W-:Y:S01]  /*0300*/  FADD.FTZ R3, R2, 0.5 ;  /* 0x3f00000002037421 */ /* 0x000fe20000010000 */
[----:B------:R-:W1:Y:S01]  /*0310*/  LDC R8, c[0x0][0x214] ;  /* 0x00008500ff087b82 */ /* 0x000e620000000800 */
[----:B------:R-:W-:-:S07]  /*0320*/  ISETP.NE.AND P0, PT, RZ, UR4, PT ;  /* 0x00000004ff007c0c */ /* 0x000fce000bf05270 */
[----:B------:R-:W2:Y:S01]  /*0330*/  LDC R13, c[0x0][0x228] ;  /* 0x00008a00ff0d7b82 */ /* 0x000ea20000000800 */
[----:B0-----:R-:W-:-:S05]  /*0340*/  FMUL.FTZ R2, R2, R5 ;  /* 0x0000000502027220 */ /* 0x001fca0000410000 */
[----:B------:R-:W-:Y:S01]  /*0350*/  @!P0 FFMA.FTZ R2, R3, R5, -0.5 ;  /* 0xbf00000003028423 */ /* 0x000fe20000010005 */
[----:B------:R-:W-:-:S03]  /*0360*/  I2FP.F32.S32 R3, R4 ;  /* 0x0000000400037245 */ /* 0x000fc60000201400 */
[----:B------:R-:W0:Y:S02]  /*0370*/  F2I.FTZ.FLOOR.NTZ R28, R2 ;  /* 0x00000002001c7305 */ /* 0x000e240000217100 */
[C---:B------:R-:W-:Y:S01]  /*0380*/  FADD.FTZ R5, R3.reuse, 0.5 ;  /* 0x3f00000003057421 */ /* 0x040fe20000010000 */
[----:B-1----:R-:W-:-:S03]  /*0390*/  FMUL.FTZ R6, R3, R8 ;  /* 0x0000000803067220 */ /* 0x002fc60000410000 */
[----:B------:R-:W-:-:S04]  /*03a0*/  @!P0 FFMA.FTZ R6, R5, R8, -0.5 ;  /* 0xbf00000005068423 */ /* 0x000fc80000010008 */
[----:B------:R-:W1:Y:S01]  /*03b0*/  F2I.FTZ.FLOOR.NTZ R27, R6 ;  /* 0x00000006001b7305 */ /* 0x000e620000217100 */
[----:B--2---:R-:W-:Y:S02]  /*03c0*/  ISETP.GE.AND P0, PT, R13, 0x1, PT ;  /* 0x000000010d00780c */ /* 0x004fe40003f06270 */
[----:B0-----:R-:W-:-:S05]  /*03d0*/  I2FP.F32.S32 R3, R28 ;  /* 0x0000001c00037245 */ /* 0x001fca0000201400 */
[----:B------:R-:W-:-:S04]  /*03e0*/  FADD.FTZ R3, R2, -R3 ;  /* 0x8000000302037221 */ /* 0x000fc80000010000 */
[C---:B------:R-:W-:Y:S01]  /*03f0*/  FFMA.FTZ R8, R3.reuse, R16, -2.25 ;  /* 0xc010000003087423 */ /* 0x040fe20000010010 */
[C---:B------:R-:W-:Y:S01]  /*0400*/  FADD.FTZ R11, R3.reuse, 1 ;  /* 0x3f800000030b7421 */ /* 0x040fe20000010000 */
[----:B-1----:R-:W-:Y:S01]  /*0410*/  I2FP.F32.S32 R5, R27 ;  /* 0x0000001b00057245 */ /* 0x002fe20000201400 */
[C---:B------:R-:W-:Y:S01]  /*0420*/  FADD.FTZ R10, -R3.reuse, 1 ;  /* 0x3f800000030a7421 */ /* 0x040fe20000010100 */
[----:B------:R-:W-:Y:S01]  /*0430*/  FMUL.FTZ R8, R3, R8 ;  /* 0x0000000803087220 */ /* 0x000fe20000410000 */
[----:B------:R-:W-:Y:S02]  /*0440*/  FFMA.FTZ R2, R11, -R20, 3.75 ;  /* 0x407000000b027423 */ /* 0x000fe40000010814 */
[----:B------:R-:W-:Y:S01]  /*0450*/  FADD.FTZ R5, R6, -R5 ;  /* 0x8000000506057221 */ /* 0x000fe20000010000 */
[----:B------:R-:W-:Y:S01]  /*0460*/  FFMA.FTZ R12, R3, R8, 1 ;  /* 0x3f800000030c7423 */ /* 0x000fe20000010008 */
[C---:B------:R-:W-:Y:S01]  /*0470*/  FFMA.FTZ R3, R10.reuse, R16, -2.25 ;  /* 0xc01000000a037423 */ /* 0x040fe20000010010 */
[C---:B------:R-:W-:Y:S01]  /*0480*/  FADD.FTZ R9, R10.reuse, 1 ;  /* 0x3f8000000a097421 */ /* 0x040fe20000010000 */
[----:B------:R-:W-:Y:S01]  /*0490*/  FFMA.FTZ R2, R11, R2, -6 ;  /* 0xc0c000000b027423 */ /* 0x000fe20000010002 */
[----:B------:R-:W-:Y:S01]  /*04a0*/  FADD.FTZ R7, R5, 1 ;  /* 0x3f80000005077421 */ /* 0x000fe20000010000 */
[C---:B------:R-:W-:Y:S01]  /*04b0*/  FMUL.FTZ R3, R10.reuse, R3 ;  /* 0x000000030a037220 */ /* 0x040fe20000410000 */
[----:B------:R-:W-:Y:S01]  /*04c0*/  FFMA.FTZ R8, R9, -R20, 3.75 ;  /* 0x4070000009087423 */ /* 0x000fe20000010814 */
[----:B------:R-:W-:Y:S01]  /*04d0*/  FFMA.FTZ R11, R11, R2, 3 ;  /* 0x404000000b0b7423 */ /* 0x000fe20000010002 */
[----:B------:R-:W-:Y:S01]  /*04e0*/  FFMA.FTZ R6, R5, R16, -2.25 ;  /* 0xc010000005067423 */ /* 0x000fe20000010010 */
[----:B------:R-:W-:Y:S01]  /*04f0*/  FFMA.FTZ R10, R10, R3, 1 ;  /* 0x3f8000000a0a7423 */ /* 0x000fe20000010003 */
[----:B------:R-:W-:Y:S01]  /*0500*/  FFMA.FTZ R2, R7, -R20, 3.75 ;  /* 0x4070000007027423 */ /* 0x000fe20000010814 */
[----:B------:R-:W-:Y:S01]  /*0510*/  FADD.FTZ R3, -R5, 1 ;  /* 0x3f80000005037421 */ /* 0x000fe20000010100 */
[----:B------:R-:W-:Y:S01]  /*0520*/  FFMA.FTZ R8, R9, R8, -6 ;  /* 0xc0c0000009087423 */ /* 0x000fe20000010008 */
[----:B------:R-:W-:Y:S01]  /*0530*/  FMUL.FTZ R6, R5, R6 ;  /* 0x0000000605067220 */ /* 0x000fe20000410000 */
[----:B------:R-:W-:Y:S01]  /*0540*/  FFMA.FTZ R2, R7, R2, -6 ;  /* 0xc0c0000007027423 */ /* 0x000fe20000010002 */
[C---:B------:R-:W-:Y:S01]  /*0550*/  FFMA.FTZ R16, R3.reuse, R16, -2.25 ;  /* 0xc010000003107423 */ /* 0x040fe20000010010 */
[----:B------:R-:W-:Y:S01]  /*0560*/  FADD.FTZ R13, R3, 1 ;  /* 0x3f800000030d7421 */ /* 0x000fe20000010000 */
[----:B------:R-:W-:Y:S01]  /*0570*/  FFMA.FTZ R9, R9, R8, 3 ;  /* 0x4040000009097423 */ /* 0x000fe20000010008 */
[----:B------:R-:W-:Y:S01]  /*0580*/  FFMA.FTZ R8, R5, R6, 1 ;  /* 0x3f80000005087423 */ /* 0x000fe20000010006 */
[----:B------:R-:W-:Y:S01]  /*0590*/  FFMA.FTZ R7, R7, R2, 3 ;  /* 0x4040000007077423 */ /* 0x000fe20000010002 */
[----:B------:R-:W-:Y:S01]  /*05a0*/  FMUL.FTZ R6, R3, R16 ;  /* 0x0000001003067220 */ /* 0x000fe20000410000 */
[----:B------:R-:W-:Y:S01]  /*05b0*/  FFMA.FTZ R2, R13, -R20, 3.75 ;  /* 0x407000000d027423 */ /* 0x000fe20000010814 */
[----:B------:R-:W-:Y:S06]  /*05c0*/  @!P0 EXIT ;  /* 0x000000000000894d */ /* 0x000fec0003800000 */
[----:B------:R-:W-:Y:S01]  /*05d0*/  SHF.R.S32.HI R16, RZ, 0x1f, R14 ;  /* 0x0000001fff107819 */ /* 0x000fe2000001140e */
[----:B------:R-:W-:Y:S01]  /*05e0*/  FFMA.FTZ R2, R13, R2, -6 ;  /* 0xc0c000000d027423 */ /* 0x000fe20000010002 */
[----:B------:R-:W-:Y:S01]  /*05f0*/  VIADD R15, R18, 0xffffffff ;  /* 0xffffffff120f7836 */ /* 0x000fe20000000000 */
[----:B------:R-:W-:Y:S01]  /*0600*/  ULDC.64 UR4, c[0x0][0x2a8] ;  /* 0x0000aa0000047ab9 */ /* 0x000fe20000000a00 */
[----:B------:R-:W-:Y:S01]  /*0610*/  FFMA.FTZ R6, R3, R6, 1 ;  /* 0x3f80000003067423 */ /* 0x000fe20000010006 */
[----:B------:R-:W-:Y:S01]  /*0620*/  FFMA.FTZ R5, R13, R2, 3 ;  /* 0x404000000d057423 */ /* 0x000fe20000010002 */
[----:B------:R-:W-:Y:S01]  /*0630*/  IMAD R13, R16, UR4, RZ ;  /* 0x00000004100d7c24 */ /* 0x000fe2000f8e02ff */
[C---:B------:R-:W-:Y:S01]  /*0640*/  VIADDMNMX.RELU R3, R28.reuse, 0xffffffff, R15, PT ;  /* 0xffffffff1c037846 */ /* 0x040fe2000380110f */
[----:B------:R-:W-:Y:S01]  /*0650*/  ULDC.64 UR6, c[0x0][0x260] ;  /* 0x0000980000067ab9 */ /* 0x000fe20000000a00 */
[----:B------:R-:W-:Y:S01]  /*0660*/  VIMNMX.RELU R41, R28, R15, PT ;  /* 0x0000000f1c297248 */ /* 0x000fe20003fe1100 */
[----:B------:R-:W-:Y:S01]  /*0670*/  IMAD R17, R14, UR5, R13 ;  /* 0x000000050e117c24 */ /* 0x000fe2000f8e020d */
[--C-:B------:R-:W-:Y:S01]  /*0680*/  VIADDMNMX.RELU R47, R28, 0x1, R15.reuse, PT ;  /* 0x000000011c2f7846 */ /* 0x100fe2000380110f */
[----:B------:R-:W-:Y:S01]  /*0690*/  VIADD R0, R0, 0xffffffff ;  /* 0xffffffff00007836 */ /* 0x000fe20000000000 */
[----:B------:R-:W-:Y:S01]  /*06a0*/  VIADDMNMX.RELU R28, R28, 0x2, R15, PT ;  /* 0x000000021c1c7846 */ /* 0x000fe2000380110f */
[----:B------:R-:W-:Y:S01]  /*06b0*/  IMAD.WIDE.U32 R14, R14, UR4, RZ ;  /* 0x000000040e0e7c25 */ /* 0x000fe2000f8e00ff */
[----:B------:R-:W-:Y:S01]  /*06c0*/  SHF.R.S32.HI R2, RZ, 0x1f, R4 ;  /* 0x0000001fff027819 */ /* 0x000fe20000011404 */
[----:B------:R-:W-:Y:S01]  /*06d0*/  ULDC.64 UR8, c[0x0][0x2a0] ;  /* 0x0000a80000087ab9 */ /* 0x000fe20000000a00 */
[----:B------:R-:W-:Y:S01]  /*06e0*/  SHF.R.S32.HI R13, RZ, 0x1f, R28 ;  /* 0x0000001fff0d7819 */ /* 0x000fe2000001141c */
[----:B------:R-:W-:Y:S01]  /*06f0*/  ULDC.64 UR4, c[0x0][0x258] ;  /* 0x0000960000047ab9 */ /* 0x000fe20000000a00 */
[--C-:B------:R-:W-:Y:S01]  /*0700*/  VIADDMNMX.RELU R35, R27, 0x2, R0.reuse, PT ;  /* 0x000000021b237846 */ /* 0x100fe20003801100 */
[----:B------:R-:W-:Y:S01]  /*0710*/  IMAD.WIDE.U32 R22, R47, UR6, RZ ;  /* 0x000000062f167c25 */ /* 0x000fe2000f8e00ff */
[----:B------:R-:W-:Y:S01]  /*0720*/  IADD3 R15, R15, R17, RZ ;  /* 0x000000110f0f7210 */ /* 0x000fe20007ffe0ff */
[----:B------:R-:W-:Y:S01]  /*0730*/  ULDC.64 UR10, c[0x0][0x250] ;  /* 0x00009400000a7ab9 */ /* 0x000fe20000000a00 */
[--C-:B------:R-:W-:Y:S01]  /*0740*/  VIADDMNMX.RELU R57, R27, 0xffffffff, R0.reuse, PT ;  /* 0xffffffff1b397846 */ /* 0x100fe20003801100 */
[----:B------:R-:W-:Y:S01]  /*0750*/  IMAD R13, R13, UR6, RZ ;  /* 0x000000060d0d7c24 */ /* 0x000fe2000f8e02ff */
[C---:B------:R-:W-:Y:S01]  /*0760*/  VIMNMX.RELU R21, R27.reuse, R0, PT ;  /* 0x000000001b157248 */ /* 0x040fe20003fe1100 */
[----:B------:R-:W-:Y:S01]  /*0770*/  IMAD R17, R2, UR8, RZ ;  /* 0x0000000802117c24 */ /* 0x000fe2000f8e02ff */
[----:B------:R-:W-:Y:S01]  /*0780*/  VIADDMNMX.RELU R27, R27, 0x1, R0, PT ;  /* 0x000000011b1b7846 */ /* 0x000fe20003801100 */
[C---:B------:R-:W-:Y:S01]  /*0790*/  IMAD R13, R28.reuse, UR7, R13 ;  /* 0x000000071c0d7c24 */ /* 0x040fe2000f8e020d */
[----:B------:R-:W-:Y:S01]  /*07a0*/  SHF.R.S32.HI R16, RZ, 0x1f, R35 ;  /* 0x0000001fff107819 */ /* 0x000fe20000011423 */
[----:B------:R-:W-:Y:S01]  /*07b0*/  IMAD.WIDE.U32 R28, R28, UR6, RZ ;  /* 0x000000061c1c7c25 */ /* 0x000fe2000f8e00ff */
[----:B------:R-:W-:Y:S01]  /*07c0*/  SHF.R.S32.HI R2, RZ, 0x1f, R3 ;  /* 0x0000001fff027819 */ /* 0x000fe20000011403 */
[----:B------:R-:W-:-:S02]  /*07d0*/  ULDC.64 UR14, c[0x0][0x298] ;  /* 0x0000a600000e7ab9 */ /* 0x000fc40000000a00 */
[----:B------:R-:W-:Y:S01]  /*07e0*/  IMAD.IADD R29, R29, 0x1, R13 ;  /* 0x000000011d1d7824 */ /* 0x000fe200078e020d */
[----:B------:R-:W-:Y:S01]  /*07f0*/  SHF.R.S32.HI R13, RZ, 0x1f, R47 ;  /* 0x0000001fff0d7819 */ /* 0x000fe2000001142f */
[----:B------:R-:W-:Y:S01]  /*0800*/  IMAD.WIDE.U32 R58, R4, UR8, R14 ;  /* 0x00000008043a7c25 */ /* 0x000fe2000f8e000e */
[----:B------:R-:W-:Y:S02]  /*0810*/  SHF.R.S32.HI R15, RZ, 0x1f, R27 ;  /* 0x0000001fff0f7819 */ /* 0x000fe4000001141b */
[----:B------:R-:W-:Y:S01]  /*0820*/  SHF.R.S32.HI R14, RZ, 0x1f, R21 ;  /* 0x0000001fff0e7819 */ /* 0x000fe20000011415 */
[----:B------:R-:W-:Y:S01]  /*0830*/  IMAD R20, R13, UR6, RZ ;  /* 0x000000060d147c24 */ /* 0x000fe2000f8e02ff */
[----:B------:R-:W-:Y:S01]  /*0840*/  STL.64 [R1+0x20], R58 ;  /* 0x0000203a01007387 */ /* 0x000fe20000100a00 */
[----:B------:R-:W-:Y:S02]  /*0850*/  IMAD R16, R16, UR4, RZ ;  /* 0x0000000410107c24 */ /* 0x000fe4000f8e02ff */
[----:B------:R-:W-:-:S02]  /*0860*/  IMAD R53, R47, UR7, R20 ;  /* 0x000000072f357c24 */ /* 0x000fc4000f8e0214 */
[----:B------:R-:W-:Y:S01]  /*0870*/  IMAD R0, R4, UR9, R17 ;  /* 0x0000000904007c24 */ /* 0x000fe2000f8e0211 */
[----:B------:R-:W-:Y:S01]  /*0880*/  SHF.R.S32.HI R4, RZ, 0x1f, R41 ;  /* 0x0000001fff047819 */ /* 0x000fe20000011429 */
[----:B------:R-:W-:Y:S02]  /*0890*/  IMAD R2, R2, UR6, RZ ;  /* 0x0000000602027c24 */ /* 0x000fe4000f8e02ff */
[----:B------:R-:W-:Y:S02]  /*08a0*/  IMAD R20, R15, UR4, RZ ;  /* 0x000000040f147c24 */ /* 0x000fe4000f8e02ff */
[----:B------:R-:W-:Y:S02]  /*08b0*/  IMAD R14, R14, UR4, RZ ;  /* 0x000000040e0e7c24 */ /* 0x000fe4000f8e02ff */
[----:B------:R-:W-:-:S04]  /*08c0*/  IMAD.WIDE.U32 R42, R35, UR4, RZ ;  /* 0x00000004232a7c25 */ /* 0x000fc8000f8e00ff */
[----:B------:R-:W-:Y:S02]  /*08d0*/  IMAD R49, R35, UR5, R16 ;  /* 0x0000000523317c24 */ /* 0x000fe4000f8e0210 */
[----:B------:R-:W-:-:S04]  /*08e0*/  IMAD.WIDE.U32 R38, R27, UR4, RZ ;  /* 0x000000041b267c25 */ /* 0x000fc8000f8e00ff */
[----:B------:R-:W-:Y:S01]  /*08f0*/  IMAD R13, R3, UR7, R2 ;  /* 0x00000007030d7c24 */ /* 0x000fe2000f8e0202 */
[----:B------:R-:W-:Y:S01]  /*0900*/  SHF.R.S32.HI R2, RZ, 0x1f, R57 ;  /* 0x0000001fff027819 */ /* 0x000fe20000011439 */
[----:B------:R-:W-:Y:S02]  /*0910*/  IMAD R15, R27, UR5, R20 ;  /* 0x000000051b0f7c24 */ /* 0x000fe4000f8e0214 */
[----:B------:R-:W-:-:S04]  /*0920*/  IMAD.WIDE.U32 R36, R21, UR4, RZ ;  /* 0x0000000415247c25 */ /* 0x000fc8000f8e00ff */
[----:B------:R-:W-:Y:S02]  /*0930*/  IMAD R55, R21, UR5, R14 ;  /* 0x0000000515377c24 */ /* 0x000fe4000f8e020e */
[----:B------:R-:W-:Y:S02]  /*0940*/  IMAD.IADD R43, R43, 0x1, R49 ;  /* 0x000000012b2b7824 */ /* 0x000fe400078e0231 */
[----:B------:R-:W-:Y:S02]  /*0950*/  IMAD R4, R4, UR6, RZ ;  /* 0x0000000604047c24 */ /* 0x000fe4000f8e02ff */
[----:B------:R-:W-:Y:S02]  /*0960*/  IMAD.IADD R39, R39, 0x1, R15 ;  /* 0x0000000127277824 */ /* 0x000fe400078e020f */
[----:B------:R-:W-:Y:S02]  /*0970*/  IMAD.IADD R37, R37, 0x1, R55 ;  /* 0x0000000125257824 */ /* 0x000fe400078e0237 */
[----:B------:R-:W-:Y:S01]  /*0980*/  IMAD R51, R41, UR7, R4 ;  /* 0x0000000729337c24 */ /* 0x000fe2000f8e0204 */
[----:B------:R-:W-:Y:S01]  /*0990*/  USHF.L.U64.HI UR7, UR10, 0x1, UR11 ;  /* 0x000000010a077899 */ /* 0x000fe2000801020b */
[----:B------:R-:W-:-:S02]  /*09a0*/  IMAD R2, R2, UR4, RZ ;  /* 0x0000000402027c24 */ /* 0x000fc4000f8e02ff */
[----:B------:R-:W-:-:S04]  /*09b0*/  IMAD.WIDE.U32 R46, R47, UR6, R42 ;  /* 0x000000062f2e7c25 */ /* 0x000fc8000f8e002a */
[----:B------:R-:W-:-:S04]  /*09c0*/  IMAD.WIDE.U32 R44, R41, UR6, R42 ;  /* 0x00000006292c7c25 */ /* 0x000fc8000f8e002a */
[----:B------:R-:W-:Y:S02]  /*09d0*/  IMAD.IADD R0, R59, 0x1, R0 ;  /* 0x000000013b007824 */ /* 0x000fe400078e0200 */
[----:B------:R-:W-:-:S03]  /*09e0*/  IMAD.WIDE.U32 R18, R41, UR6, RZ ;  /* 0x0000000629127c25 */ /* 0x000fc6000f8e00ff */
[----:B------:R0:W-:Y:S01]  /*09f0*/  STL [R1+0x28], R0 ;  /* 0x0000280001007387 */ /* 0x0001e20000100800 */
[----:B------:R-:W-:-:S04]  /*0a00*/  IMAD.WIDE.U32 R40, R41, UR6, R38 ;  /* 0x0000000629287c25 */ /* 0x000fc8000f8e0026 */
[----:B------:R-:W-:-:S04]  /*0a10*/  IMAD.WIDE.U32 R16, R3, UR6, RZ ;  /* 0x0000000603107c25 */ /* 0x000fc8000f8e00ff */
[----:B------:R-:W-:Y:S01]  /*0a20*/  IMAD.WIDE.U32 R42, R3, UR6, R42 ;  /* 0x00000006032a7c25 */ /* 0x000fe2000f8e002a */
[----:B------:R-:W-:-:S03]  /*0a30*/  IADD3 R17, R17, R13, RZ ;  /* 0x0000000d11117210 */ /* 0x000fc60007ffe0ff */
[----:B------:R-:W-:-:S04]  /*0a40*/  IMAD.WIDE.U32 R38, R3, UR6, R38 ;  /* 0x0000000603267c25 */ /* 0x000fc8000f8e0026 */
[----:B------:R-:W-:Y:S01]  /*0a50*/  IMAD.WIDE.U32 R36, R3, UR6, R36 ;  /* 0x0000000603247c25 */ /* 0x000fe2000f8e0024 */
[----:B------:R-:W-:-:S03]  /*0a60*/  USHF.L.U64.HI UR6, UR14, 0x1, UR15 ;  /* 0x000000010e067899 */ /* 0x000fc6000801020f */
[----:B------:R-:W-:Y:S01]  /*0a70*/  IMAD.IADD R23, R23, 0x1, R53 ;  /* 0x0000000117177824 */ /* 0x000fe200078e0235 */
[----:B------:R-:W-:Y:S01]  /*0a80*/  IADD3 R54, R13, R37, RZ ;  /* 0x000000250d367210 */ /* 0x000fe20007ffe0ff */
[----:B------:R-:W-:Y:S01]  /*0a90*/  IMAD R3, R57, UR5, R2 ;  /* 0x0000000539037c24 */ /* 0x000fe2000f8e0202 */
[----:B------:R-:W-:Y:S01]  /*0aa0*/  IADD3 R2, R51, R45, RZ ;  /* 0x0000002d33027210 */ /* 0x000fe20007ffe0ff */
[----:B------:R-:W-:Y:S02]  /*0ab0*/  IMAD.IADD R4, R53, 0x1, R47 ;  /* 0x0000000135047824 */ /* 0x000fe400078e022f */
[----:B------:R-:W-:-:S03]  /*0ac0*/  IMAD.WIDE.U32 R34, R35, UR4, R28 ;  /* 0x0000000423227c25 */ /* 0x000fc6000f8e001c */
[----:B------:R1:W-:Y:S01]  /*0ad0*/  STL [R1+0x14], R4 ;  /* 0x0000140401007387 */ /* 0x0003e20000100800 */
[----:B0-----:R-:W-:Y:S02]  /*0ae0*/  IMAD.IADD R0, R51, 0x1, R41 ;  /* 0x0000000133007824 */ /* 0x001fe400078e0229 */
[C---:B------:R-:W-:Y:S01]  /*0af0*/  IMAD.WIDE.U32 R32, R27.reuse, UR4, R28 ;  /* 0x000000041b207c25 */ /* 0x040fe2000f8e001c */
[----:B------:R0:W-:Y:S03]  /*0b00*/  STL [R1+0x10], R2 ;  /* 0x0000100201007387 */ /* 0x0001e60000100800 */
[----:B------:R-:W-:Y:S01]  /*0b10*/  IMAD.WIDE.U32 R26, R27, UR4, R22 ;  /* 0x000000041b1a7c25 */ /* 0x000fe2000f8e0016 */
[----:B------:R2:W-:Y:S03]  /*0b20*/  STL [R1], R0 ;  /* 0x0000000001007387 */ /* 0x0005e60000100800 */
[----:B-1----:R-:W-:-:S02]  /*0b30*/  IMAD.IADD R4, R49, 0x1, R35 ;  /* 0x0000000131047824 */ /* 0x002fc400078e0223 */
[----:B------:R-:W-:Y:S02]  /*0b40*/  IMAD.IADD R19, R19, 0x1, R51 ;  /* 0x0000000113137824 */ /* 0x000fe400078e0233 */
[----:B0-----:R-:W-:Y:S01]  /*0b50*/  IMAD.IADD R2, R15, 0x1, R33 ;  /* 0x000000010f027824 */ /* 0x001fe200078e0221 */
[----:B------:R-:W-:Y:S01]  /*0b60*/  STL [R1+0x18], R4 ;  /* 0x0000180401007387 */ /* 0x000fe20000100800 */
[----:B------:R-:W-:-:S03]  /*0b70*/  IMAD.WIDE.U32 R30, R21, UR4, R28 ;  /* 0x00000004151e7c25 */ /* 0x000fc6000f8e001c */
[----:B------:R-:W-:Y:S01]  /*0b80*/  STL [R1+0x8], R2 ;  /* 0x0000080201007387 */ /* 0x000fe20000100800 */
[----:B--2---:R-:W-:Y:S02]  /*0b90*/  IMAD.IADD R0, R15, 0x1, R27 ;  /* 0x000000010f007824 */ /* 0x004fe400078e021b */
[----:B------:R-:W-:-:S03]  /*0ba0*/  IMAD.WIDE.U32 R24, R21, UR4, R22 ;  /* 0x0000000415187c25 */ /* 0x000fc6000f8e0016 */
[----:B------:R0:W-:Y:S01]  /*0bb0*/  STL [R1+0x4], R0 ;  /* 0x0000040001007387 */ /* 0x0001e20000100800 */
[----:B------:R-:W-:-:S04]  /*0bc0*/  IMAD.WIDE.U32 R20, R21, UR4, R18 ;  /* 0x0000000415147c25 */ /* 0x000fc8000f8e0012 */
[----:B------:R-:W-:-:S04]  /*0bd0*/  IMAD.WIDE.U32 R28, R57, UR4, R28 ;  /* 0x00000004391c7c25 */ /* 0x000fc8000f8e001c */
[----:B------:R-:W-:-:S04]  /*0be0*/  IMAD.WIDE.U32 R22, R57, UR4, R22 ;  /* 0x0000000439167c25 */ /* 0x000fc8000f8e0016 */
[----:B0-----:R-:W-:Y:S02]  /*0bf0*/  IMAD.IADD R0, R13, 0x1, R43 ;  /* 0x000000010d007824 */ /* 0x001fe400078e022b */
[----:B------:R-:W-:-:S03]  /*0c00*/  IMAD.WIDE.U32 R18, R57, UR4, R18 ;  /* 0x0000000439127c25 */ /* 0x000fc6000f8e0012 */
[----:B------:R0:W-:Y:S01]  /*0c10*/  STL [R1+0xc], R0 ;  /* 0x00000c0001007387 */ /* 0x0001e20000100800 */
[----:B------:R-:W-:Y:S01]  /*0c20*/  IMAD.WIDE.U32 R16, R57, UR4, R16 ;  /* 0x0000000439107c25 */ /* 0x000fe2000f8e0010 */
[C---:B------:R-:W-:Y:S01]  /*0c30*/  IADD3 R57, R55.reuse, R31, RZ ;  /* 0x0000001f37397210 */ /* 0x040fe20007ffe0ff */
[----:B------:R-:W-:Y:S02]  /*0c40*/  UMOV UR4, URZ ;  /* 0x0000003f00047c82 */ /* 0x000fe40008000000 */
[----:B------:R-:W-:Y:S02]  /*0c50*/  IMAD.IADD R56, R55, 0x1, R25 ;  /* 0x0000000137387824 */ /* 0x000fe400078e0219 */
[----:B------:R-:W-:Y:S02]  /*0c60*/  IMAD.IADD R58, R13, 0x1, R39 ;  /* 0x000000010d3a7824 */ /* 0x000fe400078e0227 */
[----:B------:R-:W-:Y:S02]  /*0c70*/  IMAD.IADD R55, R55, 0x1, R21 ;  /* 0x0000000137377824 */ /* 0x000fe400078e0215 */
[----:B------:R-:W-:-:S02]  /*0c80*/  IMAD.IADD R53, R29, 0x1, R3 ;  /* 0x000000011d357824 */ /* 0x000fc400078e0203 */
[C---:B------:R-:W-:Y:S02]  /*0c90*/  IMAD.IADD R52, R3.reuse, 0x1, R23 ;  /* 0x0000000103347824 */ /* 0x040fe400078e0217 */
[C---:B------:R-:W-:Y:S02]  /*0ca0*/  IMAD.IADD R13, R3.reuse, 0x1, R19 ;  /* 0x00000001030d7824 */ /* 0x040fe400078e0213 */
[----:B0-----:R-:W-:-:S07]  /*0cb0*/  IMAD.IADD R4, R3, 0x1, R17 ;  /* 0x0000000103047824 */ /* 0x001fce00078e0211 */
.L_x_35:
[----:B0-----:R-:W0:Y:S02]  /*0cc0*/  LDC R0, c[0x0][0x230] ;  /* 0x00008c00ff007b82 */ /* 0x001e240000000800 */
[----:B0-----:R-:W-:-:S13]  /*0cd0*/  ISETP.GE.AND P0, PT, R0, 0x1, PT ;  /* 0x000000010000780c */ /* 0x001fda0003f06270 */
[----:B------:R-:W-:Y:S05]  /*0ce0*/  @!P0 BRA `(.L_x_1) ;  /* 0x0000001c00088947 */ /* 0x000fea0003800000 */
[----:B------:R-:W2:Y:S01]  /*0cf0*/  LDL R48, [R1+0x28] ;  /* 0x0000280001307983 */ /* 0x000ea20000100800 */
[----:B------:R-:W0:Y:S03]  /*0d00*/  LDC.64 R14, c[0x0][0x290] ;  /* 0x0000a400ff0e7b82 */ /* 0x000e260000000a00 */
[----:B------:R-:W2:Y:S01]  /*0d10*/  LDL.64 R2, [R1+0x20] ;  /* 0x0000200001027983 */ /* 0x000ea20000100a00 */
[----:B------:R-:W-:Y:S01]  /*0d20*/  USHF.R.S32.HI UR11, URZ, 0x1f, UR4 ;  /* 0x0000001f3f0b7899 */ /* 0x000fe20008011404 */
[----:B------:R-:W-:Y:S01]  /*0d30*/  ULDC.64 UR8, c[0x0][0x268] ;  /* 0x00009a0000087ab9 */ /* 0x000fe20000000a00 */
[----:B------:R-:W-:-:S04]  /*0d40*/  UMOV UR5, URZ ;  /* 0x0000003f00057c82 */ /* 0x000fc80008000000 */
[----:B0-----:R-:W-:-:S04]  /*0d50*/  IMAD R0, R14, UR11, RZ ;  /* 0x0000000b0e007c24 */ /* 0x001fc8000f8e02ff */
[----:B------:R-:W-:Y:S01]  /*0d60*/  IMAD R0, R15, UR4, R0 ;  /* 0x000000040f007c24 */ /* 0x000fe2000f8e0200 */
[----:B--2---:R-:W-:-:S03]  /*0d70*/  MOV R3, R48 ;  /* 0x0000003000037202 */ /* 0x004fc60000000f00 */
[----:B------:R-:W-:-:S04]  /*0d80*/  IMAD.WIDE.U32 R14, R14, UR4, R2 ;  /* 0x000000040e0e7c25 */ /* 0x000fc8000f8e0002 */
[----:B------:R-:W-:Y:S01]  /*0d90*/  IMAD.IADD R0, R15, 0x1, R0 ;  /* 0x000000010f007824 */ /* 0x000fe200078e0200 */
[----:B------:R-:W-:-:S04]  /*0da0*/  LEA R3, P0, R14, UR8, 0x1 ;  /* 0x000000080e037c11 */ /* 0x000fc8000f8008ff */
[----:B------:R-:W-:Y:S01]  /*0db0*/  LEA.HI.X R2, R14, UR9, R0, 0x1, P0 ;  /* 0x000000090e027c11 */ /* 0x000fe200080f0c00 */
[----:B------:R-:W-:-:S08]  /*0dc0*/  ULDC.64 UR8, c[0x0][0x220] ;  /* 0x0000880000087ab9 */ /* 0x000fd00000000a00 */
.L_x_34:
[----:B0-----:R-:W0:Y:S01]  /*0dd0*/  LDC.64 R14, c[0x0][0x248] ;  /* 0x00009200ff0e7b82 */ /* 0x001e220000000a00 */
[----:B------:R-:W-:Y:S01]  /*0de0*/  IMAD.MOV.U32 R48, RZ, RZ, R16 ;  /* 0x000000ffff307224 */ /* 0x000fe200078e0010 */
[----:B------:R-:W-:Y:S01]  /*0df0*/  MOV R50, R3 ;  /* 0x0000000300327202 */ /* 0x000fe20000000f00 */
[----:B------:R-:W-:Y:S02]  /*0e00*/  IMAD.MOV.U32 R49, RZ, RZ, R4 ;  /* 0x000000ffff317224 */ /* 0x000fe400078e0004 */
[----:B------:R-:W-:Y:S02]  /*0e10*/  IMAD.MOV.U32 R51, RZ, RZ, R2 ;  /* 0x000000ffff337224 */ /* 0x000fe400078e0002 */
[C---:B0-----:R-:W-:Y:S02]  /*0e20*/  IMAD R0, R14.reuse, UR11, RZ ;  /* 0x0000000b0e007c24 */ /* 0x041fe4000f8e02ff */
[----:B------:R-:W-:-:S04]  /*0e30*/  IMAD.WIDE.U32 R48, R14, UR4, R48 ;  /* 0x000000040e307c25 */ /* 0x000fc8000f8e0030 */
[----:B------:R-:W-:Y:S01]  /*0e40*/  IMAD R0, R15, UR4, R0 ;  /* 0x000000040f007c24 */ /* 0x000fe2000f8e0200 */
[----:B------:R-:W-:-:S03]  /*0e50*/  LEA R59, P0, R48, UR8, 0x1 ;  /* 0x00000008303b7c11 */ /* 0x000fc6000f8008ff */
[----:B------:R-:W-:Y:S02]  /*0e60*/  IMAD.IADD R49, R49, 0x1, R0 ;  /* 0x0000000131317824 */ /* 0x000fe400078e0200 */
[----:B------:R0:W2:Y:S03]  /*0e70*/  LDG.E.U16 R0, desc[UR12][R50.64] ;  /* 0x0000000c32007981 */ /* 0x0000a6000c1e1500 */
[----:B------:R-:W-:Y:S02]  /*0e80*/  LEA.HI.X R49, R48, UR9, R49, 0x1, P0 ;  /* 0x0000000930317c11 */ /* 0x000fe400080f0c31 */
[----:B------:R-:W-:-:S05]  /*0e90*/  LOP3.LUT R48, R59, 0xfffffffd, RZ, 0xc0, !PT ;  /* 0xfffffffd3b307812 */ /* 0x000fca00078ec0ff */
[----:B------:R1:W5:Y:S01]  /*0ea0*/  LD.E R60, desc[UR12][R48.64] ;  /* 0x0000000c303c7980 */ /* 0x000362000c101900 */
[----:B0-----:R-:W-:-:S04]  /*0eb0*/  LOP3.LUT R50, R59, 0x2, RZ, 0xc0, !PT ;  /* 0x000000023b327812 */ /* 0x001fc800078ec0ff */
[----:B------:R-:W-:Y:S01]  /*0ec0*/  ISETP.EQ.U32.AND P0, PT, R50, RZ, PT ;  /* 0x000000ff3200720c */ /* 0x000fe20003f02070 */
[----:B------:R-:W-:Y:S01]  /*0ed0*/  BSSY B0, `(.L_x_2) ;  /* 0x000000d000007945 */ /* 0x000fe20003800000 */
[----:B--2---:R-:W-:-:S04]  /*0ee0*/  IMAD.U32 R50, R0, 0x10000, RZ ;  /* 0x0001000000327824 */ /* 0x004fc800078e00ff */
[----:B------:R-:W-:-:S04]  /*0ef0*/  FMUL.FTZ R50, R7, R50 ;  /* 0x0000003207327220 */ /* 0x000fc80000410000 */
[----:B------:R-:W-:Y:S01]  /*0f00*/  FMUL.FTZ R51, R11, R50 ;  /* 0x000000320b337220 */ /* 0x000fe20000410000 */
[----:B------:R-:W-:-:S04]  /*0f10*/  IMAD.MOV.U32 R50, RZ, RZ, 0x3254 ;  /* 0x00003254ff327424 */ /* 0x000fc800078e00ff */
[----:B------:R-:W-:Y:S02]  /*0f20*/  F2FP.BF16.F32.PACK_AB R51, RZ, R51 ;  /* 0x00000033ff33723e */ /* 0x000fe400000010ff */
[----:B-1----:R-:W-:-:S07]  /*0f30*/  SEL R50, R50, 0x7610, P0 ;  /* 0x0000761032327807 */ /* 0x002fce0000000000 */
.L_x_3:
[----:B-----5:R-:W-:-:S05]  /*0f40*/  HADD2.BF16_V2 R61, R60, R51.H0_H0 ;  /* 0x200000333c3d7230 */ /* 0x020fca0000200000 */
[----:B------:R-:W-:-:S06]  /*0f50*/  PRMT R61, R60, R50, R61 ;  /* 0x000000323c3d7216 */ /* 0x000fcc000000003d */
[----:B------:R-:W2:Y:S02]  /*0f60*/  ATOM.E.CAS.STRONG.GPU PT, R61, [R48], R60, R61 ;  /* 0x0000003c303d738b */ /* 0x000ea400001ee13d */
[----:B--2---:R-:W-:Y:S01]  /*0f70*/  ISETP.NE.U32.AND P0, PT, R61, R60, PT ;  /* 0x0000003c3d00720c */ /* 0x004fe20003f05070 */
[----:B------:R-:W-:-:S12]  /*0f80*/  IMAD.MOV.U32 R60, RZ, RZ, R61 ;  /* 0x000000ffff3c7224 */ /* 0x000fd800078e003d */
[----:B------:R-:W-:Y:S05]  /*0f90*/  @P0 BRA `(.L_x_3) ;  /* 0xfffffffc00e80947 */ /* 0x000fea000383ffff */
[----:B------:R-:W-:Y:S05]  /*0fa0*/  BSYNC B0 ;  /* 0x0000000000007941 */ /* 0x000fea0003800000 */
.L_x_2:
[----:B------:R-:W-:Y:S01]  /*0fb0*/  MOV R48, R18 ;  /* 0x0000001200307202 */ /* 0x000fe20000000f00 */
[C---:B------:R-:W-:Y:S01]  /*0fc0*/  IMAD R50, R14.reuse, UR11, RZ ;  /* 0x0000000b0e327c24 */ /* 0x040fe2000f8e02ff */
[----:B------:R-:W-:Y:S01]  /*0fd0*/  BSSY B0, `(.L_x_4) ;  /* 0x0000017000007945 */ /* 0x000fe20003800000 */
[----:B------:R-:W-:Y:S02]  /*0fe0*/  IMAD.MOV.U32 R49, RZ, RZ, R13 ;  /* 0x000000ffff317224 */ /* 0x000fe400078e000d */
[----:B------:R-:W-:Y:S02]  /*0ff0*/  IMAD R50, R15, UR4, R50 ;  /* 0x000000040f327c24 */ /* 0x000fe4000f8e0232 */
[----:B------:R-:W-:-:S04]  /*1000*/  IMAD.WIDE.U32 R48, R14, UR4, R48 ;  /* 0x000000040e307c25 */ /* 0x000fc8000f8e0030 */
[----:B------:R-:W-:Y:S01]  /*1010*/  IMAD.IADD R49, R50, 0x1, R49 ;  /* 0x0000000132317824 */ /* 0x000fe200078e0231 */
[----:B------:R-:W-:Y:S01]  /*1020*/  LEA R50, P0, R48, UR8, 0x1 ;  /* 0x0000000830327c11 */ /* 0x000fe2000f8008ff */
[----:B------:R-:W-:-:S03]  /*1030*/  IMAD.MOV.U32 R59, RZ, RZ, 0x3254 ;  /* 0x00003254ff3b7424 */ /* 0x000fc600078e00ff */
[----:B------:R-:W-:Y:S01]  /*1040*/  LEA.HI.X R49, R48, UR9, R49, 0x1, P0 ;  /* 0x0000000930317c11 */ /* 0x000fe200080f0c31 */
[----:B------:R-:W-:Y:S01]  /*1050*/  IMAD.U32 R48, R0, 0x10000, RZ ;  /* 0x0001000000307824 */ /* 0x000fe200078e00ff */
[----:B------:R-:W-:-:S03]  /*1060*/  LOP3.LUT R51, R50, 0x2, RZ, 0xc0, !PT ;  /* 0x0000000232337812 */ /* 0x000fc600078ec0ff */
[----:B------:R-:W-:Y:S01]  /*1070*/  FMUL.FTZ R48, R7, R48 ;  /* 0x0000003007307220 */ /* 0x000fe20000410000 */
[----:B------:R-:W-:-:S03]  /*1080*/  ISETP.EQ.U32.AND P0, PT, R51, RZ, PT ;  /* 0x000000ff3300720c */ /* 0x000fc60003f02070 */
[----:B------:R-:W-:Y:S01]  /*1090*/  FMUL.FTZ R51, R12, R48 ;  /* 0x000000300c337220 */ /* 0x000fe20000410000 */
[----:B------:R-:W-:Y:S02]  /*10a0*/  LOP3.LUT R48, R50, 0xfffffffd, RZ, 0xc0, !PT ;  /* 0xfffffffd32307812 */ /* 0x000fe400078ec0ff */
[----:B------:R-:W-:Y:S02]  /*10b0*/  SEL R59, R59, 0x7610, P0 ;  /* 0x000076103b3b7807 */ /* 0x000fe40000000000 */
[----:B------:R-:W-:Y:S01]  /*10c0*/  F2FP.BF16.F32.PACK_AB R51, RZ, R51 ;  /* 0x00000033ff33723e */ /* 0x000fe200000010ff */
[----:B------:R0:W5:Y:S06]  /*10d0*/  LD.E R60, desc[UR12][R48.64] ;  /* 0x0000000c303c7980 */ /* 0x00016c000c101900 */
.L_x_5:
[----:B-----5:R-:W-:-:S05]  /*10e0*/  HADD2.BF16_V2 R61, R60, R51.H0_H0 ;  /* 0x200000333c3d7230 */ /* 0x020fca0000200000 */
[----:B------:R-:W-:-:S06]  /*10f0*/  PRMT R61, R60, R59, R61 ;  /* 0x0000003b3c3d7216 */ /* 0x000fcc000000003d */
[----:B------:R-:W2:Y:S02]  /*1100*/  ATOM.E.CAS.STRONG.GPU PT, R61, [R48], R60, R61 ;  /* 0x0000003c303d738b */ /* 0x000ea400001ee13d */
[----:B--2---:R-:W-:Y:S02]  /*1110*/  ISETP.NE.U32.AND P0, PT, R61, R60, PT ;  /* 0x0000003c3d00720c */ /* 0x004fe40003f05070 */
[----:B------:R-:W-:-:S11]  /*1120*/  MOV R60, R61 ;  /* 0x0000003d003c7202 */ /* 0x000fd60000000f00 */
[----:B------:R-:W-:Y:S05]  /*1130*/  @P0 BRA `(.L_x_5) ;  /* 0xfffffffc00e80947 */ /* 0x000fea000383ffff */
[----:B------:R-:W-:Y:S05]  /*1140*/  BSYNC B0 ;  /* 0x0000000000007941 */ /* 0x000fea0003800000 */
.L_x_4:
[C---:B------:R-:W-:Y:S01]  /*1150*/  IMAD R50, R14.reuse, UR11, RZ ;  /* 0x0000000b0e327c24 */ /* 0x040fe2000f8e02ff */
[----:B------:R-:W-:Y:S01]  /*1160*/  HFMA2.MMA R61, -RZ, RZ, 0, 0.19775390625 ;  /* 0x00003254ff3d7435 */ /* 0x000fe200000001ff */
[----:B0-----:R-:W-:Y:S01]  /*1170*/  IMAD.MOV.U32 R48, RZ, RZ, R22 ;  /* 0x000000ffff307224 */ /* 0x001fe200078e0016 */
[----:B------:R-:W-:Y:S01]  /*1180*/  BSSY B0, `(.L_x_6) ;  /* 0x0000016000007945 */ /* 0x000fe20003800000 */
[----:B------:R-:W-:Y:S02]  /*1190*/  IMAD.MOV.U32 R49, RZ, RZ, R52 ;  /* 0x000000ffff317224 */ /* 0x000fe400078e0034 */
[----:B------:R-:W-:Y:S02]  /*11a0*/  IMAD R50, R15, UR4, R50 ;  /* 0x000000040f327c24 */ /* 0x000fe4000f8e0232 */
[----:B------:R-:W-:-:S04]  /*11b0*/  IMAD.WIDE.U32 R48, R14, UR4, R48 ;  /* 0x000000040e307c25 */ /* 0x000fc8000f8e0030 */
[----:B------:R-:W-:Y:S01]  /*11c0*/  IMAD.IADD R49, R50, 0x1, R49 ;  /* 0x0000000132317824 */ /* 0x000fe200078e0231 */
[----:B------:R-:W-:-:S04]  /*11d0*/  LEA R50, P0, R48, UR8, 0x1 ;  /* 0x0000000830327c11 */ /* 0x000fc8000f8008ff */
[----:B------:R-:W-:Y:S02]  /*11e0*/  LEA.HI.X R49, R48, UR9, R49, 0x1, P0 ;  /* 0x0000000930317c11 */ /* 0x000fe400080f0c31 */
[----:B------:R-:W-:-:S04]  /*11f0*/  LOP3.LUT R48, R50, 0x2, RZ, 0xc0, !PT ;  /* 0x0000000232307812 */ /* 0x000fc800078ec0ff */
[----:B------:R-:W-:Y:S01]  /*1200*/  ISETP.EQ.U32.AND P0, PT, R48, RZ, PT ;  /* 0x000000ff3000720c */ /* 0x000fe20003f02070 */
[----:B------:R-:W-:-:S03]  /*1210*/  IMAD.U32 R48, R0, 0x10000, RZ ;  /* 0x0001000000307824 */ /* 0x000fc600078e00ff */
[----:B------:R-:W-:Y:S01]  /*1220*/  SEL R59, R61, 0x7610, P0 ;  /* 0x000076103d3b7807 */ /* 0x000fe20000000000 */
[----:B------:R-:W-:-:S04]  /*1230*/  FMUL.FTZ R48, R7, R48 ;  /* 0x0000003007307220 */ /* 0x000fc80000410000 */
[----:B------:R-:W-:Y:S01]  /*1240*/  FMUL.FTZ R51, R10, R48 ;  /* 0x000000300a337220 */ /* 0x000fe20000410000 */
[----:B------:R-:W-:-:S04]  /*1250*/  LOP3.LUT R48, R50, 0xfffffffd, RZ, 0xc0, !PT ;  /* 0xfffffffd32307812 */ /* 0x000fc800078ec0ff */
[----:B------:R-:W-:Y:S01]  /*1260*/  F2FP.BF16.F32.PACK_AB R51, RZ, R51 ;  /* 0x00000033ff33723e */ /* 0x000fe200000010ff */
[----:B------:R0:W5:Y:S06]  /*1270*/  LD.E R60, desc[UR12][R48.64] ;  /* 0x0000000c303c7980 */ /* 0x00016c000c101900 */
.L_x_7:
[----:B-----5:R-:W-:-:S05]  /*1280*/  HADD2.BF16_V2 R61, R60, R51.H0_H0 ;  /* 0x200000333c3d7230 */ /* 0x020fca0000200000 */
[----:B------:R-:W-:-:S06]  /*1290*/  PRMT R61, R60, R59, R61 ;  /* 0x0000003b3c3d7216 */ /* 0x000fcc000000003d */
[----:B------:R-:W2:Y:S02]  /*12a0*/  ATOM.E.CAS.STRONG.GPU PT, R61, [R48], R60, R61 ;  /* 0x0000003c303d738b */ /* 0x000ea400001ee13d */
[----:B--2---:R-:W-:Y:S01]  /*12b0*/  ISETP.NE.U32.AND P0, PT, R61, R60, PT ;  /* 0x0000003c3d00720c */ /* 0x004fe20003f05070 */
[----:B------:R-:W-:-:S12]  /*12c0*/  IMAD.MOV.U32 R60, RZ, RZ, R61 ;  /* 0x000000ffff3c7224 */ /* 0x000fd800078e003d */
[----:B------:R-:W-:Y:S05]  /*12d0*/  @P0 BRA `(.L_x_7) ;  /* 0xfffffffc00e80947 */ /* 0x000fea000383ffff */
[----:B------:R-:W-:Y:S05]  /*12e0*/  BSYNC B0 ;  /* 0x0000000000007941 */ /* 0x000fea0003800000 */
.L_x_6:
[C---:B------:R-:W-:Y:S01]  /*12f0*/  IMAD R50, R14.reuse, UR11, RZ ;  /* 0x0000000b0e327c24 */ /* 0x040fe2000f8e02ff */
[----:B------:R-:W-:Y:S01]  /*1300*/  BSSY B0, `(.L_x_8) ;  /* 0x0000018000007945 */ /* 0x000fe20003800000 */
[----:B0-----:R-:W-:Y:S02]  /*1310*/  IMAD.MOV.U32 R48, RZ, RZ, R28 ;  /* 0x000000ffff307224 */ /* 0x001fe400078e001c */
[----:B------:R-:W-:Y:S02]  /*1320*/  IMAD.MOV.U32 R49, RZ, RZ, R53 ;  /* 0x000000ffff317224 */ /* 0x000fe400078e0035 */
[----:B------:R-:W-:Y:S02]  /*1330*/  IMAD R50, R15, UR4, R50 ;  /* 0x000000040f327c24 */ /* 0x000fe4000f8e0232 */
[----:B------:R-:W-:-:S04]  /*1340*/  IMAD.WIDE.U32 R48, R14, UR4, R48 ;  /* 0x000000040e307c25 */ /* 0x000fc8000f8e0030 */
[----:B------:R-:W-:Y:S01]  /*1350*/  IMAD.IADD R49, R50, 0x1, R49 ;  /* 0x0000000132317824 */ /* 0x000fe200078e0231 */
[----:B------:R-:W-:Y:S01]  /*1360*/  LEA R50, P0, R48, UR8, 0x1 ;  /* 0x0000000830327c11 */ /* 0x000fe2000f8008ff */
[----:B------:R-:W-:-:S03]  /*1370*/  IMAD.MOV.U32 R61, RZ, RZ, 0x3254 ;  /* 0x00003254ff3d7424 */ /* 0x000fc600078e00ff */
[----:B------:R-:W-:Y:S02]  /*1380*/  LEA.HI.X R49, R48, UR9, R49, 0x1, P0 ;  /* 0x0000000930317c11 */ /* 0x000fe400080f0c31 */
[----:B------:R-:W-:-:S04]  /*1390*/  LOP3.LUT R48, R50, 0x2, RZ, 0xc0, !PT ;  /* 0x0000000232307812 */ /* 0x000fc800078ec0ff */
[----:B------:R-:W-:Y:S02]  /*13a0*/  ISETP.EQ.U32.AND P0, PT, R48, RZ, PT ;  /* 0x000000ff3000720c */ /* 0x000fe40003f02070 */
[----:B------:R-:W-:Y:S02]  /*13b0*/  SHF.L.U32 R48, R0, 0x10, RZ ;  /* 0x0000001000307819 */ /* 0x000fe400000006ff */
[----:B------:R-:W-:-:S03]  /*13c0*/  SEL R59, R61, 0x7610, P0 ;  /* 0x000076103d3b7807 */ /* 0x000fc60000000000 */
[----:B------:R-:W-:-:S04]  /*13d0*/  FMUL.FTZ R48, R7, R48 ;  /* 0x0000003007307220 */ /* 0x000fc80000410000 */
[----:B------:R-:W-:Y:S01]  /*13e0*/  FMUL.FTZ R51, R9, R48 ;  /* 0x0000003009337220 */ /* 0x000fe20000410000 */
[----:B------:R-:W-:-:S04]  /*13f0*/  LOP3.LUT R48, R50, 0xfffffffd, RZ, 0xc0, !PT ;  /* 0xfffffffd32307812 */ /* 0x000fc800078ec0ff */
[----:B------:R-:W-:Y:S01]  /*1400*/  F2FP.BF16.F32.PACK_AB R51, RZ, R51 ;  /* 0x00000033ff33723e */ /* 0x000fe200000010ff */
[----:B------:R0:W5:Y:S06]  /*1410*/  LD.E R60, desc[UR12][R48.64] ;  /* 0x0000000c303c7980 */ /* 0x00016c000c101900 */
.L_x_9:
[----:B-----5:R-:W-:-:S05]  /*1420*/  HADD2.BF16_V2 R61, R60, R51.H0_H0 ;  /* 0x200000333c3d7230 */ /* 0x020fca0000200000 */
[----:B------:R-:W-:-:S06]  /*1430*/  PRMT R61, R60, R59, R61 ;  /* 0x0000003b3c3d7216 */ /* 0x000fcc000000003d */
[----:B------:R-:W2:Y:S02]  /*1440*/  ATOM.E.CAS.STRONG.GPU PT, R61, [R48], R60, R61 ;  /* 0x0000003c303d738b */ /* 0x000ea400001ee13d */
[----:B--2---:R-:W-:Y:S01]  /*1450*/  ISETP.NE.U32.AND P0, PT, R61, R60, PT ;  /* 0x0000003c3d00720c */ /* 0x004fe20003f05070 */
[----:B------:R-:W-:-:S12]  /*1460*/  IMAD.MOV.U32 R60, RZ, RZ, R61 ;  /* 0x000000ffff3c7224 */ /* 0x000fd800078e003d */
[----:B------:R-:W-:Y:S05]  /*1470*/  @P0 BRA `(.L_x_9) ;  /* 0xfffffffc00e80947 */ /* 0x000fea000383ffff */
[----:B------:R-:W-:Y:S05]  /*1480*/  BSYNC B0 ;  /* 0x0000000000007941 */ /* 0x000fea0003800000 */
.L_x_8:
[C---:B------:R-:W-:Y:S01]  /*1490*/  IMAD R50, R14.reuse, UR11, RZ ;  /* 0x0000000b0e327c24 */ /* 0x040fe2000f8e02ff */
[----:B------:R-:W-:Y:S01]  /*14a0*/  BSSY B0, `(.L_x_10) ;  /* 0x0000018000007945 */ /* 0x000fe20003800000 */
[----:B0-----:R-:W-:Y:S02]  /*14b0*/  IMAD.MOV.U32 R48, RZ, RZ, R36 ;  /* 0x000000ffff307224 */ /* 0x001fe400078e0024 */
[----:B------:R-:W-:Y:S02]  /*14c0*/  IMAD.MOV.U32 R49, RZ, RZ, R54 ;  /* 0x000000ffff317224 */ /* 0x000fe400078e0036 */
[----:B------:R-:W-:Y:S02]  /*14d0*/  IMAD R50, R15, UR4, R50 ;  /* 0x000000040f327c24 */ /* 0x000fe4000f8e0232 */
[----:B------:R-:W-:-:S04]  /*14e0*/  IMAD.WIDE.U32 R48, R14, UR4, R48 ;  /* 0x000000040e307c25 */ /* 0x000fc8000f8e0030 */
[----:B------:R-:W-:Y:S01]  /*14f0*/  IMAD.MOV.U32 R61, RZ, RZ, 0x3254 ;  /* 0x00003254ff3d7424 */ /* 0x000fe200078e00ff */
[----:B------:R-:W-:Y:S02]  /*1500*/  IADD3 R49, R50, R49, RZ ;  /* 0x0000003132317210 */ /* 0x000fe40007ffe0ff */
        /* <DEDUP_REMOVED lines=11> */
.L_x_11:
[----:B-----5:R-:W-:-:S05]  /*15c0*/  HADD2.BF16_V2 R61, R60, R51.H0_H0 ;  /* 0x200000333c3d7230 */ /* 0x020fca0000200000 */
[----:B------:R-:W-:-:S06]  /*15d0*/  PRMT R61, R60, R59, R61 ;  /* 0x0000003b3c3d7216 */ /* 0x000fcc000000003d */
[----:B------:R-:W2:Y:S02]  /*15e0*/  ATOM.E.CAS.STRONG.GPU PT, R61, [R48], R60, R61 ;  /* 0x0000003c303d738b */ /* 0x000ea400001ee13d */
[----:B--2---:R-:W-:Y:S01]  /*15f0*/  ISETP.NE.U32.AND P0, PT, R61, R60, PT ;  /* 0x0000003c3d00720c */ /* 0x004fe20003f05070 */
[----:B------:R-:W-:-:S12]  /*1600*/  IMAD.MOV.U32 R60, RZ, RZ, R61 ;  /* 0x000000ffff3c7224 */ /* 0x000fd800078e003d */
[----:B------:R-:W-:Y:S05]  /*1610*/  @P0 BRA `(.L_x_11) ;  /* 0xfffffffc00e80947 */ /* 0x000fea000383ffff */
[----:B------:R-:W-:Y:S05]  /*1620*/  BSYNC B0 ;  /* 0x0000000000007941 */ /* 0x000fea0003800000 */
.L_x_10:
[----:B0-----:R-:W-:Y:S01]  /*1630*/  MOV R49, R55 ;  /* 0x0000003700317202 */ /* 0x001fe20000000f00 */
        /* <DEDUP_REMOVED lines=18> */
.L_x_13:
[----:B-----5:R-:W-:-:S05]  /*1760*/  HADD2.BF16_V2 R61, R60, R51.H0_H0 ;  /* 0x200000333c3d7230 */ /* 0x020fca0000200000 */
[----:B------:R-:W-:-:S06]  /*1770*/  PRMT R61, R60, R59, R61 ;  /* 0x0000003b3c3d7216 */ /* 0x000fcc000000003d */
[----:B------:R-:W2:Y:S02]  /*1780*/  ATOM.E.CAS.STRONG.GPU PT, R61, [R48], R60, R61 ;  /* 0x0000003c303d738b */ /* 0x000ea400001ee13d */
[----:B--2---:R-:W-:Y:S01]  /*1790*/  ISETP.NE.U32.AND P0, PT, R61, R60, PT ;  /* 0x0000003c3d00720c */ /* 0x004fe20003f05070 */
[----:B------:R-:W-:-:S12]  /*17a0*/  IMAD.MOV.U32 R60, RZ, RZ, R61 ;  /* 0x000000ffff3c7224 */ /* 0x000fd800078e003d */
[----:B------:R-:W-:Y:S05]  /*17b0*/  @P0 BRA `(.L_x_13) ;  /* 0xfffffffc00e80947 */ /* 0x000fea000383ffff */
[----:B------:R-:W-:Y:S05]  /*17c0*/  BSYNC B0 ;  /* 0x0000000000007941 */ /* 0x000fea0003800000 */
.L_x_12:
        /* <DEDUP_REMOVED lines=19> */
.L_x_15:
[----:B-----5:R-:W-:-:S05]  /*1900*/  HADD2.BF16_V2 R61, R60, R51.H0_H0 ;  /* 0x200000333c3d7230 */ /* 0x020fca0000200000 */
[----:B------:R-:W-:-:S06]  /*1910*/  PRMT R61, R60, R59, R61 ;  /* 0x0000003b3c3d7216 */ /* 0x000fcc000000003d */
[----:B------:R-:W2:Y:S02]  /*1920*/  ATOM.E.CAS.STRONG.GPU PT, R61, [R48], R60, R61 ;  /* 0x0000003c303d738b */ /* 0x000ea400001ee13d */
[----:B--2---:R-:W-:Y:S02]  /*1930*/  ISETP.NE.U32.AND P0, PT, R61, R60, PT ;  /* 0x0000003c3d00720c */ /* 0x004fe40003f05070 */
[----:B------:R-:W-:-:S11]  /*1940*/  MOV R60, R61 ;  /* 0x0000003d003c7202 */ /* 0x000fd60000000f00 */
[----:B------:R-:W-:Y:S05]  /*1950*/  @P0 BRA `(.L_x_15) ;  /* 0xfffffffc00e80947 */ /* 0x000fea000383ffff */
[----:B------:R-:W-:Y:S05]  /*1960*/  BSYNC B0 ;  /* 0x0000000000007941 */ /* 0x000fea0003800000 */
.L_x_14:
        /* <DEDUP_REMOVED lines=19> */
.L_x_17:
[----:B-----5:R-:W-:-:S05]  /*1aa0*/  HADD2.BF16_V2 R61, R60, R51.H0_H0 ;  /* 0x200000333c3d7230 */ /* 0x020fca0000200000 */
[----:B------:R-:W-:-:S06]  /*1ab0*/  PRMT R61, R60, R59, R61 ;  /* 0x0000003b3c3d7216 */ /* 0x000fcc000000003d */
[----:B------:R-:W2:Y:S02]  /*1ac0*/  ATOM.E.CAS.STRONG.GPU PT, R61, [R48], R60, R61 ;  /* 0x0000003c303d738b */ /* 0x000ea400001ee13d */
[----:B--2---:R-:W-:Y:S01]  /*1ad0*/  ISETP.NE.U32.AND P0, PT, R61, R60, PT ;  /* 0x0000003c3d00720c */ /* 0x004fe20003f05070 */
[----:B------:R-:W-:-:S12]  /*1ae0*/  IMAD.MOV.U32 R60, RZ, RZ, R61 ;  /* 0x000000ffff3c7224 */ /* 0x000fd800078e003d */
[----:B------:R-:W-:Y:S05]  /*1af0*/  @P0 BRA `(.L_x_17) ;  /* 0xfffffffc00e80947 */ /* 0x000fea000383ffff */
[----:B------:R-:W-:Y:S05]  /*1b00*/  BSYNC B0 ;  /* 0x0000000000007941 */ /* 0x000fea0003800000 */
.L_x_16:
        /* <DEDUP_REMOVED lines=19> */
.L_x_19:
[----:B-----5:R-:W-:-:S05]  /*1c40*/  HADD2.BF16_V2 R61, R60, R51.H0_H0 ;  /* 0x200000333c3d7230 */ /* 0x020fca0000200000 */
[----:B------:R-:W-:-:S06]  /*1c50*/  PRMT R61, R60, R59, R61 ;  /* 0x0000003b3c3d7216 */ /* 0x000fcc000000003d */
[----:B------:R-:W2:Y:S02]  /*1c60*/  ATOM.E.CAS.STRONG.GPU PT, R61, [R48], R60, R61 ;  /* 0x0000003c303d738b */ /* 0x000ea400001ee13d */
[----:B--2---:R-:W-:Y:S01]  /*1c70*/  ISETP.NE.U32.AND P0, PT, R61, R60, PT ;  /* 0x0000003c3d00720c */ /* 0x004fe20003f05070 */
[----:B------:R-:W-:-:S12]  /*1c80*/  IMAD.MOV.U32 R60, RZ, RZ, R61 ;  /* 0x000000ffff3c7224 */ /* 0x000fd800078e003d */
[----:B------:R-:W-:Y:S05]  /*1c90*/  @P0 BRA `(.L_x_19) ;  /* 0xfffffffc00e80947 */ /* 0x000fea000383ffff */
[----:B------:R-:W-:Y:S05]  /*1ca0*/  BSYNC B0 ;  /* 0x0000000000007941 */ /* 0x000fea0003800000 */
.L_x_18:
[----:B------:R-:W2:Y:S01]  /*1cb0*/  LDL R61, [R1] ;  /* 0x00000000013d7983 */ /* 0x000ea20000100800 */
[C---:B------:R-:W-:Y:S01]  /*1cc0*/  IMAD R50, R14.reuse, UR11, RZ ;  /* 0x0000000b0e327c24 */ /* 0x040fe2000f8e02ff */
[----:B------:R-:W-:Y:S01]  /*1cd0*/  BSSY B0, `(.L_x_20) ;  /* 0x0000018000007945 */ /* 0x000fe20003800000 */
[----:B0-----:R-:W-:Y:S02]  /*1ce0*/  IMAD.MOV.U32 R48, RZ, RZ, R40 ;  /* 0x000000ffff307224 */ /* 0x001fe400078e0028 */
[----:B------:R-:W-:Y:S02]  /*1cf0*/  IMAD R50, R15, UR4, R50 ;  /* 0x000000040f327c24 */ /* 0x000fe4000f8e0232 */
[----:B--2---:R-:W-:Y:S02]  /*1d00*/  IMAD.MOV.U32 R49, RZ, RZ, R61 ;  /* 0x000000ffff317224 */ /* 0x004fe400078e003d */
[----:B------:R-:W-:Y:S02]  /*1d10*/  IMAD.MOV.U32 R61, RZ, RZ, 0x3254 ;  /* 0x00003254ff3d7424 */ /* 0x000fe400078e00ff */
[----:B------:R-:W-:-:S05]  /*1d20*/  IMAD.WIDE.U32 R48, R14, UR4, R48 ;  /* 0x000000040e307c25 */ /* 0x000fca000f8e0030 */
        /* <DEDUP_REMOVED lines=12> */
.L_x_21:
[----:B-----5:R-:W-:-:S05]  /*1df0*/  HADD2.BF16_V2 R61, R60, R51.H0_H0 ;  /* 0x200000333c3d7230 */ /* 0x020fca0000200000 */
[----:B------:R-:W-:-:S06]  /*1e00*/  PRMT R61, R60, R59, R61 ;  /* 0x0000003b3c3d7216 */ /* 0x000fcc000000003d */
[----:B------:R-:W2:Y:S02]  /*1e10*/  ATOM.E.CAS.STRONG.GPU PT, R61, [R48], R60, R61 ;  /* 0x0000003c303d738b */ /* 0x000ea400001ee13d */
[----:B--2---:R-:W-:Y:S01]  /*1e20*/  ISETP.NE.U32.AND P0, PT, R61, R60, PT ;  /* 0x0000003c3d00720c */ /* 0x004fe20003f05070 */
[----:B------:R-:W-:-:S12]  /*1e30*/  IMAD.MOV.U32 R60, RZ, RZ, R61 ;  /* 0x000000ffff3c7224 */ /* 0x000fd800078e003d */
[----:B------:R-:W-:Y:S05]  /*1e40*/  @P0 BRA `(.L_x_21) ;  /* 0xfffffffc00e80947 */ /* 0x000fea000383ffff */
[----:B------:R-:W-:Y:S05]  /*1e50*/  BSYNC B0 ;  /* 0x0000000000007941 */ /* 0x000fea0003800000 */
.L_x_20:
[----:B------:R-:W2:Y:S01]  /*1e60*/  LDL R61, [R1+0x4] ;  /* 0x00000400013d7983 */ /* 0x000ea20000100800 */
[C---:B------:R-:W-:Y:S01]  /*1e70*/  IMAD R50, R14.reuse, UR11, RZ ;  /* 0x0000000b0e327c24 */ /* 0x040fe2000f8e02ff */
[----:B------:R-:W-:Y:S01]  /*1e80*/  BSSY B0, `(.L_x_22) ;  /* 0x0000018000007945 */ /* 0x000fe20003800000 */
[----:B0-----:R-:W-:Y:S02]  /*1e90*/  IMAD.MOV.U32 R48, RZ, RZ, R26 ;  /* 0x000000ffff307224 */ /* 0x001fe400078e001a */
[----:B------:R-:W-:Y:S01]  /*1ea0*/  IMAD R50, R15, UR4, R50 ;  /* 0x000000040f327c24 */ /* 0x000fe2000f8e0232 */
[----:B--2---:R-:W-:Y:S01]  /*1eb0*/  MOV R49, R61 ;  /* 0x0000003d00317202 */ /* 0x004fe20000000f00 */
[----:B------:R-:W-:Y:S02]  /*1ec0*/  IMAD.MOV.U32 R61, RZ, RZ, 0x3254 ;  /* 0x00003254ff3d7424 */ /* 0x000fe400078e00ff */
        /* <DEDUP_REMOVED lines=13> */
.L_x_23:
[----:B-----5:R-:W-:-:S05]  /*1fa0*/  HADD2.BF16_V2 R61, R60, R51.H0_H0 ;  /* 0x200000333c3d7230 */ /* 0x020fca0000200000 */
[----:B------:R-:W-:-:S06]  /*1fb0*/  PRMT R61, R60, R59, R61 ;  /* 0x0000003b3c3d7216 */ /* 0x000fcc000000003d */
[----:B------:R-:W2:Y:S02]  /*1fc0*/  ATOM.E.CAS.STRONG.GPU PT, R61, [R48], R60, R61 ;  /* 0x0000003c303d738b */ /* 0x000ea400001ee13d */
[----:B--2---:R-:W-:Y:S01]  /*1fd0*/  ISETP.NE.U32.AND P0, PT, R61, R60, PT ;  /* 0x0000003c3d00720c */ /* 0x004fe20003f05070 */
[----:B------:R-:W-:-:S12]  /*1fe0*/  IMAD.MOV.U32 R60, RZ, RZ, R61 ;  /* 0x000000ffff3c7224 */ /* 0x000fd800078e003d */
[----:B------:R-:W-:Y:S05]  /*1ff0*/  @P0 BRA `(.L_x_23) ;  /* 0xfffffffc00e80947 */ /* 0x000fea000383ffff */
[----:B------:R-:W-:Y:S05]  /*2000*/  BSYNC B0 ;  /* 0x0000000000007941 */ /* 0x000fea0003800000 */
.L_x_22:
[----:B------:R-:W2:Y:S01]  /*2010*/  LDL R61, [R1+0x8] ;  /* 0x00000800013d7983 */ /* 0x000ea20000100800 */
[----:B0-----:R-:W-:Y:S01]  /*2020*/  MOV R48, R32 ;  /* 0x0000002000307202 */ /* 0x001fe20000000f00 */
[----:B------:R-:W-:Y:S01]  /*2030*/  IMAD R50, R14, UR11, RZ ;  /* 0x0000000b0e327c24 */ /* 0x000fe2000f8e02ff */
[----:B------:R-:W-:Y:S03]  /*2040*/  BSSY B0, `(.L_x_24) ;  /* 0x0000017000007945 */ /* 0x000fe60003800000 */
[----:B------:R-:W-:Y:S02]  /*2050*/  IMAD R50, R15, UR4, R50 ;  /* 0x000000040f327c24 */ /* 0x000fe4000f8e0232 */
[----:B--2---:R-:W-:Y:S02]  /*2060*/  IMAD.MOV.U32 R49, RZ, RZ, R61 ;  /* 0x000000ffff317224 */ /* 0x004fe400078e003d */
[----:B------:R-:W-:-:S02]  /*2070*/  IMAD.MOV.U32 R61, RZ, RZ, 0x3254 ;  /* 0x00003254ff3d7424 */ /* 0x000fc400078e00ff */
        /* <DEDUP_REMOVED lines=13> */
.L_x_25:
[----:B-----5:R-:W-:-:S05]  /*2150*/  HADD2.BF16_V2 R61, R60, R51.H0_H0 ;  /* 0x200000333c3d7230 */ /* 0x020fca0000200000 */
[----:B------:R-:W-:-:S06]  /*2160*/  PRMT R61, R60, R59, R61 ;  /* 0x0000003b3c3d7216 */ /* 0x000fcc000000003d */
[----:B------:R-:W2:Y:S02]  /*2170*/  ATOM.E.CAS.STRONG.GPU PT, R61, [R48], R60, R61 ;  /* 0x0000003c303d738b */ /* 0x000ea400001ee13d */
[----:B--2---:R-:W-:Y:S02]  /*2180*/  ISETP.NE.U32.AND P0, PT, R61, R60, PT ;  /* 0x0000003c3d00720c */ /* 0x004fe40003f05070 */
[----:B------:R-:W-:-:S11]  /*2190*/  MOV R60, R61 ;  /* 0x0000003d003c7202 */ /* 0x000fd60000000f00 */
[----:B------:R-:W-:Y:S05]  /*21a0*/  @P0 BRA `(.L_x_25) ;  /* 0xfffffffc00e80947 */ /* 0x000fea000383ffff */
[----:B------:R-:W-:Y:S05]  /*21b0*/  BSYNC B0 ;  /* 0x0000000000007941 */ /* 0x000fea0003800000 */
.L_x_24:
[----:B------:R-:W2:Y:S01]  /*21c0*/  LDL R61, [R1+0xc] ;  /* 0x00000c00013d7983 */ /* 0x000ea20000100800 */
[C---:B------:R-:W-:Y:S01]  /*21d0*/  IMAD R50, R14.reuse, UR11, RZ ;  /* 0x0000000b0e327c24 */ /* 0x040fe2000f8e02ff */
[----:B------:R-:W-:Y:S01]  /*21e0*/  BSSY B0, `(.L_x_26) ;  /* 0x0000018000007945 */ /* 0x000fe20003800000 */
[----:B0-----:R-:W-:Y:S02]  /*21f0*/  IMAD.MOV.U32 R48, RZ, RZ, R42 ;  /* 0x000000ffff307224 */ /* 0x001fe400078e002a */
[----:B------:R-:W-:Y:S02]  /*2200*/  IMAD R50, R15, UR4, R50 ;  /* 0x000000040f327c24 */ /* 0x000fe4000f8e0232 */
[----:B--2---:R-:W-:Y:S02]  /*2210*/  IMAD.MOV.U32 R49, RZ, RZ, R61 ;  /* 0x000000ffff317224 */ /* 0x004fe400078e003d */
[----:B------:R-:W-:Y:S02]  /*2220*/  IMAD.MOV.U32 R61, RZ, RZ, 0x3254 ;  /* 0x00003254ff3d7424 */ /* 0x000fe400078e00ff */
[----:B------:R-:W-:-:S04]  /*2230*/  IMAD.WIDE.U32 R48, R14, UR4, R48 ;  /* 0x000000040e307c25 */ /* 0x000fc8000f8e0030 */
[----:B------:R-:W-:Y:S01]  /*2240*/  IMAD.IADD R49, R50, 0x1, R49 ;  /* 0x0000000132317824 */ /* 0x000fe200078e0231 */
[----:B------:R-:W-:-:S04]  /*2250*/  LEA R50, P0, R48, UR8, 0x1 ;  /* 0x0000000830327c11 */ /* 0x000fc8000f8008ff */
        /* <DEDUP_REMOVED lines=10> */
.L_x_27:
[----:B-----5:R-:W-:-:S05]  /*2300*/  HADD2.BF16_V2 R61, R60, R51.H0_H0 ;  /* 0x200000333c3d7230 */ /* 0x020fca0000200000 */
[----:B------:R-:W-:-:S06]  /*2310*/  PRMT R61, R60, R59, R61 ;  /* 0x0000003b3c3d7216 */ /* 0x000fcc000000003d */
[----:B------:R-:W2:Y:S02]  /*2320*/  ATOM.E.CAS.STRONG.GPU PT, R61, [R48], R60, R61 ;  /* 0x0000003c303d738b */ /* 0x000ea400001ee13d */
[----:B--2---:R-:W-:Y:S01]  /*2330*/  ISETP.NE.U32.AND P0, PT, R61, R60, PT ;  /* 0x0000003c3d00720c */ /* 0x004fe20003f05070 */
[----:B------:R-:W-:-:S12]  /*2340*/  IMAD.MOV.U32 R60, RZ, RZ, R61 ;  /* 0x000000ffff3c7224 */ /* 0x000fd800078e003d */
[----:B------:R-:W-:Y:S05]  /*2350*/  @P0 BRA `(.L_x_27) ;  /* 0xfffffffc00e80947 */ /* 0x000fea000383ffff */
[----:B------:R-:W-:Y:S05]  /*2360*/  BSYNC B0 ;  /* 0x0000000000007941 */ /* 0x000fea0003800000 */
.L_x_26:
        /* <DEDUP_REMOVED lines=20> */
.L_x_29:
[----:B-----5:R-:W-:-:S05]  /*24b0*/  HADD2.BF16_V2 R61, R60, R51.H0_H0 ;  /* 0x200000333c3d7230 */ /* 0x020fca0000200000 */
[----:B------:R-:W-:-:S06]  /*24c0*/  PRMT R61, R60, R59, R61 ;  /* 0x0000003b3c3d7216 */ /* 0x000fcc000000003d */
[----:B------:R-:W2:Y:S02]  /*24d0*/  ATOM.E.CAS.STRONG.GPU PT, R61, [R48], R60, R61 ;  /* 0x0000003c303d738b */ /* 0x000ea400001ee13d */
[----:B--2---:R-:W-:Y:S02]  /*24e0*/  ISETP.NE.U32.AND P0, PT, R61, R60, PT ;  /* 0x0000003c3d00720c */ /* 0x004fe40003f05070 */
[----:B------:R-:W-:-:S11]  /*24f0*/  MOV R60, R61 ;  /* 0x0000003d003c7202 */ /* 0x000fd60000000f00 */
[----:B------:R-:W-:Y:S05]  /*2500*/  @P0 BRA `(.L_x_29) ;  /* 0xfffffffc00e80947 */ /* 0x000fea000383ffff */
[----:B------:R-:W-:Y:S05]  /*2510*/  BSYNC B0 ;  /* 0x0000000000007941 */ /* 0x000fea0003800000 */
.L_x_28:
        /* <DEDUP_REMOVED lines=20> */
.L_x_31:
[----:B-----5:R-:W-:-:S05]  /*2660*/  HADD2.BF16_V2 R61, R60, R51.H0_H0 ;  /* 0x200000333c3d7230 */ /* 0x020fca0000200000 */
[----:B------:R-:W-:-:S06]  /*2670*/  PRMT R61, R60, R59, R61 ;  /* 0x0000003b3c3d7216 */ /* 0x000fcc000000003d */
[----:B------:R-:W2:Y:S02]  /*2680*/  ATOM.E.CAS.STRONG.GPU PT, R61, [R48], R60, R61 ;  /* 0x0000003c303d738b */ /* 0x000ea400001ee13d */
[----:B--2---:R-:W-:Y:S01]  /*2690*/  ISETP.NE.U32.AND P0, PT, R61, R60, PT ;  /* 0x0000003c3d00720c */ /* 0x004fe20003f05070 */
[----:B------:R-:W-:-:S12]  /*26a0*/  IMAD.MOV.U32 R60, RZ, RZ, R61 ;  /* 0x000000ffff3c7224 */ /* 0x000fd800078e003d */
[----:B------:R-:W-:Y:S05]  /*26b0*/  @P0 BRA `(.L_x_31) ;  /* 0xfffffffc00e80947 */ /* 0x000fea000383ffff */
[----:B------:R-:W-:Y:S05]  /*26c0*/  BSYNC B0 ;  /* 0x0000000000007941 */ /* 0x000fea0003800000 */
.L_x_30:
[----:B------:R-:W2:Y:S01]  /*26d0*/  LDL R61, [R1+0x18] ;  /* 0x00001800013d7983 */ /* 0x000ea20000100800 */
[----:B------:R-:W-:Y:S01]  /*26e0*/  IMAD R50, R14, UR11, RZ ;  /* 0x0000000b0e327c24 */ /* 0x000fe2000f8e02ff */
[----:B0-----:R-:W-:Y:S01]  /*26f0*/  MOV R48, R34 ;  /* 0x0000002200307202 */ /* 0x001fe20000000f00 */
[----:B------:R-:W-:Y:S01]  /*2700*/  IMAD.U32 R0, R0, 0x10000, RZ ;  /* 0x0001000000007824 */ /* 0x000fe200078e00ff */
[----:B------:R-:W-:Y:S01]  /*2710*/  BSSY B0, `(.L_x_32) ;  /* 0x0000016000007945 */ /* 0x000fe20003800000 */
[----:B------:R-:W-:Y:S02]  /*2720*/  IMAD R50, R15, UR4, R50 ;  /* 0x000000040f327c24 */ /* 0x000fe4000f8e0232 */
[----:B------:R-:W-:-:S04]  /*2730*/  FMUL.FTZ R0, R5, R0 ;  /* 0x0000000005007220 */ /* 0x000fc80000410000 */
[----:B------:R-:W-:-:S05]  /*2740*/  FMUL.FTZ R0, R9, R0 ;  /* 0x0000000009007220 */ /* 0x000fca0000410000 */
[----:B------:R-:W-:Y:S01]  /*2750*/  F2FP.BF16.F32.PACK_AB R0, RZ, R0 ;  /* 0x00000000ff00723e */ /* 0x000fe200000010ff */
        /* <DEDUP_REMOVED lines=8> */
[----:B------:R-:W-:Y:S02]  /*27e0*/  LOP3.LUT R14, R48, 0xfffffffd, RZ, 0xc0, !PT ;  /* 0xfffffffd300e7812 */ /* 0x000fe400078ec0ff */
[----:B------:R-:W-:-:S03]  /*27f0*/  SEL R49, R61, 0x7610, P0 ;  /* 0x000076103d317807 */ /* 0x000fc60000000000 */
[----:B------:R0:W5:Y:S06]  /*2800*/  LD.E R50, desc[UR12][R14.64] ;  /* 0x0000000c0e327980 */ /* 0x00016c000c101900 */
.L_x_33:
[----:B-----5:R-:W-:-:S05]  /*2810*/  HADD2.BF16_V2 R51, R50, R0.H0_H0 ;  /* 0x2000000032337230 */ /* 0x020fca0000200000 */
[----:B------:R-:W-:-:S06]  /*2820*/  PRMT R51, R50, R49, R51 ;  /* 0x0000003132337216 */ /* 0x000fcc0000000033 */
[----:B------:R-:W2:Y:S02]  /*2830*/  ATOM.E.CAS.STRONG.GPU PT, R51, [R14], R50, R51 ;  /* 0x000000320e33738b */ /* 0x000ea400001ee133 */
[----:B--2---:R-:W-:Y:S02]  /*2840*/  ISETP.NE.U32.AND P0, PT, R51, R50, PT ;  /* 0x000000323300720c */ /* 0x004fe40003f05070 */
[----:B------:R-:W-:-:S11]  /*2850*/  MOV R50, R51 ;  /* 0x0000003300327202 */ /* 0x000fd60000000f00 */
[----:B------:R-:W-:Y:S05]  /*2860*/  @P0 BRA `(.L_x_33) ;  /* 0xfffffffc00e80947 */ /* 0x000fea000383ffff */
[----:B------:R-:W-:Y:S05]  /*2870*/  BSYNC B0 ;  /* 0x0000000000007941 */ /* 0x000fea0003800000 */
.L_x_32:
[----:B------:R-:W-:Y:S01]  /*2880*/  IMAD.U32 R0, RZ, RZ, UR14 ;  /* 0x0000000eff007e24 */ /* 0x000fe2000f8e00ff */
[----:B------:R-:W-:Y:S02]  /*2890*/  UIADD3 UR5, UR5, 0x1, URZ ;  /* 0x0000000105057890 */ /* 0x000fe4000fffe03f */
[----:B------:R-:W-:Y:S02]  /*28a0*/  ULEA UR8, UP0, UR10, UR8, 0x1 ;  /* 0x000000080a087291 */ /* 0x000fe4000f80083f */
[----:B------:R-:W-:Y:S02]  /*28b0*/  LEA R3, P1, R0, R3, 0x1 ;  /* 0x0000000300037211 */ /* 0x000fe400078208ff */
[----:B------:R-:W1:Y:S01]  /*28c0*/  LDC R0, c[0x0][0x230] ;  /* 0x00008c00ff007b82 */ /* 0x000e620000000800 */
[----:B------:R-:W-:Y:S01]  /*28d0*/  UIADD3.X UR9, UR9, UR7, URZ, UP0, !UPT ;  /* 0x0000000709097290 */ /* 0x000fe200087fe43f */
[----:B------:R-:W-:Y:S02]  /*28e0*/  IADD3.X R2, R2, UR6, RZ, P1, !PT ;  /* 0x0000000602027c10 */ /* 0x000fe40008ffe4ff */
[----:B-1----:R-:W-:-:S13]  /*28f0*/  ISETP.LE.AND P0, PT, R0, UR5, PT ;  /* 0x0000000500007c0c */ /* 0x002fda000bf03270 */
[----:B------:R-:W-:Y:S05]  /*2900*/  @!P0 BRA `(.L_x_34) ;  /* 0xffffffe400308947 */ /* 0x000fea000383ffff */
.L_x_1:
[----:B------:R-:W1:Y:S01]  /*2910*/  LDC R0, c[0x0][0x228] ;  /* 0x00008a00ff007b82 */ /* 0x000e620000000800 */
[----:B------:R-:W-:-:S06]  /*2920*/  UIADD3 UR4, UR4, 0x1, URZ ;  /* 0x0000000104047890 */ /* 0x000fcc000fffe03f */
[----:B-1----:R-:W-:-:S13]  /*2930*/  ISETP.LE.AND P0, PT, R0, UR4, PT ;  /* 0x0000000400007c0c */ /* 0x002fda000bf03270 */
[----:B------:R-:W-:Y:S05]  /*2940*/  @!P0 BRA `(.L_x_35) ;  /* 0xffffffe000dc8947 */ /* 0x000fea000383ffff */
[----:B------:R-:W-:Y:S05]  /*2950*/  EXIT ;  /* 0x000000000000794d */ /* 0x000fea0003800000 */
.L_x_0:
[----:B------:R-:W0:Y:S02]  /*2960*/  LDC R0, c[0x0][0x228] ;  /* 0x00008a00ff007b82 */ /* 0x000e240000000800 */
[----:B0-----:R-:W-:-:S13]  /*2970*/  ISETP.GE.AND P0, PT, R0, 0x1, PT ;  /* 0x000000010000780c */ /* 0x001fda0003f06270 */
[----:B------:R-:W-:Y:S05]  /*2980*/  @!P0 EXIT ;  /* 0x000000000000894d */ /* 0x000fea0003800000 */
[----:B------:R-:W0:Y:S02]  /*2990*/  LDC R7, c[0x0][0x230] ;  /* 0x00008c00ff077b82 */ /* 0x000e240000000800 */
[----:B0-----:R-:W-:-:S13]  /*29a0*/  ISETP.GE.AND P0, PT, R7, 0x1, PT ;  /* 0x000000010700780c */ /* 0x001fda0003f06270 */
[----:B------:R-:W-:Y:S05]  /*29b0*/  @!P0 EXIT ;  /* 0x000000000000894d */ /* 0x000fea0003800000 */
[----:B------:R-:W-:Y:S01]  /*29c0*/  SHF.R.S32.HI R5, RZ, 0x1f, R14 ;  /* 0x0000001fff057819 */ /* 0x000fe2000001140e */
[----:B------:R-:W-:Y:S01]  /*29d0*/  ULDC.64 UR4, c[0x0][0x2a8] ;  /* 0x0000aa0000047ab9 */ /* 0x000fe20000000a00 */
[----:B------:R-:W-:Y:S01]  /*29e0*/  ULDC.64 UR6, c[0x0][0x260] ;  /* 0x0000980000067ab9 */ /* 0x000fe20000000a00 */
[C---:B------:R-:W-:Y:S01]  /*29f0*/  IMAD.WIDE.U32 R2, R14.reuse, UR4, RZ ;  /* 0x000000040e027c25 */ /* 0x040fe2000f8e00ff */
[----:B------:R-:W-:Y:S01]  /*2a00*/  SHF.R.S32.HI R0, RZ, 0x1f, R4 ;  /* 0x0000001fff007819 */ /* 0x000fe20000011404 */
[----:B------:R-:W-:Y:S01]  /*2a10*/  ULDC.64 UR10, c[0x0][0x258] ;  /* 0x00009600000a7ab9 */ /* 0x000fe20000000a00 */
[----:B------:R-:W-:Y:S01]  /*2a20*/  IADD3 R30, R7, -0x1, RZ ;  /* 0xffffffff071e7810 */ /* 0x000fe20007ffe0ff */
[C---:B------:R-:W-:Y:S02]  /*2a30*/  IMAD R9, R5.reuse, UR4, RZ ;  /* 0x0000000405097c24 */ /* 0x040fe4000f8e02ff */
[----:B------:R-:W-:Y:S02]  /*2a40*/  IMAD R5, R5, UR6, RZ ;  /* 0x0000000605057c24 */ /* 0x000fe4000f8e02ff */
[C---:B------:R-:W-:Y:S01]  /*2a50*/  IMAD R9, R14.reuse, UR5, R9 ;  /* 0x000000050e097c24 */ /* 0x040fe2000f8e0209 */
[----:B------:R-:W-:Y:S01]  /*2a60*/  ULDC.64 UR4, c[0x0][0x298] ;  /* 0x0000a60000047ab9 */ /* 0x000fe20000000a00 */
[C---:B------:R-:W-:Y:S01]  /*2a70*/  IMAD R5, R14.reuse, UR7, R5 ;  /* 0x000000070e057c24 */ /* 0x040fe2000f8e0205 */
[----:B------:R-:W-:Y:S01]  /*2a80*/  USHF.L.U64.HI UR8, UR4, 0x1, UR5 ;  /* 0x0000000104087899 */ /* 0x000fe20008010205 */
[----:B------:R-:W-:Y:S01]  /*2a90*/  IMAD.WIDE.U32 R14, R14, UR6, RZ ;  /* 0x000000060e0e7c25 */ /* 0x000fe2000f8e00ff */
[----:B------:R-:W-:Y:S01]  /*2aa0*/  ULDC.64 UR6, c[0x0][0x2a0] ;  /* 0x0000a80000067ab9 */ /* 0x000fe20000000a00 */
[----:B------:R-:W-:-:S02]  /*2ab0*/  USHF.L.U32 UR9, UR4, 0x1, URZ ;  /* 0x0000000104097899 */ /* 0x000fc4000800063f */
[----:B------:R-:W-:Y:S01]  /*2ac0*/  IMAD.IADD R3, R3, 0x1, R9 ;  /* 0x0000000103037824 */ /* 0x000fe200078e0209 */
[----:B------:R-:W-:Y:S01]  /*2ad0*/  ULDC.64 UR4, c[0x0][0x250] ;  /* 0x0000940000047ab9 */ /* 0x000fe20000000a00 */
[----:B------:R-:W-:Y:S02]  /*2ae0*/  IMAD.IADD R15, R15, 0x1, R5 ;  /* 0x000000010f0f7824 */ /* 0x000fe400078e0205 */
[C---:B------:R-:W-:Y:S02]  /*2af0*/  IMAD R9, R0.reuse, UR6, RZ ;  /* 0x0000000600097c24 */ /* 0x040fe4000f8e02ff */
[----:B------:R-:W-:Y:S01]  /*2b00*/  IMAD R5, R0, UR10, RZ ;  /* 0x0000000a00057c24 */ /* 0x000fe2000f8e02ff */
[----:B------:R-:W-:Y:S01]  /*2b10*/  LOP3.LUT R0, R7, 0x3, RZ, 0xc0, !PT ;  /* 0x0000000307007812 */ /* 0x000fe200078ec0ff */
[C---:B------:R-:W-:Y:S01]  /*2b20*/  IMAD R9, R4.reuse, UR7, R9 ;  /* 0x0000000704097c24 */ /* 0x040fe2000f8e0209 */
[----:B------:R-:W-:Y:S01]  /*2b30*/  UMOV UR7, URZ ;  /* 0x0000003f00077c82 */ /* 0x000fe20008000000 */
[----:B------:R-:W-:Y:S01]  /*2b40*/  IMAD.WIDE.U32 R2, R4, UR6, R2 ;  /* 0x0000000604027c25 */ /* 0x000fe2000f8e0002 */
[----:B------:R-:W-:-:S03]  /*2b50*/  UMOV UR6, URZ ;  /* 0x0000003f00067c82 */ /* 0x000fc60008000000 */
[C---:B------:R-:W-:Y:S01]  /*2b60*/  IMAD R13, R4.reuse, UR11, R5 ;  /* 0x0000000b040d7c24 */ /* 0x040fe2000f8e0205 */
[----:B------:R-:W-:Y:S01]  /*2b70*/  USHF.L.U32 UR11, UR4, 0x1, URZ ;  /* 0x00000001040b7899 */ /* 0x000fe2000800063f */
[----:B------:R-:W-:Y:S01]  /*2b80*/  IMAD.WIDE.U32 R4, R4, UR10, R14 ;  /* 0x0000000a04047c25 */ /* 0x000fe2000f8e000e */
[----:B------:R-:W-:-:S03]  /*2b90*/  USHF.L.U64.HI UR10, UR4, 0x1, UR5 ;  /* 0x00000001040a7899 */ /* 0x000fc60008010205 */
[----:B------:R-:W-:Y:S01]  /*2ba0*/  IMAD.IADD R10, R7, 0x1, -R0 ;  /* 0x00000001070a7824 */ /* 0x000fe200078e0a00 */
[----:B------:R-:W-:Y:S01]  /*2bb0*/  UMOV UR4, URZ ;  /* 0x0000003f00047c82 */ /* 0x000fe20008000000 */
[----:B------:R-:W-:Y:S02]  /*2bc0*/  IMAD.IADD R11, R9, 0x1, R3 ;  /* 0x00000001090b7824 */ /* 0x000fe400078e0203 */
[----:B------:R-:W-:-:S07]  /*2bd0*/  IMAD.IADD R13, R5, 0x1, R13 ;  /* 0x00000001050d7824 */ /* 0x000fce00078e020d */
.L_x_42:
[----:B0-----:R-:W0:Y:S01]  /*2be0*/  LDC.64 R32, c[0x0][0x290] ;  /* 0x0000a400ff207b82 */ /* 0x001e220000000a00 */
[----:B------:R-:W-:Y:S01]  /*2bf0*/  USHF.R.S32.HI UR5, URZ, 0x1f, UR4 ;  /* 0x0000001f3f057899 */ /* 0x000fe20008011404 */
[----:B-1-3--:R-:W-:Y:S01]  /*2c00*/  MOV R18, R2 ;  /* 0x0000000200127202 */ /* 0x00afe20000000f00 */
[----:B------:R-:W-:Y:S01]  /*2c10*/  IMAD.MOV.U32 R19, RZ, RZ, R11 ;  /* 0x000000ffff137224 */ /* 0x000fe200078e000b */
[----:B------:R-:W-:Y:S01]  /*2c20*/  ISETP.GE.U32.AND P0, PT, R30, 0x3, PT ;  /* 0x000000031e00780c */ /* 0x000fe20003f06070 */
[----:B------:R-:W-:-:S03]  /*2c30*/  IMAD.MOV.U32 R12, RZ, RZ, R4 ;  /* 0x000000ffff0c7224 */ /* 0x000fc600078e0004 */
[----:B------:R-:W1:Y:S08]  /*2c40*/  LDC.64 R26, c[0x0][0x248] ;  /* 0x00009200ff1a7b82 */ /* 0x000e700000000a00 */
[----:B--2---:R-:W2:Y:S01]  /*2c50*/  LDC R20, c[0x0][0x228] ;  /* 0x00008a00ff147b82 */ /* 0x004ea20000000800 */
[C---:B0-----:R-:W-:Y:S02]  /*2c60*/  IMAD R14, R32.reuse, UR5, RZ ;  /* 0x00000005200e7c24 */ /* 0x041fe4000f8e02ff */
[----:B------:R-:W-:-:S04]  /*2c70*/  IMAD.WIDE.U32 R8, R32, UR4, R18 ;  /* 0x0000000420087c25 */ /* 0x000fc8000f8e0012 */
[----:B------:R-:W-:Y:S02]  /*2c80*/  IMAD R17, R33, UR4, R14 ;  /* 0x0000000421117c24 */ /* 0x000fe4000f8e020e */
[C---:B-1----:R-:W-:Y:S01]  /*2c90*/  IMAD R16, R26.reuse, UR5, RZ ;  /* 0x000000051a107c24 */ /* 0x042fe2000f8e02ff */
[----:B------:R-:W-:Y:S01]  /*2ca0*/  UMOV UR5, URZ ;  /* 0x0000003f00057c82 */ /* 0x000fe20008000000 */
[----:B------:R-:W-:-:S04]  /*2cb0*/  IMAD.WIDE.U32 R6, R26, UR4, R12 ;  /* 0x000000041a067c25 */ /* 0x000fc8000f8e000c */
[----:B------:R-:W-:Y:S01]  /*2cc0*/  IMAD R15, R27, UR4, R16 ;  /* 0x000000041b0f7c24 */ /* 0x000fe2000f8e0210 */
[----:B------:R-:W-:Y:S01]  /*2cd0*/  UIADD3 UR4, UR4, 0x1, URZ ;  /* 0x0000000104047890 */ /* 0x000fe2000fffe03f */
[----:B------:R-:W-:-:S03]  /*2ce0*/  IMAD.IADD R17, R9, 0x1, R17 ;  /* 0x0000000109117824 */ /* 0x000fc600078e0211 */
[----:B------:R-:W-:Y:S02]  /*2cf0*/  IADD3 R15, R7, R15, RZ ;  /* 0x0000000f070f7210 */ /* 0x000fe40007ffe0ff */
[----:B--2---:R-:W-:Y:S01]  /*2d00*/  ISETP.LE.AND P1, PT, R20, UR4, PT ;  /* 0x0000000414007c0c */ /* 0x004fe2000bf23270 */
[----:B----4-:R-:W-:-:S12]  /*2d10*/  @!P0 BRA `(.L_x_36) ;  /* 0x0000000c00648947 */ /* 0x010fd80003800000 */
[----:B------:R-:W-:Y:S01]  /*2d20*/  IMAD R14, R26, UR7, RZ ;  /* 0x000000071a0e7c24 */ /* 0x000fe2000f8e02ff */
[----:B------:R-:W-:Y:S01]  /*2d30*/  ISETP.GT.AND P0, PT, R10, RZ, PT ;  /* 0x000000ff0a00720c */ /* 0x000fe20003f04270 */
[----:B------:R-:W-:Y:S01]  /*2d40*/  IMAD R16, R32, UR7, RZ ;  /* 0x0000000720107c24 */ /* 0x000fe2000f8e02ff */
[----:B------:R-:W-:Y:S01]  /*2d50*/  ULDC.64 UR14, c[0x0][0x220] ;  /* 0x00008800000e7ab9 */ /* 0x000fe20000000a00 */
[----:B------:R-:W-:Y:S01]  /*2d60*/  IMAD.WIDE.U32 R20, R26, UR6, R12 ;  /* 0x000000061a147c25 */ /* 0x000fe2000f8e000c */
[----:B------:R-:W-:Y:S01]  /*2d70*/  ULDC.64 UR16, c[0x0][0x268] ;  /* 0x00009a0000107ab9 */ /* 0x000fe20000000a00 */
[----:B------:R-:W-:Y:S02]  /*2d80*/  UMOV UR5, URZ ;  /* 0x0000003f00057c82 */ /* 0x000fe40008000000 */
[----:B------:R-:W-:-:S04]  /*2d90*/  IMAD.WIDE.U32 R18, R32, UR6, R18 ;  /* 0x0000000620127c25 */ /* 0x000fc8000f8e0012 */
[----:B------:R-:W-:Y:S01]  /*2da0*/  IMAD R27, R27, UR6, R14 ;  /* 0x000000061b1b7c24 */ /* 0x000fe2000f8e020e */
[----:B------:R-:W-:Y:S01]  /*2db0*/  LEA R14, P2, R20, UR14, 0x1 ;  /* 0x0000000e140e7c11 */ /* 0x000fe2000f8408ff */
[----:B------:R-:W-:Y:S01]  /*2dc0*/  IMAD R33, R33, UR6, R16 ;  /* 0x0000000621217c24 */ /* 0x000fe2000f8e0210 */
[----:B------:R-:W-:Y:S01]  /*2dd0*/  LEA R16, P3, R18, UR16, 0x1 ;  /* 0x0000001012107c11 */ /* 0x000fe2000f8608ff */
[----:B------:R-:W-:Y:S02]  /*2de0*/  IMAD.IADD R27, R21, 0x1, R27 ;  /* 0x00000001151b7824 */ /* 0x000fe400078e021b */
[----:B------:R-:W-:Y:S02]  /*2df0*/  IMAD.IADD R33, R19, 0x1, R33 ;  /* 0x0000000113217824 */ /* 0x000fe400078e0221 */
[----:B------:R-:W-:Y:S01]  /*2e00*/  IMAD.MOV.U32 R12, RZ, RZ, R10 ;  /* 0x000000ffff0c7224 */ /* 0x000fe200078e000a */
[----:B------:R-:W-:Y:S02]  /*2e10*/  LEA.HI.X R27, R20, UR15, R27, 0x1, P2 ;  /* 0x0000000f141b7c11 */ /* 0x000fe400090f0c1b */
[----:B------:R-:W-:Y:S01]  /*2e20*/  LEA.HI.X R33, R18, UR17, R33, 0x1, P3 ;  /* 0x0000001112217c11 */ /* 0x000fe200098f0c21 */
[----:B------:R-:W-:Y:S06]  /*2e30*/  @!P0 BRA `(.L_x_37) ;  /* 0x00000008009c8947 */ /* 0x000fec0003800000 */
[----:B------:R-:W-:Y:S02]  /*2e40*/  ISETP.GT.AND P2, PT, R12, 0xc, PT ;  /* 0x0000000c0c00780c */ /* 0x000fe40003f44270 */
[----:B------:R-:W-:-:S11]  /*2e50*/  PLOP3.LUT P0, PT, PT, PT, PT, 0x80, 0x0 ;  /* 0x000000000000781c */ /* 0x000fd60003f0f070 */
[----:B------:R-:W-:Y:S05]  /*2e60*/  @!P2 BRA `(.L_x_38) ;  /* 0x0000000400a4a947 */ /* 0x000fea0003800000 */
[----:B------:R-:W-:-:S13]  /*2e70*/  PLOP3.LUT P0, PT, PT, PT, PT, 0x8, 0x0 ;  /* 0x000000000000781c */ /* 0x000fda0003f0e170 */
.L_x_39:
[----:B0-----:R-:W-:Y:S01]  /*2e80*/  MOV R18, R16 ;  /* 0x0000001000127202 */ /* 0x001fe20000000f00 */
[----:B------:R-:W-:-:S05]  /*2e90*/  IMAD.MOV.U32 R19, RZ, RZ, R33 ;  /* 0x000000ffff137224 */ /* 0x000fca00078e0021 */
[----:B------:R0:W2:Y:S01]  /*2ea0*/  LDG.E.U16 R31, desc[UR12][R18.64] ;  /* 0x0000000c121f7981 */ /* 0x0000a2000c1e1500 */
[----:B------:R-:W-:-:S04]  /*2eb0*/  IADD3 R20, P2, R16, UR9, RZ ;  /* 0x0000000910147c10 */ /* 0x000fc8000ff5e0ff */
[----:B------:R-:W-:Y:S01]  /*2ec0*/  IADD3.X R21, R33, UR8, RZ, P2, !PT ;  /* 0x0000000821157c10 */ /* 0x000fe200097fe4ff */
[----:B0-----:R-:W-:Y:S02]  /*2ed0*/  IMAD.MOV.U32 R18, RZ, RZ, R14 ;  /* 0x000000ffff127224 */ /* 0x001fe400078e000e */
[----:B------:R-:W-:-:S05]  /*2ee0*/  IMAD.MOV.U32 R19, RZ, RZ, R27 ;  /* 0x000000ffff137224 */ /* 0x000fca00078e001b */
[----:B--2---:R0:W-:Y:S04]  /*2ef0*/  STG.E.U16 desc[UR12][R18.64], R31 ;  /* 0x0000001f12007986 */ /* 0x0041e8000c10150c */
[----:B------:R-:W2:Y:S01]  /*2f00*/  LDG.E.U16 R33, desc[UR12][R20.64] ;  /* 0x0000000c14217981 */ /* 0x000ea2000c1e1500 */
[----:B------:R-:W-:Y:S02]  /*2f10*/  IADD3 R22, P2, R14, UR11, RZ ;  /* 0x0000000b0e167c10 */ /* 0x000fe4000ff5e0ff */
[----:B------:R-:W-:Y:S02]  /*2f20*/  IADD3 R24, P3, R20, UR9, RZ ;  /* 0x0000000914187c10 */ /* 0x000fe4000ff7e0ff */
[----:B------:R-:W-:Y:S02]  /*2f30*/  IADD3.X R23, R27, UR10, RZ, P2, !PT ;  /* 0x0000000a1b177c10 */ /* 0x000fe400097fe4ff */
[----:B------:R-:W-:-:S03]  /*2f40*/  IADD3.X R25, R21, UR8, RZ, P3, !PT ;  /* 0x0000000815197c10 */ /* 0x000fc60009ffe4ff */
[----:B--2---:R1:W-:Y:S04]  /*2f50*/  STG.E.U16 desc[UR12][R22.64], R33 ;  /* 0x0000002116007986 */ /* 0x0043e8000c10150c */
[----:B------:R-:W2:Y:S01]  /*2f60*/  LDG.E.U16 R35, desc[UR12][R24.64] ;  /* 0x0000000c18237981 */ /* 0x000ea2000c1e1500 */
[----:B------:R-:W-:Y:S02]  /*2f70*/  IADD3 R26, P2, R22, UR11, RZ ;  /* 0x0000000b161a7c10 */ /* 0x000fe4000ff5e0ff */
[----:B------:R-:W-:Y:S02]  /*2f80*/  IADD3 R28, P3, R24, UR9, RZ ;  /* 0x00000009181c7c10 */ /* 0x000fe4000ff7e0ff */
[----:B------:R-:W-:Y:S02]  /*2f90*/  IADD3.X R27, R23, UR10, RZ, P2, !PT ;  /* 0x0000000a171b7c10 */ /* 0x000fe400097fe4ff */
[----:B------:R-:W-:-:S03]  /*2fa0*/  IADD3.X R29, R25, UR8, RZ, P3, !PT ;  /* 0x00000008191d7c10 */ /* 0x000fc60009ffe4ff */
[----:B--2---:R2:W-:Y:S04]  /*2fb0*/  STG.E.U16 desc[UR12][R26.64], R35 ;  /* 0x000000231a007986 */ /* 0x0045e8000c10150c */
[----:B0-----:R-:W3:Y:S01]  /*2fc0*/  LDG.E.U16 R31, desc[UR12][R28.64] ;  /* 0x0000000c1c1f7981 */ /* 0x001ee2000c1e1500 */
[----:B------:R-:W-:Y:S02]  /*2fd0*/  IADD3 R18, P3, R26, UR11, RZ ;  /* 0x0000000b1a127c10 */ /* 0x000fe4000ff7e0ff */
[----:B------:R-:W-:Y:S02]  /*2fe0*/  IADD3 R20, P2, R28, UR9, RZ ;  /* 0x000000091c147c10 */ /* 0x000fe4000ff5e0ff */
[----:B------:R-:W-:Y:S02]  /*2ff0*/  IADD3.X R19, R27, UR10, RZ, P3, !PT ;  /* 0x0000000a1b137c10 */ /* 0x000fe40009ffe4ff */
[----:B------:R-:W-:-:S03]  /*3000*/  IADD3.X R21, R29, UR8, RZ, P2, !PT ;  /* 0x000000081d157c10 */ /* 0x000fc600097fe4ff */
[----:B---3--:R0:W-:Y:S04]  /*3010*/  STG.E.U16 desc[UR12][R18.64], R31 ;  /* 0x0000001f12007986 */ /* 0x0081e8000c10150c */
[----:B-1----:R-:W3:Y:S01]  /*3020*/  LDG.E.U16 R33, desc[UR12][R20.64] ;  /* 0x0000000c14217981 */ /* 0x002ee2000c1e1500 */
[----:B------:R-:W-:Y:S02]  /*3030*/  IADD3 R22, P2, R18, UR11, RZ ;  /* 0x0000000b12167c10 */ /* 0x000fe4000ff5e0ff */
[----:B------:R-:W-:Y:S02]  /*3040*/  IADD3 R24, P3, R20, UR9, RZ ;  /* 0x0000000914187c10 */ /* 0x000fe4000ff7e0ff */
[----:B------:R-:W-:Y:S02]  /*3050*/  IADD3.X R23, R19, UR10, RZ, P2, !PT ;  /* 0x0000000a13177c10 */ /* 0x000fe400097fe4ff */
[----:B------:R-:W-:-:S03]  /*3060*/  IADD3.X R25, R21, UR8, RZ, P3, !PT ;  /* 0x0000000815197c10 */ /* 0x000fc60009ffe4ff */
[----:B---3--:R1:W-:Y:S04]  /*3070*/  STG.E.U16 desc[UR12][R22.64], R33 ;  /* 0x0000002116007986 */ /* 0x0083e8000c10150c */
[----:B--2---:R-:W2:Y:S01]  /*3080*/  LDG.E.U16 R35, desc[UR12][R24.64] ;  /* 0x0000000c18237981 */ /* 0x004ea2000c1e1500 */
        /* <DEDUP_REMOVED lines=59> */
[----:B------:R-:W3:Y:S01]  /*3440*/  LDG.E.U16 R21, desc[UR12][R28.64] ;  /* 0x0000000c1c157981 */ /* 0x000ee2000c1e1500 */
[----:B0-----:R-:W-:Y:S01]  /*3450*/  IADD3 R18, P2, R26, UR11, RZ ;  /* 0x0000000b1a127c10 */ /* 0x001fe2000ff5e0ff */
[----:B------:R-:W-:Y:S01]  /*3460*/  UIADD3 UR5, UR5, 0x10, URZ ;  /* 0x0000001005057890 */ /* 0x000fe2000fffe03f */
[----:B------:R-:W-:Y:S02]  /*3470*/  IADD3 R12, R12, -0x10, RZ ;  /* 0xfffffff00c0c7810 */ /* 0x000fe40007ffe0ff */
[----:B------:R-:W-:Y:S02]  /*3480*/  IADD3.X R19, R27, UR10, RZ, P2, !PT ;  /* 0x0000000a1b137c10 */ /* 0x000fe400097fe4ff */
[----:B------:R-:W-:-:S02]  /*3490*/  ISETP.GT.AND P2, PT, R12, 0xc, PT ;  /* 0x0000000c0c00780c */ /* 0x000fc40003f44270 */
[----:B------:R-:W-:Y:S02]  /*34a0*/  IADD3 R16, P3, R28, UR9, RZ ;  /* 0x000000091c107c10 */ /* 0x000fe4000ff7e0ff */
[----:B------:R-:W-:Y:S02]  /*34b0*/  IADD3 R14, P4, R18, UR11, RZ ;  /* 0x0000000b120e7c10 */ /* 0x000fe4000ff9e0ff */
[----:B-1----:R-:W-:Y:S02]  /*34c0*/  IADD3.X R33, R29, UR8, RZ, P3, !PT ;  /* 0x000000081d217c10 */ /* 0x002fe40009ffe4ff */
[----:B--2---:R-:W-:Y:S01]  /*34d0*/  IADD3.X R27, R19, UR10, RZ, P4, !PT ;  /* 0x0000000a131b7c10 */ /* 0x004fe2000a7fe4ff */
[----:B---3--:R0:W-:Y:S04]  /*34e0*/  STG.E.U16 desc[UR12][R18.64], R21 ;  /* 0x0000001512007986 */ /* 0x0081e8000c10150c */
[----:B------:R-:W-:Y:S05]  /*34f0*/  @P2 BRA `(.L_x_39) ;  /* 0xfffffff800602947 */ /* 0x000fea000383ffff */
.L_x_38:
[----:B------:R-:W-:-:S13]  /*3500*/  ISETP.GT.AND P2, PT, R12, 0x4, PT ;  /* 0x000000040c00780c */ /* 0x000fda0003f44270 */
[----:B------:R-:W-:Y:S05]  /*3510*/  @!P2 BRA `(.L_x_40) ;  /* 0x0000000000dca947 */ /* 0x000fea0003800000 */
[----:B0-----:R-:W-:Y:S02]  /*3520*/  IMAD.MOV.U32 R18, RZ, RZ, R16 ;  /* 0x000000ffff127224 */ /* 0x001fe400078e0010 */
[----:B------:R-:W-:-:S05]  /*3530*/  IMAD.MOV.U32 R19, RZ, RZ, R33 ;  /* 0x000000ffff137224 */ /* 0x000fca00078e0021 */
[----:B------:R0:W2:Y:S01]  /*3540*/  LDG.E.U16 R31, desc[UR12][R18.64] ;  /* 0x0000000c121f7981 */ /* 0x0000a2000c1e1500 */
[----:B------:R-:W-:-:S04]  /*3550*/  IADD3 R20, P0, R16, UR9, RZ ;  /* 0x0000000910147c10 */ /* 0x000fc8000ff1e0ff */
[----:B------:R-:W-:Y:S01]  /*3560*/  IADD3.X R21, R33, UR8, RZ, P0, !PT ;  /* 0x0000000821157c10 */ /* 0x000fe200087fe4ff */
[----:B0-----:R-:W-:Y:S01]  /*3570*/  IMAD.MOV.U32 R18, RZ, RZ, R14 ;  /* 0x000000ffff127224 */ /* 0x001fe200078e000e */
[----:B------:R-:W-:-:S05]  /*3580*/  MOV R19, R27 ;  /* 0x0000001b00137202 */ /* 0x000fca0000000f00 */
        /* <DEDUP_REMOVED lines=37> */
[----:B------:R-:W4:Y:S01]  /*37e0*/  LDG.E.U16 R25, desc[UR12][R20.64] ;  /* 0x0000000c14197981 */ /* 0x000f22000c1e1500 */
[----:B-1----:R-:W-:Y:S01]  /*37f0*/  IADD3 R22, P0, R18, UR11, RZ ;  /* 0x0000000b12167c10 */ /* 0x002fe2000ff1e0ff */
[----:B------:R-:W-:Y:S01]  /*3800*/  VIADD R12, R12, 0xfffffff8 ;  /* 0xfffffff80c0c7836 */ /* 0x000fe20000000000 */
[----:B------:R-:W-:Y:S01]  /*3810*/  IADD3 R16, P2, R20, UR9, RZ ;  /* 0x0000000914107c10 */ /* 0x000fe2000ff5e0ff */
[----:B------:R-:W-:Y:S01]  /*3820*/  UIADD3 UR5, UR5, 0x8, URZ ;  /* 0x0000000805057890 */ /* 0x000fe2000fffe03f */
[----:B------:R-:W-:Y:S02]  /*3830*/  IADD3.X R23, R19, UR10, RZ, P0, !PT ;  /* 0x0000000a13177c10 */ /* 0x000fe400087fe4ff */
[----:B------:R-:W-:-:S02]  /*3840*/  IADD3 R14, P3, R22, UR11, RZ ;  /* 0x0000000b160e7c10 */ /* 0x000fc4000ff7e0ff */
[----:B------:R-:W-:Y:S02]  /*3850*/  PLOP3.LUT P0, PT, PT, PT, PT, 0x8, 0x0 ;  /* 0x000000000000781c */ /* 0x000fe40003f0e170 */
[----:B------:R-:W-:Y:S02]  /*3860*/  IADD3.X R33, R21, UR8, RZ, P2, !PT ;  /* 0x0000000815217c10 */ /* 0x000fe400097fe4ff */
[----:B--2---:R-:W-:Y:S01]  /*3870*/  IADD3.X R27, R23, UR10, RZ, P3, !PT ;  /* 0x0000000a171b7c10 */ /* 0x004fe20009ffe4ff */
[----:B----4-:R3:W-:Y:S08]  /*3880*/  STG.E.U16 desc[UR12][R22.64], R25 ;  /* 0x0000001916007986 */ /* 0x0107f0000c10150c */
.L_x_40:
[----:B------:R-:W-:-:S13]  /*3890*/  ISETP.NE.OR P0, PT, R12, RZ, P0 ;  /* 0x000000ff0c00720c */ /* 0x000fda0000705670 */
[----:B------:R-:W-:Y:S05]  /*38a0*/  @!P0 BRA `(.L_x_36) ;  /* 0x0000000000808947 */ /* 0x000fea0003800000 */
.L_x_37:
[----:B01-3--:R-:W-:Y:S02]  /*38b0*/  IMAD.MOV.U32 R18, RZ, RZ, R16 ;  /* 0x000000ffff127224 */ /* 0x00bfe400078e0010 */
[----:B------:R-:W-:-:S05]  /*38c0*/  IMAD.MOV.U32 R19, RZ, RZ, R33 ;  /* 0x000000ffff137224 */ /* 0x000fca00078e0021 */
[----:B------:R0:W2:Y:S01]  /*38d0*/  LDG.E.U16 R31, desc[UR12][R18.64] ;  /* 0x0000000c121f7981 */ /* 0x0000a2000c1e1500 */
[----:B------:R-:W-:-:S04]  /*38e0*/  IADD3 R20, P0, R16, UR9, RZ ;  /* 0x0000000910147c10 */ /* 0x000fc8000ff1e0ff */
[----:B------:R-:W-:Y:S02]  /*38f0*/  IADD3.X R21, R33, UR8, RZ, P0, !PT ;  /* 0x0000000821157c10 */ /* 0x000fe400087fe4ff */
[----:B0-----:R-:W-:Y:S01]  /*3900*/  MOV R18, R14 ;  /* 0x0000000e00127202 */ /* 0x001fe20000000f00 */
        /* <DEDUP_REMOVED lines=14> */
[----:B------:R-:W3:Y:S01]  /*39f0*/  LDG.E.U16 R21, desc[UR12][R28.64] ;  /* 0x0000000c1c157981 */ /* 0x000ee2000c1e1500 */
[----:B0-----:R-:W-:Y:S01]  /*3a00*/  IADD3 R18, P0, R26, UR11, RZ ;  /* 0x0000000b1a127c10 */ /* 0x001fe2000ff1e0ff */
[----:B------:R-:W-:Y:S01]  /*3a10*/  VIADD R12, R12, 0xfffffffc ;  /* 0xfffffffc0c0c7836 */ /* 0x000fe20000000000 */
[----:B------:R-:W-:Y:S01]  /*3a20*/  IADD3 R16, P2, R28, UR9, RZ ;  /* 0x000000091c107c10 */ /* 0x000fe2000ff5e0ff */
[----:B------:R-:W-:Y:S01]  /*3a30*/  UIADD3 UR5, UR5, 0x4, URZ ;  /* 0x0000000405057890 */ /* 0x000fe2000fffe03f */
[----:B------:R-:W-:Y:S02]  /*3a40*/  IADD3.X R19, R27, UR10, RZ, P0, !PT ;  /* 0x0000000a1b137c10 */ /* 0x000fe400087fe4ff */
[----:B------:R-:W-:-:S02]  /*3a50*/  ISETP.NE.AND P0, PT, R12, RZ, PT ;  /* 0x000000ff0c00720c */ /* 0x000fc40003f05270 */
[----:B------:R-:W-:Y:S02]  /*3a60*/  IADD3 R14, P3, R18, UR11, RZ ;  /* 0x0000000b120e7c10 */ /* 0x000fe4000ff7e0ff */
[----:B-1----:R-:W-:Y:S02]  /*3a70*/  IADD3.X R33, R29, UR8, RZ, P2, !PT ;  /* 0x000000081d217c10 */ /* 0x002fe400097fe4ff */
[----:B--2---:R-:W-:Y:S01]  /*3a80*/  IADD3.X R27, R19, UR10, RZ, P3, !PT ;  /* 0x0000000a131b7c10 */ /* 0x004fe20009ffe4ff */
[----:B---3--:R1:W-:Y:S06]  /*3a90*/  STG.E.U16 desc[UR12][R18.64], R21 ;  /* 0x0000001512007986 */ /* 0x0083ec000c10150c */
[----:B------:R-:W-:Y:S05]  /*3aa0*/  @P0 BRA `(.L_x_37) ;  /* 0xfffffffc00800947 */ /* 0x000fea000383ffff */
.L_x_36:
[----:B------:R-:W-:-:S13]  /*3ab0*/  ISETP.NE.AND P0, PT, R0, RZ, PT ;  /* 0x000000ff0000720c */ /* 0x000fda0003f05270 */
[----:B------:R-:W-:Y:S05]  /*3ac0*/  @!P0 BRA `(.L_x_41) ;  /* 0x0000000000e48947 */ /* 0x000fea0003800000 */
[----:B01-3--:R-:W0:Y:S01]  /*3ad0*/  LDC.64 R18, c[0x0][0x298] ;  /* 0x0000a600ff127b82 */ /* 0x00be220000000a00 */
[----:B------:R-:W-:Y:S01]  /*3ae0*/  USHF.R.S32.HI UR14, URZ, 0x1f, UR5 ;  /* 0x0000001f3f0e7899 */ /* 0x000fe20008011405 */
[----:B------:R-:W-:Y:S01]  /*3af0*/  IMAD.MOV.U32 R16, RZ, RZ, R8 ;  /* 0x000000ffff107224 */ /* 0x000fe200078e0008 */
[----:B------:R-:W-:Y:S01]  /*3b00*/  ULDC.64 UR16, c[0x0][0x268] ;  /* 0x00009a0000107ab9 */ /* 0x000fe20000000a00 */
[----:B------:R-:W-:Y:S01]  /*3b10*/  IMAD.MOV.U32 R14, RZ, RZ, R6 ;  /* 0x000000ffff0e7224 */ /* 0x000fe200078e0006 */
[----:B------:R-:W-:Y:S02]  /*3b20*/  ULDC.64 UR18, c[0x0][0x220] ;  /* 0x0000880000127ab9 */ /* 0x000fe40000000a00 */
[C---:B0-----:R-:W-:Y:S02]  /*3b30*/  IMAD R12, R18.reuse, UR14, RZ ;  /* 0x0000000e120c7c24 */ /* 0x041fe4000f8e02ff */
[----:B------:R-:W-:-:S04]  /*3b40*/  IMAD.WIDE.U32 R8, R18, UR5, R16 ;  /* 0x0000000512087c25 */ /* 0x000fc8000f8e0010 */
[----:B------:R-:W-:Y:S01]  /*3b50*/  IMAD R7, R19, UR5, R12 ;  /* 0x0000000513077c24 */ /* 0x000fe2000f8e020c */
[----:B------:R-:W-:-:S04]  /*3b60*/  LEA R20, P0, R8, UR16, 0x1 ;  /* 0x0000001008147c11 */ /* 0x000fc8000f8008ff */
[----:B------:R-:W-:-:S04]  /*3b70*/  IADD3 R7, R9, R7, RZ ;  /* 0x0000000709077210 */ /* 0x000fc80007ffe0ff */
[----:B------:R-:W-:Y:S02]  /*3b80*/  LEA.HI.X R21, R8, UR17, R7, 0x1, P0 ;  /* 0x0000001108157c11 */ /* 0x000fe400080f0c07 */
[----:B------:R-:W0:Y:S04]  /*3b90*/  LDC.64 R8, c[0x0][0x250] ;  /* 0x00009400ff087b82 */ /* 0x000e280000000a00 */
[----:B------:R-:W2:Y:S01]  /*3ba0*/  LDG.E.U16 R21, desc[UR12][R20.64] ;  /* 0x0000000c14157981 */ /* 0x000ea2000c1e1500 */
[C---:B0-----:R-:W-:Y:S02]  /*3bb0*/  IMAD R12, R8.reuse, UR14, RZ ;  /* 0x0000000e080c7c24 */ /* 0x041fe4000f8e02ff */
[----:B------:R-:W-:-:S04]  /*3bc0*/  IMAD.WIDE.U32 R6, R8, UR5, R14 ;  /* 0x0000000508067c25 */ /* 0x000fc8000f8e000e */
[----:B------:R-:W-:Y:S01]  /*3bd0*/  IMAD R23, R9, UR5, R12 ;  /* 0x0000000509177c24 */ /* 0x000fe2000f8e020c */
[----:B------:R-:W-:-:S03]  /*3be0*/  LEA R22, P0, R6, UR18, 0x1 ;  /* 0x0000001206167c11 */ /* 0x000fc6000f8008ff */
[----:B------:R-:W-:-:S05]  /*3bf0*/  IMAD.IADD R7, R7, 0x1, R23 ;  /* 0x0000000107077824 */ /* 0x000fca00078e0217 */
[----:B------:R-:W-:Y:S02]  /*3c00*/  LEA.HI.X R23, R6, UR19, R7, 0x1, P0 ;  /* 0x0000001306177c11 */ /* 0x000fe400080f0c07 */
[----:B------:R-:W-:-:S03]  /*3c10*/  ISETP.NE.AND P0, PT, R0, 0x1, PT ;  /* 0x000000010000780c */ /* 0x000fc60003f05270 */
[----:B--2---:R2:W-:Y:S10]  /*3c20*/  STG.E.U16 desc[UR12][R22.64], R21 ;  /* 0x0000001516007986 */ /* 0x0045f4000c10150c */
[----:B------:R-:W-:Y:S05]  /*3c30*/  @!P0 BRA `(.L_x_41) ;  /* 0x0000000000888947 */ /* 0x000fea0003800000 */
[----:B------:R-:W-:-:S04]  /*3c40*/  UIADD3 UR14, UR5, 0x1, URZ ;  /* 0x00000001050e7890 */ /* 0x000fc8000fffe03f */
[----:B------:R-:W-:Y:S02]  /*3c50*/  USHF.R.S32.HI UR15, URZ, 0x1f, UR14 ;  /* 0x0000001f3f0f7899 */ /* 0x000fe4000801140e */
[----:B------:R-:W-:-:S04]  /*3c60*/  IMAD.WIDE.U32 R6, R18, UR14, R16 ;  /* 0x0000000e12067c25 */ /* 0x000fc8000f8e0010 */
[----:B------:R-:W-:Y:S01]  /*3c70*/  IMAD R12, R18, UR15, RZ ;  /* 0x0000000f120c7c24 */ /* 0x000fe2000f8e02ff */
[----:B------:R-:W-:-:S03]  /*3c80*/  LEA R20, P0, R6, UR16, 0x1 ;  /* 0x0000001006147c11 */ /* 0x000fc6000f8008ff */
[----:B--2---:R-:W-:-:S04]  /*3c90*/  IMAD R21, R19, UR14, R12 ;  /* 0x0000000e13157c24 */ /* 0x004fc8000f8e020c */
[----:B------:R-:W-:-:S05]  /*3ca0*/  IMAD.IADD R7, R7, 0x1, R21 ;  /* 0x0000000107077824 */ /* 0x000fca00078e0215 */
[----:B------:R-:W-:-:S06]  /*3cb0*/  LEA.HI.X R21, R6, UR17, R7, 0x1, P0 ;  /* 0x0000001106157c11 */ /* 0x000fcc00080f0c07 */
[----:B------:R-:W2:Y:S01]  /*3cc0*/  LDG.E.U16 R21, desc[UR12][R20.64] ;  /* 0x0000000c14157981 */ /* 0x000ea2000c1e1500 */
[C---:B------:R-:W-:Y:S02]  /*3cd0*/  IMAD R12, R8.reuse, UR15, RZ ;  /* 0x0000000f080c7c24 */ /* 0x040fe4000f8e02ff */
[----:B------:R-:W-:-:S04]  /*3ce0*/  IMAD.WIDE.U32 R6, R8, UR14, R14 ;  /* 0x0000000e08067c25 */ /* 0x000fc8000f8e000e */
[----:B------:R-:W-:Y:S01]  /*3cf0*/  IMAD R23, R9, UR14, R12 ;  /* 0x0000000e09177c24 */ /* 0x000fe2000f8e020c */
[----:B------:R-:W-:-:S04]  /*3d00*/  LEA R22, P0, R6, UR18, 0x1 ;  /* 0x0000001206167c11 */ /* 0x000fc8000f8008ff */
[----:B------:R-:W-:-:S04]  /*3d10*/  IADD3 R7, R7, R23, RZ ;  /* 0x0000001707077210 */ /* 0x000fc80007ffe0ff */
[----:B------:R-:W-:Y:S02]  /*3d20*/  LEA.HI.X R23, R6, UR19, R7, 0x1, P0 ;  /* 0x0000001306177c11 */ /* 0x000fe400080f0c07 */
[----:B------:R-:W-:-:S03]  /*3d30*/  ISETP.NE.AND P0, PT, R0, 0x2, PT ;  /* 0x000000020000780c */ /* 0x000fc60003f05270 */
[----:B--2---:R4:W-:Y:S10]  /*3d40*/  STG.E.U16 desc[UR12][R22.64], R21 ;  /* 0x0000001516007986 */ /* 0x0049f4000c10150c */
[----:B------:R-:W-:Y:S05]  /*3d50*/  @!P0 BRA `(.L_x_41) ;  /* 0x0000000000408947 */ /* 0x000fea0003800000 */
[----:B------:R-:W-:-:S04]  /*3d60*/  UIADD3 UR5, UR5, 0x2, URZ ;  /* 0x0000000205057890 */ /* 0x000fc8000fffe03f */
[----:B------:R-:W-:Y:S02]  /*3d70*/  USHF.R.S32.HI UR14, URZ, 0x1f, UR5 ;  /* 0x0000001f3f0e7899 */ /* 0x000fe40008011405 */
[----:B------:R-:W-:-:S04]  /*3d80*/  IMAD.WIDE.U32 R16, R18, UR5, R16 ;  /* 0x0000000512107c25 */ /* 0x000fc8000f8e0010 */
[----:B------:R-:W-:-:S04]  /*3d90*/  IMAD R6, R18, UR14, RZ ;  /* 0x0000000e12067c24 */ /* 0x000fc8000f8e02ff */
[----:B------:R-:W-:Y:S01]  /*3da0*/  IMAD R7, R19, UR5, R6 ;  /* 0x0000000513077c24 */ /* 0x000fe2000f8e0206 */
[----:B------:R-:W-:-:S03]  /*3db0*/  LEA R6, P0, R16, UR16, 0x1 ;  /* 0x0000001010067c11 */ /* 0x000fc6000f8008ff */
[----:B------:R-:W-:-:S05]  /*3dc0*/  IMAD.IADD R7, R17, 0x1, R7 ;  /* 0x0000000111077824 */ /* 0x000fca00078e0207 */
[----:B------:R-:W-:-:S06]  /*3dd0*/  LEA.HI.X R7, R16, UR17, R7, 0x1, P0 ;  /* 0x0000001110077c11 */ /* 0x000fcc00080f0c07 */
[----:B------:R-:W2:Y:S01]  /*3de0*/  LDG.E.U16 R7, desc[UR12][R6.64] ;  /* 0x0000000c06077981 */ /* 0x000ea2000c1e1500 */
[C---:B------:R-:W-:Y:S02]  /*3df0*/  IMAD R12, R8.reuse, UR14, RZ ;  /* 0x0000000e080c7c24 */ /* 0x040fe4000f8e02ff */
[----:B------:R-:W-:-:S04]  /*3e00*/  IMAD.WIDE.U32 R14, R8, UR5, R14 ;  /* 0x00000005080e7c25 */ /* 0x000fc8000f8e000e */
[----:B------:R-:W-:Y:S01]  /*3e10*/  IMAD R9, R9, UR5, R12 ;  /* 0x0000000509097c24 */ /* 0x000fe2000f8e020c */
[----:B------:R-:W-:-:S03]  /*3e20*/  LEA R8, P0, R14, UR18, 0x1 ;  /* 0x000000120e087c11 */ /* 0x000fc6000f8008ff */
[----:B------:R-:W-:-:S05]  /*3e30*/  IMAD.IADD R9, R15, 0x1, R9 ;  /* 0x000000010f097824 */ /* 0x000fca00078e0209 */
[----:B------:R-:W-:-:S05]  /*3e40*/  LEA.HI.X R9, R14, UR19, R9, 0x1, P0 ;  /* 0x000000130e097c11 */ /* 0x000fca00080f0c09 */
[----:B--2---:R0:W-:Y:S02]  /*3e50*/  STG.E.U16 desc[UR12][R8.64], R7 ;  /* 0x0000000708007986 */ /* 0x0041e4000c10150c */
.L_x_41:
[----:B------:R-:W-:-:S04]  /*3e60*/  UIADD3 UR6, UP0, UR6, 0x1, URZ ;  /* 0x0000000106067890 */ /* 0x000fc8000ff1e03f */
[----:B------:R-:W-:Y:S01]  /*3e70*/  UIADD3.X UR7, URZ, UR7, URZ, UP0, !UPT ;  /* 0x000000073f077290 */ /* 0x000fe200087fe43f */
[----:B------:R-:W-:Y:S11]  /*3e80*/  @!P1 BRA `(.L_x_42) ;  /* 0xffffffec00549947 */ /* 0x000ff6000383ffff */
[----:B------:R-:W-:Y:S05]  /*3e90*/  EXIT ;  /* 0x000000000000794d */ /* 0x000fea0003800000 */
.L_x_43:
[----:B------:R-:W-:-:S00]  /*3ea0*/  BRA `(.L_x_43) ;  /* 0xfffffffc00fc7947 */ /* 0x000fc0000383ffff */
[----:B------:R-:W-:-:S00]  /*3eb0*/  NOP ;  /* 0x0000000000007918 */ /* 0x000fc00000000000 */
        /* <DEDUP_REMOVED lines=12> */
.L_x_170:


//--------------------- .text._ZN2at6native53_GLOBAL__N__83c2e5dd_20_UpSampleBicubic2d_cu_80ee57ca37upsample_bicubic2d_backward_out_frameIN3c104HalfEfEEviT0_S5_bNS_27GenericPackedTensorAccessorIT_Lm4ENS_16DefaultPtrTraitsElEENS6_IKS7_Lm4ES8_lEE --------------------------
	.section	.text._ZN2at6native53_GLOBAL__N__83c2e5dd_20_UpSampleBicubic2d_cu_80ee57ca37upsample_bicubic2d_backward_out_frameIN3c104HalfEfEEviT0_S5_bNS_27GenericPackedTensorAccessorIT_Lm4ENS_16DefaultPtrTraitsElEENS6_IKS7_Lm4ES8_lEE,"ax",@progbits
	.align	128
.text._ZN2at6native53_GLOBAL__N__83c2e5dd_20_UpSampleBicubic2d_cu_80ee57ca37upsample_bicubic2d_backward_out_frameIN3c104HalfEfEEviT0_S5_bNS_27GenericPackedTensorAccessorIT_Lm4ENS_16DefaultPtrTraitsElEENS6_IKS7_Lm4ES8_lEE:
        .type           _ZN2at6native53_GLOBAL__N__83c2e5dd_20_UpSampleBicubic2d_cu_80ee57ca37upsample_bicubic2d_backward_out_frameIN3c104HalfEfEEviT0_S5_bNS_27GenericPackedTensorAccessorIT_Lm4ENS_16DefaultPtrTraitsElEENS6_IKS7_Lm4ES8_lEE,@function
        .size           _ZN2at6native53_GLOBAL__N__83c2e5dd_20_UpSampleBicubic2d_cu_80ee57ca37upsample_bicubic2d_backward_out_frameIN3c104HalfEfEEviT0_S5_bNS_27GenericPackedTensorAccessorIT_Lm4ENS_16DefaultPtrTraitsElEENS6_IKS7_Lm4ES8_lEE,(.L_x_171 - _ZN2at6native53_GLOBAL__N__83c2e5dd_20_UpSampleBicubic2d_cu_80ee57ca37upsample_bicubic2d_backward_out_frameIN3c104HalfEfEEviT0_S5_bNS_27GenericPackedTensorAccessorIT_Lm4ENS_16DefaultPtrTraitsElEENS6_IKS7_Lm4ES8_lEE)
        .other          _ZN2at6native53_GLOBAL__N__83c2e5dd_20_UpSampleBicubic2d_cu_80ee57ca37upsample_bicubic2d_backward_out_frameIN3c104HalfEfEEviT0_S5_bNS_27GenericPackedTensorAccessorIT_Lm4ENS_16DefaultPtrTraitsElEENS6_IKS7_Lm4ES8_lEE,@"STO_CUDA_ENTRY STV_DEFAULT"
_ZN2at6native53_GLOBAL__N__83c2e5dd_20_UpSampleBicubic2d_cu_80ee57ca37upsample_bicubic2d_backward_out_frameIN3c104HalfEfEEviT0_S5_bNS_27GenericPackedTensorAccessorIT_Lm4ENS_16DefaultPtrTraitsElEENS6_IKS7_Lm4ES8_lEE:
        /* <DEDUP_REMOVED lines=182> */
[----:B------:R0:W-:Y:S01]  /*0b60*/  STL [R1+0x18], R4 ;  /* 0x0000180401007387 */ /* 0x0001e20000100800 */
[----:B------:R-:W-:-:S03]  /*0b70*/  IMAD.WIDE.U32 R30, R21, UR4, R28 ;  /* 0x00000004151e7c25 */ /* 0x000fc6000f8e001c */
[----:B------:R-:W-:Y:S01]  /*0b80*/  STL [R1+0x8], R2 ;  /* 0x0000080201007387 */ /* 0x000fe20000100800 */
[----:B--2---:R-:W-:Y:S02]  /*0b90*/  IMAD.IADD R0, R15, 0x1, R27 ;  /* 0x000000010f007824 */ /* 0x004fe400078e021b */
[----:B------:R-:W-:-:S03]  /*0ba0*/  IMAD.WIDE.U32 R24, R21, UR4, R22 ;  /* 0x0000000415187c25 */ /* 0x000fc6000f8e0016 */
[----:B------:R1:W-:Y:S01]  /*0bb0*/  STL [R1+0x4], R0 ;  /* 0x0000040001007387 */ /* 0x0003e20000100800 */
[----:B------:R-:W-:-:S04]  /*0bc0*/  IMAD.WIDE.U32 R20, R21, UR4, R18 ;  /* 0x0000000415147c25 */ /* 0x000fc8000f8e0012 */
[----:B------:R-:W-:-:S04]  /*0bd0*/  IMAD.WIDE.U32 R16, R57, UR4, R16 ;  /* 0x0000000439107c25 */ /* 0x000fc8000f8e0010 */
[----:B------:R-:W-:Y:S01]  /*0be0*/  IMAD.WIDE.U32 R28, R57, UR4, R28 ;  /* 0x00000004391c7c25 */ /* 0x000fe2000f8e001c */
[----:B0-----:R-:W-:-:S03]  /*0bf0*/  IADD3 R4, R3, R17, RZ ;  /* 0x0000001103047210 */ /* 0x001fc60007ffe0ff */
[----:B-1----:R-:W-:Y:S02]  /*0c00*/  IMAD.IADD R0, R13, 0x1, R43 ;  /* 0x000000010d007824 */ /* 0x002fe400078e022b */
        /* <DEDUP_REMOVED lines=10> */
[----:B0-----:R-:W-:-:S07]  /*0cb0*/  IMAD.IADD R13, R3, 0x1, R19 ;  /* 0x00000001030d7824 */ /* 0x001fce00078e0213 */
.L_x_79:
        /* <DEDUP_REMOVED lines=10> */
[----:B------:R-:W-:Y:S02]  /*0d60*/  IMAD R0, R15, UR4, R0 ;  /* 0x000000040f007c24 */ /* 0x000fe4000f8e0200 */
[----:B--2---:R-:W-:Y:S02]  /*0d70*/  IMAD.MOV.U32 R3, RZ, RZ, R48 ;  /* 0x000000ffff037224 */ /* 0x004fe400078e0030 */
[----:B------:R-:W-:-:S04]  /*0d80*/  IMAD.WIDE.U32 R14, R14, UR4, R2 ;  /* 0x000000040e0e7c25 */ /* 0x000fc8000f8e0002 */
[----:B------:R-:W-:Y:S01]  /*0d90*/  IMAD.IADD R0, R15, 0x1, R0 ;  /* 0x000000010f007824 */ /* 0x000fe200078e0200 */
[----:B------:R-:W-:-:S04]  /*0da0*/  LEA R3, P0, R14, UR8, 0x1 ;  /* 0x000000080e037c11 */ /* 0x000fc8000f8008ff */
[----:B------:R-:W-:Y:S01]  /*0db0*/  LEA.HI.X R2, R14, UR9, R0, 0x1, P0 ;  /* 0x000000090e027c11 */ /* 0x000fe200080f0c00 */
[----:B------:R-:W-:-:S08]  /*0dc0*/  ULDC.64 UR8, c[0x0][0x220] ;  /* 0x0000880000087ab9 */ /* 0x000fd00000000a00 */
.L_x_78:
[----:B0-----:R-:W0:Y:S01]  /*0dd0*/  LDC.64 R14, c[0x0][0x248] ;  /* 0x00009200ff0e7b82 */ /* 0x001e220000000a00 */
[----:B------:R-:W-:Y:S01]  /*0de0*/  MOV R49, R4 ;  /* 0x0000000400317202 */ /* 0x000fe20000000f00 */
[----:B------:R-:W-:Y:S02]  /*0df0*/  IMAD.MOV.U32 R48, RZ, RZ, R16 ;  /* 0x000000ffff307224 */ /* 0x000fe400078e0010 */
        /* <DEDUP_REMOVED lines=9> */
[C---:B------:R-:W-:Y:S02]  /*0e90*/  LOP3.LUT R48, R59.reuse, 0xfffffffd, RZ, 0xc0, !PT ;  /* 0xfffffffd3b307812 */ /* 0x040fe400078ec0ff */
[----:B0-----:R-:W-:-:S03]  /*0ea0*/  LOP3.LUT R50, R59, 0x2, RZ, 0xc0, !PT ;  /* 0x000000023b327812 */ /* 0x001fc600078ec0ff */
[----:B------:R0:W5:Y:S01]  /*0eb0*/  LD.E R60, desc[UR12][R48.64] ;  /* 0x0000000c303c7980 */ /* 0x000162000c101900 */
[----:B------:R-:W-:Y:S01]  /*0ec0*/  ISETP.EQ.U32.AND P0, PT, R50, RZ, PT ;  /* 0x000000ff3200720c */ /* 0x000fe20003f02070 */
[----:B------:R-:W-:Y:S01]  /*0ed0*/  BSSY B0, `(.L_x_46) ;  /* 0x000000d000007945 */ /* 0x000fe20003800000 */
[----:B--2---:R-:W-:-:S05]  /*0ee0*/  HADD2.F32 R50, -RZ, R0.H0_H0 ;  /* 0x20000000ff327230 */ /* 0x004fca0000004100 */
[----:B------:R-:W-:-:S04]  /*0ef0*/  FMUL.FTZ R50, R7, R50 ;  /* 0x0000003207327220 */ /* 0x000fc80000410000 */
[----:B------:R-:W-:Y:S01]  /*0f00*/  FMUL.FTZ R51, R11, R50 ;  /* 0x000000320b337220 */ /* 0x000fe20000410000 */
[----:B------:R-:W-:-:S04]  /*0f10*/  HFMA2.MMA R50, -RZ, RZ, 0, 0.19775390625 ;  /* 0x00003254ff327435 */ /* 0x000fc800000001ff */
[----:B------:R-:W-:-:S06]  /*0f20*/  F2FP.F16.F32.PACK_AB R51, RZ, R51 ;  /* 0x00000033ff33723e */ /* 0x000fcc00000000ff */
[----:B0-----:R-:W-:-:S07]  /*0f30*/  SEL R50, R50, 0x7610, P0 ;  /* 0x0000761032327807 */ /* 0x001fce0000000000 */
.L_x_47:
[----:B-----5:R-:W-:-:S05]  /*0f40*/  HADD2 R61, R60, R51.H0_H0 ;  /* 0x200000333c3d7230 */ /* 0x020fca0000000000 */
[----:B------:R-:W-:-:S06]  /*0f50*/  PRMT R61, R60, R50, R61 ;  /* 0x000000323c3d7216 */ /* 0x000fcc000000003d */
[----:B------:R-:W2:Y:S02]  /*0f60*/  ATOM.E.CAS.STRONG.GPU PT, R61, [R48], R60, R61 ;  /* 0x0000003c303d738b */ /* 0x000ea400001ee13d */
[----:B--2---:R-:W-:Y:S01]  /*0f70*/  ISETP.NE.U32.AND P0, PT, R61, R60, PT ;  /* 0x0000003c3d00720c */ /* 0x004fe20003f05070 */
[----:B------:R-:W-:-:S12]  /*0f80*/  IMAD.MOV.U32 R60, RZ, RZ, R61 ;  /* 0x000000ffff3c7224 */ /* 0x000fd800078e003d */
[----:B------:R-:W-:Y:S05]  /*0f90*/  @P0 BRA `(.L_x_47) ;  /* 0xfffffffc00e80947 */ /* 0x000fea000383ffff */
[----:B------:R-:W-:Y:S05]  /*0fa0*/  BSYNC B0 ;  /* 0x0000000000007941 */ /* 0x000fea0003800000 */
.L_x_46:
[C---:B------:R-:W-:Y:S01]  /*0fb0*/  IMAD R50, R14.reuse, UR11, RZ ;  /* 0x0000000b0e327c24 */ /* 0x040fe2000f8e02ff */
[----:B------:R-:W-:Y:S01]  /*0fc0*/  BSSY B0, `(.L_x_48) ;  /* 0x0000018000007945 */ /* 0x000fe20003800000 */
[----:B------:R-:W-:Y:S02]  /*0fd0*/  IMAD.MOV.U32 R48, RZ, RZ, R18 ;  /* 0x000000ffff307224 */ /* 0x000fe400078e0012 */
[----:B------:R-:W-:Y:S02]  /*0fe0*/  IMAD.MOV.U32 R49, RZ, RZ, R13 ;  /* 0x000000ffff317224 */ /* 0x000fe400078e000d */
[----:B------:R-:W-:Y:S02]  /*0ff0*/  IMAD R50, R15, UR4, R50 ;  /* 0x000000040f327c24 */ /* 0x000fe4000f8e0232 */
[----:B------:R-:W-:-:S04]  /*1000*/  IMAD.WIDE.U32 R48, R14, UR4, R48 ;  /* 0x000000040e307c25 */ /* 0x000fc8000f8e0030 */
[----:B------:R-:W-:Y:S01]  /*1010*/  IMAD.MOV.U32 R59, RZ, RZ, 0x3254 ;  /* 0x00003254ff3b7424 */ /* 0x000fe200078e00ff */
[----:B------:R-:W-:Y:S02]  /*1020*/  IADD3 R49, R50, R49, RZ ;  /* 0x0000003132317210 */ /* 0x000fe40007ffe0ff */
[----:B------:R-:W-:-:S04]  /*1030*/  LEA R50, P0, R48, UR8, 0x1 ;  /* 0x0000000830327c11 */ /* 0x000fc8000f8008ff */
[----:B------:R-:W-:Y:S01]  /*1040*/  LEA.HI.X R49, R48, UR9, R49, 0x1, P0 ;  /* 0x0000000930317c11 */ /* 0x000fe200080f0c31 */
[----:B------:R-:W-:Y:S01]  /*1050*/  HADD2.F32 R48, -RZ, R0.H0_H0 ;  /* 0x20000000ff307230 */ /* 0x000fe20000004100 */
[----:B------:R-:W-:-:S04]  /*1060*/  LOP3.LUT R51, R50, 0x2, RZ, 0xc0, !PT ;  /* 0x0000000232337812 */ /* 0x000fc800078ec0ff */
[----:B------:R-:W-:Y:S01]  /*1070*/  FMUL.FTZ R48, R7, R48 ;  /* 0x0000003007307220 */ /* 0x000fe20000410000 */
[----:B------:R-:W-:-:S03]  /*1080*/  ISETP.EQ.U32.AND P0, PT, R51, RZ, PT ;  /* 0x000000ff3300720c */ /* 0x000fc60003f02070 */
[----:B------:R-:W-:Y:S01]  /*1090*/  FMUL.FTZ R51, R12, R48 ;  /* 0x000000300c337220 */ /* 0x000fe20000410000 */
[----:B------:R-:W-:Y:S02]  /*10a0*/  LOP3.LUT R48, R50, 0xfffffffd, RZ, 0xc0, !PT ;  /* 0xfffffffd32307812 */ /* 0x000fe400078ec0ff */
[----:B------:R-:W-:Y:S02]  /*10b0*/  SEL R59, R59, 0x7610, P0 ;  /* 0x000076103b3b7807 */ /* 0x000fe40000000000 */
[----:B------:R-:W-:Y:S01]  /*10c0*/  F2FP.F16.F32.PACK_AB R51, RZ, R51 ;  /* 0x00000033ff33723e */ /* 0x000fe200000000ff */
[----:B------:R0:W5:Y:S06]  /*10d0*/  LD.E R60, desc[UR12][R48.64] ;  /* 0x0000000c303c7980 */ /* 0x00016c000c101900 */
.L_x_49:
[----:B-----5:R-:W-:-:S05]  /*10e0*/  HADD2 R61, R60, R51.H0_H0 ;  /* 0x200000333c3d7230 */ /* 0x020fca0000000000 */
[----:B------:R-:W-:-:S06]  /*10f0*/  PRMT R61, R60, R59, R61 ;  /* 0x0000003b3c3d7216 */ /* 0x000fcc000000003d */
[----:B------:R-:W2:Y:S02]  /*1100*/  ATOM.E.CAS.STRONG.GPU PT, R61, [R48], R60, R61 ;  /* 0x0000003c303d738b */ /* 0x000ea400001ee13d */
[----:B--2---:R-:W-:Y:S01]  /*1110*/  ISETP.NE.U32.AND P0, PT, R61, R60, PT ;  /* 0x0000003c3d00720c */ /* 0x004fe20003f05070 */
[----:B------:R-:W-:-:S12]  /*1120*/  IMAD.MOV.U32 R60, RZ, RZ, R61 ;  /* 0x000000ffff3c7224 */ /* 0x000fd800078e003d */
[----:B------:R-:W-:Y:S05]  /*1130*/  @P0 BRA `(.L_x_49) ;  /* 0xfffffffc00e80947 */ /* 0x000fea000383ffff */
[----:B------:R-:W-:Y:S05]  /*1140*/  BSYNC B0 ;  /* 0x0000000000007941 */ /* 0x000fea0003800000 */
.L_x_48:
        /* <DEDUP_REMOVED lines=12> */
[----:B------:R-:W-:-:S03]  /*1210*/  HADD2.F32 R48, -RZ, R0.H0_H0 ;  /* 0x20000000ff307230 */ /* 0x000fc60000004100 */
[----:B------:R-:W-:Y:S02]  /*1220*/  SEL R59, R61, 0x7610, P0 ;  /* 0x000076103d3b7807 */ /* 0x000fe40000000000 */
[----:B------:R-:W-:-:S04]  /*1230*/  FMUL.FTZ R48, R7, R48 ;  /* 0x0000003007307220 */ /* 0x000fc80000410000 */
[----:B------:R-:W-:Y:S01]  /*1240*/  FMUL.FTZ R51, R10, R48 ;  /* 0x000000300a337220 */ /* 0x000fe20000410000 */
[----:B------:R-:W-:-:S04]  /*1250*/  LOP3.LUT R48, R50, 0xfffffffd, RZ, 0xc0, !PT ;  /* 0xfffffffd32307812 */ /* 0x000fc800078ec0ff */
[----:B------:R-:W-:Y:S01]  /*1260*/  F2FP.F16.F32.PACK_AB R51, RZ, R51 ;  /* 0x00000033ff33723e */ /* 0x000fe200000000ff */
[----:B------:R0:W5:Y:S06]  /*1270*/  LD.E R60, desc[UR12][R48.64] ;  /* 0x0000000c303c7980 */ /* 0x00016c000c101900 */
.L_x_51:
[----:B-----5:R-:W-:-:S05]  /*1280*/  HADD2 R61, R60, R51.H0_H0 ;  /* 0x200000333c3d7230 */ /* 0x020fca0000000000 */
[----:B------:R-:W-:-:S06]  /*1290*/  PRMT R61, R60, R59, R61 ;  /* 0x0000003b3c3d7216 */ /* 0x000fcc000000003d */
[----:B------:R-:W2:Y:S02]  /*12a0*/  ATOM.E.CAS.STRONG.GPU PT, R61, [R48], R60, R61 ;  /* 0x0000003c303d738b */ /* 0x000ea400001ee13d */
[----:B--2---:R-:W-:Y:S01]  /*12b0*/  ISETP.NE.U32.AND P0, PT, R61, R60, PT ;  /* 0x0000003c3d00720c */ /* 0x004fe20003f05070 */
[----:B------:R-:W-:-:S12]  /*12c0*/  IMAD.MOV.U32 R60, RZ, RZ, R61 ;  /* 0x000000ffff3c7224 */ /* 0x000fd800078e003d */
[----:B------:R-:W-:Y:S05]  /*12d0*/  @P0 BRA `(.L_x_51) ;  /* 0xfffffffc00e80947 */ /* 0x000fea000383ffff */
[----:B------:R-:W-:Y:S05]  /*12e0*/  BSYNC B0 ;  /* 0x0000000000007941 */ /* 0x000fea0003800000 */
.L_x_50:
        /* <DEDUP_REMOVED lines=19> */
.L_x_53:
[----:B-----5:R-:W-:-:S05]  /*1420*/  HADD2 R61, R60, R51.H0_H0 ;  /* 0x200000333c3d7230 */ /* 0x020fca0000000000 */
[----:B------:R-:W-:-:S06]  /*1430*/  PRMT R61, R60, R59, R61 ;  /* 0x0000003b3c3d7216 */ /* 0x000fcc000000003d */
[----:B------:R-:W2:Y:S02]  /*1440*/  ATOM.E.CAS.STRONG.GPU PT, R61, [R48], R60, R61 ;  /* 0x0000003c303d738b */ /* 0x000ea400001ee13d */
[----:B--2---:R-:W-:Y:S02]  /*1450*/  ISETP.NE.U32.AND P0, PT, R61, R60, PT ;  /* 0x0000003c3d00720c */ /* 0x004fe40003f05070 */
[----:B------:R-:W-:-:S11]  /*1460*/  MOV R60, R61 ;  /* 0x0000003d003c7202 */ /* 0x000fd60000000f00 */
[----:B------:R-:W-:Y:S05]  /*1470*/  @P0 BRA `(.L_x_53) ;  /* 0xfffffffc00e80947 */ /* 0x000fea000383ffff */
[----:B------:R-:W-:Y:S05]  /*1480*/  BSYNC B0 ;  /* 0x0000000000007941 */ /* 0x000fea0003800000 */
.L_x_52:
        /* <DEDUP_REMOVED lines=19> */
.L_x_55:
[----:B-----5:R-:W-:-:S05]  /*15c0*/  HADD2 R61, R60, R51.H0_H0 ;  /* 0x200000333c3d7230 */ /* 0x020fca0000000000 */
[----:B------:R-:W-:-:S06]  /*15d0*/  PRMT R61, R60, R59, R61 ;  /* 0x0000003b3c3d7216 */ /* 0x000fcc000000003d */
[----:B------:R-:W2:Y:S02]  /*15e0*/  ATOM.E.CAS.STRONG.GPU PT, R61, [R48], R60, R61 ;  /* 0x0000003c303d738b */ /* 0x000ea400001ee13d */
[----:B--2---:R-:W-:Y:S01]  /*15f0*/  ISETP.NE.U32.AND P0, PT, R61, R60, PT ;  /* 0x0000003c3d00720c */ /* 0x004fe20003f05070 */
[----:B------:R-:W-:-:S12]  /*1600*/  IMAD.MOV.U32 R60, RZ, RZ, R61 ;  /* 0x000000ffff3c7224 */ /* 0x000fd800078e003d */
[----:B------:R-:W-:Y:S05]  /*1610*/  @P0 BRA `(.L_x_55) ;  /* 0xfffffffc00e80947 */ /* 0x000fea000383ffff */
[----:B------:R-:W-:Y:S05]  /*1620*/  BSYNC B0 ;  /* 0x0000000000007941 */ /* 0x000fea0003800000 */
.L_x_54:
        /* <DEDUP_REMOVED lines=19> */
.L_x_57:
[----:B-----5:R-:W-:-:S05]  /*1760*/  HADD2 R61, R60, R51.H0_H0 ;  /* 0x200000333c3d7230 */ /* 0x020fca0000000000 */
[----:B------:R-:W-:-:S06]  /*1770*/  PRMT R61, R60, R59, R61 ;  /* 0x0000003b3c3d7216 */ /* 0x000fcc000000003d */
[----:B------:R-:W2:Y:S02]  /*1780*/  ATOM.E.CAS.STRONG.GPU PT, R61, [R48], R60, R61 ;  /* 0x0000003c303d738b */ /* 0x000ea400001ee13d */
[----:B--2---:R-:W-:Y:S01]  /*1790*/  ISETP.NE.U32.AND P0, PT, R61, R60, PT ;  /* 0x0000003c3d00720c */ /* 0x004fe20003f05070 */
[----:B------:R-:W-:-:S12]  /*17a0*/  IMAD.MOV.U32 R60, RZ, RZ, R61 ;  /* 0x000000ffff3c7224 */ /* 0x000fd800078e003d */
[----:B------:R-:W-:Y:S05]  /*17b0*/  @P0 BRA `(.L_x_57) ;  /* 0xfffffffc00e80947 */ /* 0x000fea000383ffff */
[----:B------:R-:W-:Y:S05]  /*17c0*/  BSYNC B0 ;  /* 0x0000000000007941 */ /* 0x000fea0003800000 */
.L_x_56:
        /* <DEDUP_REMOVED lines=19> */
.L_x_59:
[----:B-----5:R-:W-:-:S05]  /*1900*/  HADD2 R61, R60, R51.H0_H0 ;  /* 0x200000333c3d7230 */ /* 0x020fca0000000000 */
[----:B------:R-:W-:-:S06]  /*1910*/  PRMT R61, R60, R59, R61 ;  /* 0x0000003b3c3d7216 */ /* 0x000fcc000000003d */
[----:B------:R-:W2:Y:S02]  /*1920*/  ATOM.E.CAS.STRONG.GPU PT, R61, [R48], R60, R61 ;  /* 0x0000003c303d738b */ /* 0x000ea400001ee13d */
[----:B--2---:R-:W-:Y:S01]  /*1930*/  ISETP.NE.U32.AND P0, PT, R61, R60, PT ;  /* 0x0000003c3d00720c */ /* 0x004fe20003f05070 */
[----:B------:R-:W-:-:S12]  /*1940*/  IMAD.MOV.U32 R60, RZ, RZ, R61 ;  /* 0x000000ffff3c7224 */ /* 0x000fd800078e003d */
[----:B------:R-:W-:Y:S05]  /*1950*/  @P0 BRA `(.L_x_59) ;  /* 0xfffffffc00e80947 */ /* 0x000fea000383ffff */
[----:B------:R-:W-:Y:S05]  /*1960*/  BSYNC B0 ;  /* 0x0000000000007941 */ /* 0x000fea0003800000 */
.L_x_58:
        /* <DEDUP_REMOVED lines=19> */
.L_x_61:
[----:B-----5:R-:W-:-:S05]  /*1aa0*/  HADD2 R61, R60, R51.H0_H0 ;  /* 0x200000333c3d7230 */ /* 0x020fca0000000000 */
[----:B------:R-:W-:-:S06]  /*1ab0*/  PRMT R61, R60, R59, R61 ;  /* 0x0000003b3c3d7216 */ /* 0x000fcc000000003d */
[----:B------:R-:W2:Y:S02]  /*1ac0*/  ATOM.E.CAS.STRONG.GPU PT, R61, [R48], R60, R61 ;  /* 0x0000003c303d738b */ /* 0x000ea400001ee13d */
[----:B--2---:R-:W-:Y:S02]  /*1ad0*/  ISETP.NE.U32.AND P0, PT, R61, R60, PT ;  /* 0x0000003c3d00720c */ /* 0x004fe40003f05070 */
[----:B------:R-:W-:-:S11]  /*1ae0*/  MOV R60, R61 ;  /* 0x0000003d003c7202 */ /* 0x000fd60000000f00 */
[----:B------:R-:W-:Y:S05]  /*1af0*/  @P0 BRA `(.L_x_61) ;  /* 0xfffffffc00e80947 */ /* 0x000fea000383ffff */
[----:B------:R-:W-:Y:S05]  /*1b00*/  BSYNC B0 ;  /* 0x0000000000007941 */ /* 0x000fea0003800000 */
.L_x_60:
        /* <DEDUP_REMOVED lines=19> */
.L_x_63:
[----:B-----5:R-:W-:-:S05]  /*1c40*/  HADD2 R61, R60, R51.H0_H0 ;  /* 0x200000333c3d7230 */ /* 0x020fca0000000000 */
[----:B------:R-:W-:-:S06]  /*1c50*/  PRMT R61, R60, R59, R61 ;  /* 0x0000003b3c3d7216 */ /* 0x000fcc000000003d */
[----:B------:R-:W2:Y:S02]  /*1c60*/  ATOM.E.CAS.STRONG.GPU PT, R61, [R48], R60, R61 ;  /* 0x0000003c303d738b */ /* 0x000ea400001ee13d */
[----:B--2---:R-:W-:Y:S01]  /*1c70*/  ISETP.NE.U32.AND P0, PT, R61, R60, PT ;  /* 0x0000003c3d00720c */ /* 0x004fe20003f05070 */
[----:B------:R-:W-:-:S12]  /*1c80*/  IMAD.MOV.U32 R60, RZ, RZ, R61 ;  /* 0x000000ffff3c7224 */ /* 0x000fd800078e003d */
[----:B------:R-:W-:Y:S05]  /*1c90*/  @P0 BRA `(.L_x_63) ;  /* 0xfffffffc00e80947 */ /* 0x000fea000383ffff */
[----:B------:R-:W-:Y:S05]  /*1ca0*/  BSYNC B0 ;  /* 0x0000000000007941 */ /* 0x000fea0003800000 */
.L_x_62:
        /* <DEDUP_REMOVED lines=20> */
.L_x_65:
[----:B-----5:R-:W-:-:S05]  /*1df0*/  HADD2 R61, R60, R51.H0_H0 ;  /* 0x200000333c3d7230 */ /* 0x020fca0000000000 */
[----:B------:R-:W-:-:S06]  /*1e00*/  PRMT R61, R60, R59, R61 ;  /* 0x0000003b3c3d7216 */ /* 0x000fcc000000003d */
[----:B------:R-:W2:Y:S02]  /*1e10*/  ATOM.E.CAS.STRONG.GPU PT, R61, [R48], R60, R61 ;  /* 0x0000003c303d738b */ /* 0x000ea400001ee13d */
[----:B--2---:R-:W-:Y:S01]  /*1e20*/  ISETP.NE.U32.AND P0, PT, R61, R60, PT ;  /* 0x0000003c3d00720c */ /* 0x004fe20003f05070 */
[----:B------:R-:W-:-:S12]  /*1e30*/  IMAD.MOV.U32 R60, RZ, RZ, R61 ;  /* 0x000000ffff3c7224 */ /* 0x000fd800078e003d */
[----:B------:R-:W-:Y:S05]  /*1e40*/  @P0 BRA `(.L_x_65) ;  /* 0xfffffffc00e80947 */ /* 0x000fea000383ffff */
[----:B------:R-:W-:Y:S05]  /*1e50*/  BSYNC B0 ;  /* 0x0000000000007941 */ /* 0x000fea0003800000 */
.L_x_64:
        /* <DEDUP_REMOVED lines=20> */
.L_x_67:
[----:B-----5:R-:W-:-:S05]  /*1fa0*/  HADD2 R61, R60, R51.H0_H0 ;  /* 0x200000333c3d7230 */ /* 0x020fca0000000000 */
[----:B------:R-:W-:-:S06]  /*1fb0*/  PRMT R61, R60, R59, R61 ;  /* 0x0000003b3c3d7216 */ /* 0x000fcc000000003d */
[----:B------:R-:W2:Y:S02]  /*1fc0*/  ATOM.E.CAS.STRONG.GPU PT, R61, [R48], R60, R61 ;  /* 0x0000003c303d738b */ /* 0x000ea400001ee13d */
[----:B--2---:R-:W-:Y:S01]  /*1fd0*/  ISETP.NE.U32.AND P0, PT, R61, R60, PT ;  /* 0x0000003c3d00720c */ /* 0x004fe20003f05070 */
[----:B------:R-:W-:-:S12]  /*1fe0*/  IMAD.MOV.U32 R60, RZ, RZ, R61 ;  /* 0x000000ffff3c7224 */ /* 0x000fd800078e003d */
[----:B------:R-:W-:Y:S05]  /*1ff0*/  @P0 BRA `(.L_x_67) ;  /* 0xfffffffc00e80947 */ /* 0x000fea000383ffff */
[----:B------:R-:W-:Y:S05]  /*2000*/  BSYNC B0 ;  /* 0x0000000000007941 */ /* 0x000fea0003800000 */
.L_x_66:
        /* <DEDUP_REMOVED lines=20> */
.L_x_69:
[----:B-----5:R-:W-:-:S05]  /*2150*/  HADD2 R61, R60, R51.H0_H0 ;  /* 0x200000333c3d7230 */ /* 0x020fca0000000000 */
[----:B------:R-:W-:-:S06]  /*2160*/  PRMT R61, R60, R59, R61 ;  /* 0x0000003b3c3d7216 */ /* 0x000fcc000000003d */
[----:B------:R-:W2:Y:S02]  /*2170*/  ATOM.E.CAS.STRONG.GPU PT, R61, [R48], R60, R61 ;  /* 0x0000003c303d738b */ /* 0x000ea400001ee13d */
[----:B--2---:R-:W-:Y:S02]  /*2180*/  ISETP.NE.U32.AND P0, PT, R61, R60, PT ;  /* 0x0000003c3d00720c */ /* 0x004fe40003f05070 */
[----:B------:R-:W-:-:S11]  /*2190*/  MOV R60, R61 ;  /* 0x0000003d003c7202 */ /* 0x000fd60000000f00 */
[----:B------:R-:W-:Y:S05]  /*21a0*/  @P0 BRA `(.L_x_69) ;  /* 0xfffffffc00e80947 */ /* 0x000fea000383ffff */
[----:B------:R-:W-:Y:S05]  /*21b0*/  BSYNC B0 ;  /* 0x0000000000007941 */ /* 0x000fea0003800000 */
.L_x_68:
[----:B------:R-:W2:Y:S01]  /*21c0*/  LDL R61, [R1+0xc] ;  /* 0x00000c00013d7983 */ /* 0x000ea20000100800 */
[C---:B------:R-:W-:Y:S01]  /*21d0*/  IMAD R50, R14.reuse, UR11, RZ ;  /* 0x0000000b0e327c24 */ /* 0x040fe2000f8e02ff */
[----:B------:R-:W-:Y:S01]  /*21e0*/  BSSY B0, `(.L_x_70) ;  /* 0x0000018000007945 */ /* 0x000fe20003800000 */
[----:B0-----:R-:W-:Y:S02]  /*21f0*/  IMAD.MOV.U32 R48, RZ, RZ, R42 ;  /* 0x000000ffff307224 */ /* 0x001fe400078e002a */
[----:B------:R-:W-:Y:S02]  /*2200*/  IMAD R50, R15, UR4, R50 ;  /* 0x000000040f327c24 */ /* 0x000fe4000f8e0232 */
[----:B--2---:R-:W-:Y:S01]  /*2210*/  IMAD.MOV.U32 R49, RZ, RZ, R61 ;  /* 0x000000ffff317224 */ /* 0x004fe200078e003d */
[----:B------:R-:W-:Y:S01]  /*2220*/  HFMA2.MMA R61, -RZ, RZ, 0, 0.19775390625 ;  /* 0x00003254ff3d7435 */ /* 0x000fe200000001ff */
        /* <DEDUP_REMOVED lines=13> */
.L_x_71:
[----:B-----5:R-:W-:-:S05]  /*2300*/  HADD2 R61, R60, R51.H0_H0 ;  /* 0x200000333c3d7230 */ /* 0x020fca0000000000 */
[----:B------:R-:W-:-:S06]  /*2310*/  PRMT R61, R60, R59, R61 ;  /* 0x0000003b3c3d7216 */ /* 0x000fcc000000003d */
[----:B------:R-:W2:Y:S02]  /*2320*/  ATOM.E.CAS.STRONG.GPU PT, R61, [R48], R60, R61 ;  /* 0x0000003c303d738b */ /* 0x000ea400001ee13d */
[----:B--2---:R-:W-:Y:S01]  /*2330*/  ISETP.NE.U32.AND P0, PT, R61, R60, PT ;  /* 0x0000003c3d00720c */ /* 0x004fe20003f05070 */
[----:B------:R-:W-:-:S12]  /*2340*/  IMAD.MOV.U32 R60, RZ, RZ, R61 ;  /* 0x000000ffff3c7224 */ /* 0x000fd800078e003d */
[----:B------:R-:W-:Y:S05]  /*2350*/  @P0 BRA `(.L_x_71) ;  /* 0xfffffffc00e80947 */ /* 0x000fea000383ffff */
[----:B------:R-:W-:Y:S05]  /*2360*/  BSYNC B0 ;  /* 0x0000000000007941 */ /* 0x000fea0003800000 */
.L_x_70:
[----:B------:R-:W2:Y:S01]  /*2370*/  LDL R61, [R1+0x10] ;  /* 0x00001000013d7983 */ /* 0x000ea20000100800 */
        /* <DEDUP_REMOVED lines=19> */
.L_x_73:
[----:B-----5:R-:W-:-:S05]  /*24b0*/  HADD2 R61, R60, R51.H0_H0 ;  /* 0x200000333c3d7230 */ /* 0x020fca0000000000 */
[----:B------:R-:W-:-:S06]  /*24c0*/  PRMT R61, R60, R59, R61 ;  /* 0x0000003b3c3d7216 */ /* 0x000fcc000000003d */
[----:B------:R-:W2:Y:S02]  /*24d0*/  ATOM.E.CAS.STRONG.GPU PT, R61, [R48], R60, R61 ;  /* 0x0000003c303d738b */ /* 0x000ea400001ee13d */
[----:B--2---:R-:W-:Y:S01]  /*24e0*/  ISETP.NE.U32.AND P0, PT, R61, R60, PT ;  /* 0x0000003c3d00720c */ /* 0x004fe20003f05070 */
[----:B------:R-:W-:-:S12]  /*24f0*/  IMAD.MOV.U32 R60, RZ, RZ, R61 ;  /* 0x000000ffff3c7224 */ /* 0x000fd800078e003d */
[----:B------:R-:W-:Y:S05]  /*2500*/  @P0 BRA `(.L_x_73) ;  /* 0xfffffffc00e80947 */ /* 0x000fea000383ffff */
[----:B------:R-:W-:Y:S05]  /*2510*/  BSYNC B0 ;  /* 0x0000000000007941 */ /* 0x000fea0003800000 */
.L_x_72:
        /* <DEDUP_REMOVED lines=20> */
.L_x_75:
[----:B-----5:R-:W-:-:S05]  /*2660*/  HADD2 R61, R60, R51.H0_H0 ;  /* 0x200000333c3d7230 */ /* 0x020fca0000000000 */
[----:B------:R-:W-:-:S06]  /*2670*/  PRMT R61, R60, R59, R61 ;  /* 0x0000003b3c3d7216 */ /* 0x000fcc000000003d */
[----:B------:R-:W2:Y:S02]  /*2680*/  ATOM.E.CAS.STRONG.GPU PT, R61, [R48], R60, R61 ;  /* 0x0000003c303d738b */ /* 0x000ea400001ee13d */
[----:B--2---:R-:W-:Y:S01]  /*2690*/  ISETP.NE.U32.AND P0, PT, R61, R60, PT ;  /* 0x0000003c3d00720c */ /* 0x004fe20003f05070 */
[----:B------:R-:W-:-:S12]  /*26a0*/  IMAD.MOV.U32 R60, RZ, RZ, R61 ;  /* 0x000000ffff3c7224 */ /* 0x000fd800078e003d */
[----:B------:R-:W-:Y:S05]  /*26b0*/  @P0 BRA `(.L_x_75) ;  /* 0xfffffffc00e80947 */ /* 0x000fea000383ffff */
[----:B------:R-:W-:Y:S05]  /*26c0*/  BSYNC B0 ;  /* 0x0000000000007941 */ /* 0x000fea0003800000 */
.L_x_74:
[----:B------:R-:W2:Y:S01]  /*26d0*/  LDL R61, [R1+0x18] ;  /* 0x00001800013d7983 */ /* 0x000ea20000100800 */
[----:B------:R-:W-:Y:S01]  /*26e0*/  IMAD R50, R14, UR11, RZ ;  /* 0x0000000b0e327c24 */ /* 0x000fe2000f8e02ff */
[----:B0-----:R-:W-:Y:S01]  /*26f0*/  MOV R48, R34 ;  /* 0x0000002200307202 */ /* 0x001fe20000000f00 */
[----:B------:R-:W-:Y:S01]  /*2700*/  HADD2.F32 R0, -RZ, R0.H0_H0 ;  /* 0x20000000ff007230 */ /* 0x000fe20000004100 */
[----:B------:R-:W-:Y:S01]  /*2710*/  BSSY B0, `(.L_x_76) ;  /* 0x0000016000007945 */ /* 0x000fe20003800000 */
[----:B------:R-:W-:-:S03]  /*2720*/  IMAD R50, R15, UR4, R50 ;  /* 0x000000040f327c24 */ /* 0x000fc6000f8e0232 */
[----:B------:R-:W-:-:S04]  /*2730*/  FMUL.FTZ R0, R5, R0 ;  /* 0x0000000005007220 */ /* 0x000fc80000410000 */
[----:B------:R-:W-:-:S05]  /*2740*/  FMUL.FTZ R0, R9, R0 ;  /* 0x0000000009007220 */ /* 0x000fca0000410000 */
[----:B------:R-:W-:Y:S01]  /*2750*/  F2FP.F16.F32.PACK_AB R0, RZ, R0 ;  /* 0x00000000ff00723e */ /* 0x000fe200000000ff */
        /* <DEDUP_REMOVED lines=11> */
.L_x_77:
[----:B-----5:R-:W-:-:S05]  /*2810*/  HADD2 R51, R50, R0.H0_H0 ;  /* 0x2000000032337230 */ /* 0x020fca0000000000 */
[----:B------:R-:W-:-:S06]  /*2820*/  PRMT R51, R50, R49, R51 ;  /* 0x0000003132337216 */ /* 0x000fcc0000000033 */
[----:B------:R-:W2:Y:S02]  /*2830*/  ATOM.E.CAS.STRONG.GPU PT, R51, [R14], R50, R51 ;  /* 0x000000320e33738b */ /* 0x000ea400001ee133 */
[----:B--2---:R-:W-:Y:S02]  /*2840*/  ISETP.NE.U32.AND P0, PT, R51, R50, PT ;  /* 0x000000323300720c */ /* 0x004fe40003f05070 */
[----:B------:R-:W-:-:S11]  /*2850*/  MOV R50, R51 ;  /* 0x0000003300327202 */ /* 0x000fd60000000f00 */
[----:B------:R-:W-:Y:S05]  /*2860*/  @P0 BRA `(.L_x_77) ;  /* 0xfffffffc00e80947 */ /* 0x000fea000383ffff */
[----:B------:R-:W-:Y:S05]  /*2870*/  BSYNC B0 ;  /* 0x0000000000007941 */ /* 0x000fea0003800000 */
.L_x_76:
        /* <DEDUP_REMOVED lines=9> */
.L_x_45:
[----:B------:R-:W1:Y:S01]  /*2910*/  LDC R0, c[0x0][0x228] ;  /* 0x00008a00ff007b82 */ /* 0x000e620000000800 */
[----:B------:R-:W-:-:S06]  /*2920*/  UIADD3 UR4, UR4, 0x1, URZ ;  /* 0x0000000104047890 */ /* 0x000fcc000fffe03f */
[----:B-1----:R-:W-:-:S13]  /*2930*/  ISETP.LE.AND P0, PT, R0, UR4, PT ;  /* 0x0000000400007c0c */ /* 0x002fda000bf03270 */
[----:B------:R-:W-:Y:S05]  /*2940*/  @!P0 BRA `(.L_x_79) ;  /* 0xffffffe000dc8947 */ /* 0x000fea000383ffff */
[----:B------:R-:W-:Y:S05]  /*2950*/  EXIT ;  /* 0x000000000000794d */ /* 0x000fea0003800000 */
.L_x_44:
        /* <DEDUP_REMOVED lines=40> */
.L_x_86:
        /* <DEDUP_REMOVED lines=42> */
.L_x_83:
        /* <DEDUP_REMOVED lines=104> */
.L_x_82:
        /* <DEDUP_REMOVED lines=57> */
.L_x_84:
[----:B------:R-:W-:-:S13]  /*3890*/  ISETP.NE.OR P0, PT, R12, RZ, P0 ;  /* 0x000000ff0c00720c */ /* 0x000fda0000705670 */
[----:B------:R-:W-:Y:S05]  /*38a0*/  @!P0 BRA `(.L_x_80) ;  /* 0x0000000000808947 */ /* 0x000fea0003800000 */
.L_x_81:
        /* <DEDUP_REMOVED lines=32> */
.L_x_80:
        /* <DEDUP_REMOVED lines=59> */
.L_x_85:
[----:B------:R-:W-:-:S04]  /*3e60*/  UIADD3 UR6, UP0, UR6, 0x1, URZ ;  /* 0x0000000106067890 */ /* 0x000fc8000ff1e03f */
[----:B------:R-:W-:Y:S01]  /*3e70*/  UIADD3.X UR7, URZ, UR7, URZ, UP0, !UPT ;  /* 0x000000073f077290 */ /* 0x000fe200087fe43f */
[----:B------:R-:W-:Y:S11]  /*3e80*/  @!P1 BRA `(.L_x_86) ;  /* 0xffffffec00549947 */ /* 0x000ff6000383ffff */
[----:B------:R-:W-:Y:S05]  /*3e90*/  EXIT ;  /* 0x000000000000794d */ /* 0x000fea0003800000 */
.L_x_87:
        /* <DEDUP_REMOVED lines=14> */
.L_x_171:


//--------------------- .text._ZN2at6native53_GLOBAL__N__83c2e5dd_20_UpSampleBicubic2d_cu_80ee57ca37upsample_bicubic2d_backward_out_frameIffEEviT0_S3_bNS_27GenericPackedTensorAccessorIT_Lm4ENS_16DefaultPtrTraitsElEENS4_IKS5_Lm4ES6_lEE --------------------------
	.section	.text._ZN2at6native53_GLOBAL__N__83c2e5dd_20_UpSampleBicubic2d_cu_80ee57ca37upsample_bicubic2d_backward_out_frameIffEEviT0_S3_bNS_27GenericPackedTensorAccessorIT_Lm4ENS_16DefaultPtrTraitsElEENS4_IKS5_Lm4ES6_lEE,"ax",@progbits
	.align	128
.text._ZN2at6native53_GLOBAL__N__83c2e5dd_20_UpSampleBicubic2d_cu_80ee57ca37upsample_bicubic2d_backward_out_frameIffEEviT0_S3_bNS_27GenericPackedTensorAccessorIT_Lm4ENS_16DefaultPtrTraitsElEENS4_IKS5_Lm4ES6_lEE:
        .type           _ZN2at6native53_GLOBAL__N__83c2e5dd_20_UpSampleBicubic2d_cu_80ee57ca37upsample_bicubic2d_backward_out_frameIffEEviT0_S3_bNS_27GenericPackedTensorAccessorIT_Lm4ENS_16DefaultPtrTraitsElEENS4_IKS5_Lm4ES6_lEE,@function
        .size           _ZN2at6native53_GLOBAL__N__83c2e5dd_20_UpSampleBicubic2d_cu_80ee57ca37upsample_bicubic2d_backward_out_frameIffEEviT0_S3_bNS_27GenericPackedTensorAccessorIT_Lm4ENS_16DefaultPtrTraitsElEENS4_IKS5_Lm4ES6_lEE,(.L_x_172 - _ZN2at6native53_GLOBAL__N__83c2e5dd_20_UpSampleBicubic2d_cu_80ee57ca37upsample_bicubic2d_backward_out_frameIffEEviT0_S3_bNS_27GenericPackedTensorAccessorIT_Lm4ENS_16DefaultPtrTraitsElEENS4_IKS5_Lm4ES6_lEE)
        .other          _ZN2at6native53_GLOBAL__N__83c2e5dd_20_UpSampleBicubic2d_cu_80ee57ca37upsample_bicubic2d_backward_out_frameIffEEviT0_S3_bNS_27GenericPackedTensorAccessorIT_Lm4ENS_16DefaultPtrTraitsElEENS4_IKS5_Lm4ES6_lEE,@"STO_CUDA_ENTRY STV_DEFAULT"
_ZN2at6native53_GLOBAL__N__83c2e5dd_20_UpSampleBicubic2d_cu_80ee57ca37upsample_bicubic2d_backward_out_frameIffEEviT0_S3_bNS_27GenericPackedTensorAccessorIT_Lm4ENS_16DefaultPtrTraitsElEENS4_IKS5_Lm4ES6_lEE:
        /* <DEDUP_REMOVED lines=10> */
[----:B------:R-:W-:Y:S01]  /*00a0*/  ULDC UR4, c[0x0][0x280] ;  /* 0x0000a00000047ab9 */ /* 0x000fe20000000800 */
[----:B------:R-:W-:-:S06]  /*00b0*/  ULDC.64 UR12, c[0x0][0x208] ;  /* 0x00008200000c7ab9 */ /* 0x000fcc0000000a00 */
[----:B------:R-:W1:Y:S01]  /*00c0*/  LDC R16, c[0x0][0x240] ;  /* 0x00009000ff107b82 */ /* 0x000e620000000800 */
[----:B0-----:R-:W-:-:S04]  /*00d0*/  IABS R5, R7 ;  /* 0x0000000700057213 */ /* 0x001fc80000000000 */
[----:B------:R-:W0:Y:S08]  /*00e0*/  I2F.RP R0, R5 ;  /* 0x0000000500007306 */ /* 0x000e300000209400 */
[----:B0-----:R-:W0:Y:S02]  /*00f0*/  MUFU.RCP R0, R0 ;  /* 0x0000000000007308 */ /* 0x001e240000001000 */
[----:B0-----:R-:W-:-:S06]  /*0100*/  VIADD R2, R0, 0xffffffe ;  /* 0x0ffffffe00027836 */ /* 0x001fcc0000000000 */
[----:B------:R0:W2:Y:S02]  /*0110*/  F2I.FTZ.U32.TRUNC.NTZ R3, R2 ;  /* 0x0000000200037305 */ /* 0x0000a4000021f000 */
[----:B0-----:R-:W-:Y:S01]  /*0120*/  HFMA2.MMA R2, -RZ, RZ, 0, 0 ;  /* 0x00000000ff027435 */ /* 0x001fe200000001ff */
[----:B--2---:R-:W-:-:S04]  /*0130*/  IMAD.MOV R4, RZ, RZ, -R3 ;  /* 0x000000ffff047224 */ /* 0x004fc800078e0a03 */
[----:B------:R-:W-:Y:S01]  /*0140*/  IMAD R9, R4, R5, RZ ;  /* 0x0000000504097224 */ /* 0x000fe200078e02ff */
[----:B------:R-:W-:-:S04]  /*0150*/  IABS R4, R10 ;  /* 0x0000000a00047213 */ /* 0x000fc80000000000 */
[----:B------:R-:W-:Y:S02]  /*0160*/  IMAD.HI.U32 R3, R3, R9, R2 ;  /* 0x0000000903037227 */ /* 0x000fe400078e0002 */
[----:B------:R-:W0:Y:S04]  /*0170*/  LDC R9, c[0x0][0x238] ;  /* 0x00008e00ff097b82 */ /* 0x000e280000000800 */
[----:B------:R-:W-:-:S04]  /*0180*/  IMAD.HI.U32 R8, R3, R4, RZ ;  /* 0x0000000403087227 */ /* 0x000fc800078e00ff */
[----:B------:R-:W-:-:S04]  /*0190*/  IMAD.MOV R0, RZ, RZ, -R8 ;  /* 0x000000ffff007224 */ /* 0x000fc800078e0a08 */
[----:B------:R-:W-:-:S05]  /*01a0*/  IMAD R0, R5, R0, R4 ;  /* 0x0000000005007224 */ /* 0x000fca00078e0204 */
[----:B------:R-:W-:-:S13]  /*01b0*/  ISETP.GT.U32.AND P1, PT, R5, R0, PT ;  /* 0x000000000500720c */ /* 0x000fda0003f24070 */
[----:B------:R-:W-:Y:S01]  /*01c0*/  @!P1 IMAD.IADD R0, R0, 0x1, -R5 ;  /* 0x0000000100009824 */ /* 0x000fe200078e0a05 */
[----:B------:R-:W-:Y:S02]  /*01d0*/  @!P1 IADD3 R8, R8, 0x1, RZ ;  /* 0x0000000108089810 */ /* 0x000fe40007ffe0ff */
[----:B------:R-:W-:Y:S02]  /*01e0*/  ISETP.NE.AND P1, PT, R7, RZ, PT ;  /* 0x000000ff0700720c */ /* 0x000fe40003f25270 */
[----:B------:R-:W-:Y:S02]  /*01f0*/  ISETP.GE.U32.AND P0, PT, R0, R5, PT ;  /* 0x000000050000720c */ /* 0x000fe40003f06070 */
[----:B------:R-:W-:-:S04]  /*0200*/  LOP3.LUT R0, R10, R7, RZ, 0x3c, !PT ;  /* 0x000000070a007212 */ /* 0x000fc800078e3cff */
[----:B------:R-:W-:-:S07]  /*0210*/  ISETP.GE.AND P2, PT, R0, RZ, PT ;  /* 0x000000ff0000720c */ /* 0x000fce0003f46270 */
[----:B------:R-:W-:Y:S01]  /*0220*/  @P0 VIADD R8, R8, 0x1 ;  /* 0x0000000108080836 */ /* 0x000fe20000000000 */
[----:B-1----:R-:W-:-:S05]  /*0230*/  ISETP.NE.AND P0, PT, R16, R7, PT ;  /* 0x000000071000720c */ /* 0x002fca0003f05270 */
[----:B------:R-:W-:Y:S01]  /*0240*/  @!P2 IMAD.MOV R8, RZ, RZ, -R8 ;  /* 0x000000ffff08a224 */ /* 0x000fe200078e0a08 */
[----:B------:R-:W-:Y:S02]  /*0250*/  @!P1 LOP3.LUT R8, RZ, R7, RZ, 0x33, !PT ;  /* 0x00000007ff089212 */ /* 0x000fe400078e33ff */
[----:B0-----:R-:W-:Y:S02]  /*0260*/  ISETP.EQ.AND P1, PT, R9, UR4, PT ;  /* 0x0000000409007c0c */ /* 0x001fe4000bf22270 */
[----:B------:R-:W-:-:S05]  /*0270*/  IADD3 R0, -R8, RZ, RZ ;  /* 0x000000ff08007210 */ /* 0x000fca0007ffe1ff */
[----:B------:R-:W-:-:S06]  /*0280*/  IMAD R10, R7, R0, R10 ;  /* 0x00000000070a7224 */ /* 0x000fcc00078e020a */
[----:B------:R-:W-:Y:S05]  /*0290*/  @!P0 BRA P1, `(.L_x_88) ;  /* 0x0000001400648947 */ /* 0x000fea0000800000 */
[----:B------:R-:W0:Y:S01]  /*02a0*/  LDC R3, c[0x0][0x218] ;  /* 0x00008600ff037b82 */ /* 0x000e220000000800 */
[----:B------:R-:W-:Y:S01]  /*02b0*/  ULDC.U8 UR4, c[0x0][0x21c] ;  /* 0x0000870000047ab9 */ /* 0x000fe20000000000 */
[----:B------:R-:W-:Y:S01]  /*02c0*/  I2FP.F32.S32 R0, R10 ;  /* 0x0000000a00007245 */ /* 0x000fe20000201400 */
[----:B------:R-:W-:Y:S01]  /*02d0*/  UPRMT UR4, UR4, 0x8880, URZ ;  /* 0x0000888004047896 */ /* 0x000fe2000800003f */
[----:B------:R-:W-:-:S03]  /*02e0*/  IMAD.MOV.U32 R14, RZ, RZ, 0x3fa00000 ;  /* 0x3fa00000ff0e7424 */ /* 0x000fc600078e00ff */
        /* <DEDUP_REMOVED lines=11> */
[----:B------:R1:W3:Y:S01]  /*03a0*/  F2I.FTZ.FLOOR.NTZ R31, R2 ;  /* 0x00000002001f7305 */ /* 0x0002e20000217100 */
[----:B--2---:R-:W-:Y:S02]  /*03b0*/  ISETP.GE.AND P1, PT, R5, 0x1, PT ;  /* 0x000000010500780c */ /* 0x004fe40003f26270 */
[----:B0-----:R-:W-:-:S05]  /*03c0*/  I2FP.F32.S32 R3, R28 ;  /* 0x0000001c00037245 */ /* 0x001fca0000201400 */
[----:B------:R-:W-:-:S06]  /*03d0*/  FADD.FTZ R3, R0, -R3 ;  /* 0x8000000300037221 */ /* 0x000fcc0000010000 */
[----:B-1----:R-:W-:Y:S05]  /*03e0*/  @!P1 EXIT ;  /* 0x000000000000994d */ /* 0x002fea0003800000 */
[----:B------:R-:W0:Y:S01]  /*03f0*/  LDC R13, c[0x0][0x230] ;  /* 0x00008c00ff0d7b82 */ /* 0x000e220000000800 */
[C---:B------:R-:W-:Y:S01]  /*0400*/  FFMA.FTZ R0, R3.reuse, R14, -2.25 ;  /* 0xc010000003007423 */ /* 0x040fe2000001000e */
[C---:B------:R-:W-:Y:S01]  /*0410*/  FADD.FTZ R6, -R3.reuse, 1 ;  /* 0x3f80000003067421 */ /* 0x040fe20000010100 */
[----:B------:R-:W-:Y:S02]  /*0420*/  IMAD.MOV.U32 R18, RZ, RZ, 0x3f400000 ;  /* 0x3f400000ff127424 */ /* 0x000fe400078e00ff */
[C---:B------:R-:W-:Y:S01]  /*0430*/  FADD.FTZ R4, R3.reuse, 1 ;  /* 0x3f80000003047421 */ /* 0x040fe20000010000 */
[C---:B------:R-:W-:Y:S01]  /*0440*/  FMUL.FTZ R0, R3.reuse, R0 ;  /* 0x0000000003007220 */ /* 0x040fe20000410000 */
[----:B------:R-:W-:Y:S01]  /*0450*/  FADD.FTZ R11, R6, 1 ;  /* 0x3f800000060b7421 */ /* 0x000fe20000010000 */
[----:B---3--:R-:W-:Y:S01]  /*0460*/  I2FP.F32.S32 R5, R31 ;  /* 0x0000001f00057245 */ /* 0x008fe20000201400 */
[----:B------:R-:W-:Y:S01]  /*0470*/  FFMA.FTZ R7, R4, -R18, 3.75 ;  /* 0x4070000004077423 */ /* 0x000fe20000010812 */
[----:B------:R-:W-:Y:S01]  /*0480*/  FFMA.FTZ R0, R3, R0, 1 ;  /* 0x3f80000003007423 */ /* 0x000fe20000010000 */
[C---:B------:R-:W-:Y:S01]  /*0490*/  FFMA.FTZ R12, R11.reuse, -R18, 3.75 ;  /* 0x407000000b0c7423 */ /* 0x040fe20000010812 */
[----:B------:R-:W-:Y:S01]  /*04a0*/  FFMA.FTZ R3, R6, R14, -2.25 ;  /* 0xc010000006037423 */ /* 0x000fe2000001000e */
[----:B------:R-:W-:Y:S01]  /*04b0*/  FFMA.FTZ R7, R4, R7, -6 ;  /* 0xc0c0000004077423 */ /* 0x000fe20000010007 */
[----:B------:R-:W-:Y:S01]  /*04c0*/  FADD.FTZ R5, R2, -R5 ;  /* 0x8000000502057221 */ /* 0x000fe20000010000 */
[----:B------:R-:W-:Y:S01]  /*04d0*/  FFMA.FTZ R12, R11, R12, -6 ;  /* 0xc0c000000b0c7423 */ /* 0x000fe2000001000c */
[----:B------:R-:W-:Y:S01]  /*04e0*/  FMUL.FTZ R3, R6, R3 ;  /* 0x0000000306037220 */ /* 0x000fe20000410000 */
[----:B------:R-:W-:Y:S01]  /*04f0*/  FFMA.FTZ R2, R4, R7, 3 ;  /* 0x4040000004027423 */ /* 0x000fe20000010007 */
[----:B------:R-:W-:Y:S01]  /*0500*/  FADD.FTZ R7, R5, 1 ;  /* 0x3f80000005077421 */ /* 0x000fe20000010000 */
[----:B------:R-:W-:Y:S01]  /*0510*/  FFMA.FTZ R4, R11, R12, 3 ;  /* 0x404000000b047423 */ /* 0x000fe2000001000c */
[----:B------:R-:W-:Y:S01]  /*0520*/  FFMA.FTZ R3, R6, R3, 1 ;  /* 0x3f80000006037423 */ /* 0x000fe20000010003 */
[----:B------:R-:W-:Y:S01]  /*0530*/  FFMA.FTZ R12, R5, R14, -2.25 ;  /* 0xc0100000050c7423 */ /* 0x000fe2000001000e */
[----:B------:R-:W-:Y:S01]  /*0540*/  FFMA.FTZ R6, R7, -R18, 3.75 ;  /* 0x4070000007067423 */ /* 0x000fe20000010812 */
[----:B------:R-:W-:Y:S01]  /*0550*/  FADD.FTZ R11, -R5, 1 ;  /* 0x3f800000050b7421 */ /* 0x000fe20000010100 */
[----:B0-----:R-:W-:Y:S01]  /*0560*/  ISETP.GE.AND P0, PT, R13, 0x1, PT ;  /* 0x000000010d00780c */ /* 0x001fe20003f06270 */
[----:B------:R-:W-:Y:S01]  /*0570*/  FMUL.FTZ R12, R5, R12 ;  /* 0x0000000c050c7220 */ /* 0x000fe20000410000 */
[----:B------:R-:W-:Y:S01]  /*0580*/  FFMA.FTZ R6, R7, R6, -6 ;  /* 0xc0c0000007067423 */ /* 0x000fe20000010006 */
[C---:B------:R-:W-:Y:S01]  /*0590*/  FFMA.FTZ R14, R11.reuse, R14, -2.25 ;  /* 0xc01000000b0e7423 */ /* 0x040fe2000001000e */
[----:B------:R-:W-:Y:S01]  /*05a0*/  FADD.FTZ R13, R11, 1 ;  /* 0x3f8000000b0d7421 */ /* 0x000fe20000010000 */
[----:B------:R-:W-:Y:S01]  /*05b0*/  FFMA.FTZ R5, R5, R12, 1 ;  /* 0x3f80000005057423 */ /* 0x000fe2000001000c */
[----:B------:R-:W-:Y:S01]  /*05c0*/  FFMA.FTZ R6, R7, R6, 3 ;  /* 0x4040000007067423 */ /* 0x000fe20000010006 */
[----:B------:R-:W-:Y:S01]  /*05d0*/  FMUL.FTZ R14, R11, R14 ;  /* 0x0000000e0b0e7220 */ /* 0x000fe20000410000 */
[----:B------:R-:W-:-:S05]  /*05e0*/  FFMA.FTZ R12, R13, -R18, 3.75 ;  /* 0x407000000d0c7423 */ /* 0x000fca0000010812 */
[----:B------:R-:W-:Y:S05]  /*05f0*/  @!P0 EXIT ;  /* 0x000000000000894d */ /* 0x000fea0003800000 */
[----:B------:R-:W-:Y:S01]  /*0600*/  FFMA.FTZ R12, R13, R12, -6 ;  /* 0xc0c000000d0c7423 */ /* 0x000fe2000001000c */
[----:B------:R-:W-:Y:S01]  /*0610*/  SHF.R.S32.HI R15, RZ, 0x1f, R10 ;  /* 0x0000001fff0f7819 */ /* 0x000fe2000001140a */
[----:B------:R-:W-:Y:S01]  /*0620*/  FFMA.FTZ R7, R11, R14, 1 ;  /* 0x3f8000000b077423 */ /* 0x000fe2000001000e */
[----:B------:R-:W-:Y:S01]  /*0630*/  ULDC.64 UR4, c[0x0][0x2a8] ;  /* 0x0000aa0000047ab9 */ /* 0x000fe20000000a00 */
[----:B------:R-:W-:Y:S01]  /*0640*/  FFMA.FTZ R12, R13, R12, 3 ;  /* 0x404000000d0c7423 */ /* 0x000fe2000001000c */
[----:B------:R-:W-:Y:S01]  /*0650*/  IADD3 R11, R16, -0x1, RZ ;  /* 0xffffffff100b7810 */ /* 0x000fe20007ffe0ff */
[----:B------:R-:W-:Y:S01]  /*0660*/  IMAD R15, R15, UR4, RZ ;  /* 0x000000040f0f7c24 */ /* 0x000fe2000f8e02ff */
[----:B------:R-:W0:Y:S01]  /*0670*/  LDC.64 R52, c[0x0][0x298] ;  /* 0x0000a600ff347b82 */ /* 0x000e220000000a00 */
[----:B------:R-:W-:Y:S01]  /*0680*/  SHF.R.S32.HI R18, RZ, 0x1f, R8 ;  /* 0x0000001fff127819 */ /* 0x000fe20000011408 */
[----:B------:R1:W-:Y:S01]  /*0690*/  STL [R1+0x20], R12 ;  /* 0x0000200c01007387 */ /* 0x0003e20000100800 */
[----:B------:R-:W-:Y:S01]  /*06a0*/  VIADDMNMX.RELU R25, R28, 0xffffffff, R11, PT ;  /* 0xffffffff1c197846 */ /* 0x000fe2000380110b */
[----:B------:R-:W-:Y:S01]  /*06b0*/  IMAD R15, R10, UR5, R15 ;  /* 0x000000050a0f7c24 */ /* 0x000fe2000f8e020f */
[C---:B------:R-:W-:Y:S01]  /*06c0*/  VIMNMX.RELU R19, R28.reuse, R11, PT ;  /* 0x0000000b1c137248 */ /* 0x040fe20003fe1100 */
[----:B------:R-:W-:Y:S01]  /*06d0*/  ULDC.64 UR6, c[0x0][0x260] ;  /* 0x0000980000067ab9 */ /* 0x000fe20000000a00 */
[C-C-:B------:R-:W-:Y:S01]  /*06e0*/  VIADDMNMX.RELU R13, R28.reuse, 0x1, R11.reuse, PT ;  /* 0x000000011c0d7846 */ /* 0x140fe2000380110b */
[----:B------:R-:W-:Y:S01]  /*06f0*/  ULDC.64 UR8, c[0x0][0x2a0] ;  /* 0x0000a80000087ab9 */ /* 0x000fe20000000a00 */
[----:B------:R-:W-:Y:S01]  /*0700*/  VIADDMNMX.RELU R28, R28, 0x2, R11, PT ;  /* 0x000000021c1c7846 */ /* 0x000fe2000380110b */
[----:B------:R-:W-:Y:S01]  /*0710*/  IMAD.WIDE.U32 R10, R10, UR4, RZ ;  /* 0x000000040a0a7c25 */ /* 0x000fe2000f8e00ff */
[----:B------:R-:W-:Y:S01]  /*0720*/  ULDC.64 UR4, c[0x0][0x258] ;  /* 0x0000960000047ab9 */ /* 0x000fe20000000a00 */
[----:B------:R-:W-:-:S02]  /*0730*/  ULDC.64 UR10, c[0x0][0x250] ;  /* 0x00009400000a7ab9 */ /* 0x000fc40000000a00 */
[----:B-1----:R-:W-:Y:S01]  /*0740*/  VIADD R12, R9, 0xffffffff ;  /* 0xffffffff090c7836 */ /* 0x002fe20000000000 */
[----:B------:R-:W-:Y:S01]  /*0750*/  SHF.R.S32.HI R9, RZ, 0x1f, R28 ;  /* 0x0000001fff097819 */ /* 0x000fe2000001141c */
[----:B------:R-:W-:Y:S02]  /*0760*/  IMAD.IADD R15, R11, 0x1, R15 ;  /* 0x000000010b0f7824 */ /* 0x000fe400078e020f */
[----:B------:R-:W-:Y:S01]  /*0770*/  IMAD R11, R18, UR8, RZ ;  /* 0x00000008120b7c24 */ /* 0x000fe2000f8e02ff */
[--C-:B------:R-:W-:Y:S01]  /*0780*/  VIADDMNMX.RELU R51, R31, 0x2, R12.reuse, PT ;  /* 0x000000021f337846 */ /* 0x100fe2000380110c */
[----:B------:R-:W-:Y:S01]  /*0790*/  IMAD R9, R9, UR6, RZ ;  /* 0x0000000609097c24 */ /* 0x000fe2000f8e02ff */
[--C-:B------:R-:W-:Y:S01]  /*07a0*/  VIADDMNMX.RELU R49, R31, 0xffffffff, R12.reuse, PT ;  /* 0xffffffff1f317846 */ /* 0x100fe2000380110c */
[----:B------:R-:W-:Y:S01]  /*07b0*/  IMAD.WIDE.U32 R34, R13, UR6, RZ ;  /* 0x000000060d227c25 */ /* 0x000fe2000f8e00ff */
[----:B------:R-:W-:Y:S02]  /*07c0*/  SHF.R.S32.HI R14, RZ, 0x1f, R51 ;  /* 0x0000001fff0e7819 */ /* 0x000fe40000011433 */
[C---:B------:R-:W-:Y:S01]  /*07d0*/  VIMNMX.RELU R37, R31.reuse, R12, PT ;  /* 0x0000000c1f257248 */ /* 0x040fe20003fe1100 */
[----:B------:R-:W-:Y:S01]  /*07e0*/  IMAD R9, R28, UR7, R9 ;  /* 0x000000071c097c24 */ /* 0x000fe2000f8e0209 */
[----:B------:R-:W-:Y:S01]  /*07f0*/  VIADDMNMX.RELU R31, R31, 0x1, R12, PT ;  /* 0x000000011f1f7846 */ /* 0x000fe2000380110c */
[----:B------:R-:W-:Y:S01]  /*0800*/  IMAD R14, R14, UR4, RZ ;  /* 0x000000040e0e7c24 */ /* 0x000fe2000f8e02ff */
[----:B------:R-:W-:Y:S01]  /*0810*/  SHF.R.S32.HI R12, RZ, 0x1f, R37 ;  /* 0x0000001fff0c7819 */ /* 0x000fe20000011425 */
[----:B------:R-:W-:Y:S01]  /*0820*/  IMAD.WIDE.U32 R28, R28, UR6, RZ ;  /* 0x000000061c1c7c25 */ /* 0x000fe2000f8e00ff */
[----:B0-----:R-:W-:-:S03]  /*0830*/  SHF.L.U64.HI R42, R52, 0x2, R53 ;  /* 0x00000002342a7819 */ /* 0x001fc60000010235 */
[----:B------:R-:W-:Y:S01]  /*0840*/  IMAD R43, R51, UR5, R14 ;  /* 0x00000005332b7c24 */ /* 0x000fe2000f8e020e */
[----:B------:R-:W-:Y:S01]  /*0850*/  IADD3 R29, R29, R9, RZ ;  /* 0x000000091d1d7210 */ /* 0x000fe20007ffe0ff */
[----:B------:R-:W-:Y:S01]  /*0860*/  IMAD.MOV.U32 R14, RZ, RZ, R10 ;  /* 0x000000ffff0e7224 */ /* 0x000fe200078e000a */
[----:B------:R-:W-:Y:S01]  /*0870*/  SHF.R.S32.HI R9, RZ, 0x1f, R19 ;  /* 0x0000001fff097819 */ /* 0x000fe20000011413 */
[C---:B------:R-:W-:Y:S01]  /*0880*/  IMAD R10, R8.reuse, UR9, R11 ;  /* 0x00000009080a7c24 */ /* 0x040fe2000f8e020b */
[----:B------:R-:W-:Y:S01]  /*0890*/  SHF.R.S32.HI R11, RZ, 0x1f, R13 ;  /* 0x0000001fff0b7819 */ /* 0x000fe2000001140d */
[----:B------:R-:W-:Y:S01]  /*08a0*/  IMAD.WIDE.U32 R54, R8, UR8, R14 ;  /* 0x0000000808367c25 */ /* 0x000fe2000f8e000e */
[----:B------:R-:W-:Y:S02]  /*08b0*/  SHF.R.S32.HI R14, RZ, 0x1f, R31 ;  /* 0x0000001fff0e7819 */ /* 0x000fe4000001141f */
[----:B------:R-:W-:Y:S01]  /*08c0*/  SHF.R.S32.HI R8, RZ, 0x1f, R25 ;  /* 0x0000001fff087819 */ /* 0x000fe20000011419 */
[----:B------:R-:W-:Y:S01]  /*08d0*/  IMAD.WIDE.U32 R16, R51, UR4, RZ ;  /* 0x0000000433107c25 */ /* 0x000fe2000f8e00ff */
[----:B------:R-:W-:Y:S03]  /*08e0*/  STL.64 [R1+0x28], R54 ;  /* 0x0000283601007387 */ /* 0x000fe60000100a00 */
[----:B------:R-:W-:Y:S01]  /*08f0*/  IMAD R14, R14, UR4, RZ ;  /* 0x000000040e0e7c24 */ /* 0x000fe2000f8e02ff */
[----:B------:R0:W-:Y:S01]  /*0900*/  STL [R1+0x1c], R42 ;  /* 0x00001c2a01007387 */ /* 0x0001e20000100800 */
[----:B------:R-:W-:-:S02]  /*0910*/  IMAD R18, R11, UR6, RZ ;  /* 0x000000060b127c24 */ /* 0x000fc4000f8e02ff */
[----:B------:R-:W-:-:S04]  /*0920*/  IMAD.WIDE.U32 R20, R31, UR4, RZ ;  /* 0x000000041f147c25 */ /* 0x000fc8000f8e00ff */
[----:B------:R-:W-:Y:S02]  /*0930*/  IMAD R11, R31, UR5, R14 ;  /* 0x000000051f0b7c24 */ /* 0x000fe4000f8e020e */
[----:B------:R-:W-:Y:S02]  /*0940*/  IMAD R12, R12, UR4, RZ ;  /* 0x000000040c0c7c24 */ /* 0x000fe4000f8e02ff */
[----:B------:R-:W-:Y:S01]  /*0950*/  IMAD.IADD R17, R17, 0x1, R43 ;  /* 0x0000000111117824 */ /* 0x000fe200078e022b */
[----:B------:R-:W-:Y:S01]  /*0960*/  IADD3 R21, R21, R11, RZ ;  /* 0x0000000b15157210 */ /* 0x000fe20007ffe0ff */
[----:B------:R-:W-:Y:S02]  /*0970*/  IMAD R24, R9, UR6, RZ ;  /* 0x0000000609187c24 */ /* 0x000fe4000f8e02ff */
[----:B------:R-:W-:Y:S02]  /*0980*/  IMAD R47, R13, UR7, R18 ;  /* 0x000000070d2f7c24 */ /* 0x000fe4000f8e0212 */
[----:B------:R-:W-:-:S03]  /*0990*/  IMAD.WIDE.U32 R22, R37, UR4, RZ ;  /* 0x0000000425167c25 */ /* 0x000fc6000f8e00ff */
[----:B------:R-:W-:Y:S01]  /*09a0*/  IADD3 R35, R35, R47, RZ ;  /* 0x0000002f23237210 */ /* 0x000fe20007ffe0ff */
[----:B------:R-:W-:Y:S02]  /*09b0*/  IMAD R9, R37, UR5, R12 ;  /* 0x0000000525097c24 */ /* 0x000fe4000f8e020c */
[----:B------:R-:W-:-:S04]  /*09c0*/  IMAD.WIDE.U32 R12, R13, UR6, R16 ;  /* 0x000000060d0c7c25 */ /* 0x000fc8000f8e0010 */
[----:B------:R-:W-:Y:S01]  /*09d0*/  IMAD.WIDE.U32 R38, R19, UR6, RZ ;  /* 0x0000000613267c25 */ /* 0x000fe2000f8e00ff */
[----:B------:R-:W-:-:S03]  /*09e0*/  IADD3 R44, R47, R13, RZ ;  /* 0x0000000d2f2c7210 */ /* 0x000fc60007ffe0ff */
[----:B------:R-:W-:Y:S02]  /*09f0*/  IMAD R45, R19, UR7, R24 ;  /* 0x00000007132d7c24 */ /* 0x000fe4000f8e0218 */
[----:B------:R-:W-:Y:S02]  /*0a00*/  IMAD.IADD R10, R55, 0x1, R10 ;  /* 0x00000001370a7824 */ /* 0x000fe400078e020a */
[----:B------:R-:W-:-:S03]  /*0a10*/  IMAD.WIDE.U32 R14, R19, UR6, R16 ;  /* 0x00000006130e7c25 */ /* 0x000fc6000f8e0010 */
[----:B------:R1:W-:Y:S01]  /*0a20*/  STL [R1+0x24], R10 ;  /* 0x0000240a01007387 */ /* 0x0003e20000100800 */
[----:B------:R-:W-:Y:S02]  /*0a30*/  IMAD R8, R8, UR6, RZ ;  /* 0x0000000608087c24 */ /* 0x000fe4000f8e02ff */
[----:B------:R-:W-:Y:S01]  /*0a40*/  IMAD.IADD R23, R23, 0x1, R9 ;  /* 0x0000000117177824 */ /* 0x000fe200078e0209 */
[----:B------:R-:W-:Y:S01]  /*0a50*/  STL [R1+0x14], R44 ;  /* 0x0000142c01007387 */ /* 0x000fe20000100800 */
[----:B------:R-:W-:-:S04]  /*0a60*/  IMAD.WIDE.U32 R18, R19, UR6, R20 ;  /* 0x0000000613127c25 */ /* 0x000fc8000f8e0014 */
[----:B------:R-:W-:Y:S02]  /*0a70*/  IMAD.IADD R39, R39, 0x1, R45 ;  /* 0x0000000127277824 */ /* 0x000fe400078e022d */
[----:B------:R-:W-:-:S04]  /*0a80*/  IMAD.WIDE.U32 R50, R51, UR4, R28 ;  /* 0x0000000433327c25 */ /* 0x000fc8000f8e001c */
[----:B0-----:R-:W-:Y:S01]  /*0a90*/  IMAD.IADD R42, R45, 0x1, R15 ;  /* 0x000000012d2a7824 */ /* 0x001fe200078e020f */
[----:B------:R-:W-:Y:S01]  /*0aa0*/  IADD3 R43, R43, R51, RZ ;  /* 0x000000332b2b7210 */ /* 0x000fe20007ffe0ff */
[----:B------:R-:W-:-:S03]  /*0ab0*/  IMAD.WIDE.U32 R40, R25, UR6, RZ ;  /* 0x0000000619287c25 */ /* 0x000fc6000f8e00ff */
[----:B------:R0:W-:Y:S01]  /*0ac0*/  STL [R1+0x10], R42 ;  /* 0x0000102a01007387 */ /* 0x0001e20000100800 */
[C---:B------:R-:W-:Y:S01]  /*0ad0*/  IMAD R57, R25.reuse, UR7, R8 ;  /* 0x0000000719397c24 */ /* 0x040fe2000f8e0208 */
[----:B------:R-:W-:Y:S01]  /*0ae0*/  SHF.R.S32.HI R8, RZ, 0x1f, R49 ;  /* 0x0000001fff087819 */ /* 0x000fe20000011431 */
[----:B------:R-:W-:-:S04]  /*0af0*/  IMAD.WIDE.U32 R16, R25, UR6, R16 ;  /* 0x0000000619107c25 */ /* 0x000fc8000f8e0010 */
[----:B------:R-:W-:-:S04]  /*0b00*/  IMAD.WIDE.U32 R20, R25, UR6, R20 ;  /* 0x0000000619147c25 */ /* 0x000fc8000f8e0014 */
[----:B------:R-:W-:Y:S01]  /*0b10*/  IMAD.WIDE.U32 R22, R25, UR6, R22 ;  /* 0x0000000619167c25 */ /* 0x000fe2000f8e0016 */
[----:B------:R-:W-:-:S03]  /*0b20*/  USHF.L.U64.HI UR6, UR10, 0x2, UR11 ;  /* 0x000000020a067899 */ /* 0x000fc6000801020b */
[----:B-1----:R-:W-:Y:S02]  /*0b30*/  IMAD.IADD R10, R45, 0x1, R19 ;  /* 0x000000012d0a7824 */ /* 0x002fe400078e0213 */
[----:B------:R-:W-:-:S03]  /*0b40*/  IMAD.WIDE.U32 R24, R31, UR4, R28 ;  /* 0x000000041f187c25 */ /* 0x000fc6000f8e001c */
[----:B------:R1:W-:Y:S01]  /*0b50*/  STL [R1], R10 ;  /* 0x0000000a01007387 */ /* 0x0003e20000100800 */
[----:B------:R-:W-:-:S03]  /*0b60*/  IMAD.WIDE.U32 R26, R37, UR4, R28 ;  /* 0x00000004251a7c25 */ /* 0x000fc6000f8e001c */
[----:B------:R2:W-:Y:S01]  /*0b70*/  STL [R1+0x18], R43 ;  /* 0x0000182b01007387 */ /* 0x0005e20000100800 */
[----:B------:R-:W-:Y:S01]  /*0b80*/  IMAD.WIDE.U32 R32, R37, UR4, R34 ;  /* 0x0000000425207c25 */ /* 0x000fe2000f8e0022 */
[----:B------:R-:W-:-:S03]  /*0b90*/  IADD3 R60, R9, R27, RZ ;  /* 0x0000001b093c7210 */ /* 0x000fc60007ffe0ff */
[----:B------:R-:W-:-:S04]  /*0ba0*/  IMAD.WIDE.U32 R30, R31, UR4, R34 ;  /* 0x000000041f1e7c25 */ /* 0x000fc8000f8e0022 */
[----:B------:R-:W-:-:S04]  /*0bb0*/  IMAD.WIDE.U32 R36, R37, UR4, R38 ;  /* 0x0000000425247c25 */ /* 0x000fc8000f8e0026 */
[C---:B0-----:R-:W-:Y:S02]  /*0bc0*/  IMAD.IADD R42, R11.reuse, 0x1, R25 ;  /* 0x000000010b2a7824 */ /* 0x041fe400078e0219 */
[----:B-1----:R-:W-:Y:S02]  /*0bd0*/  IMAD.IADD R10, R11, 0x1, R31 ;  /* 0x000000010b0a7824 */ /* 0x002fe400078e021f */
[C---:B------:R-:W-:Y:S01]  /*0be0*/  IMAD.IADD R59, R9.reuse, 0x1, R33 ;  /* 0x00000001093b7824 */ /* 0x040fe200078e0221 */
[----:B------:R2:W-:Y:S01]  /*0bf0*/  STL [R1+0x8], R42 ;  /* 0x0000082a01007387 */ /* 0x0005e20000100800 */
[----:B------:R-:W-:Y:S01]  /*0c00*/  IMAD.IADD R58, R9, 0x1, R37 ;  /* 0x00000001093a7824 */ /* 0x000fe200078e0225 */
[----:B------:R-:W-:Y:S01]  /*0c10*/  IADD3 R9, R57, R17, RZ ;  /* 0x0000001139097210 */ /* 0x000fe20007ffe0ff */
[----:B------:R-:W-:Y:S01]  /*0c20*/  IMAD.IADD R41, R41, 0x1, R57 ;  /* 0x0000000129297824 */ /* 0x000fe200078e0239 */
[----:B------:R2:W-:Y:S01]  /*0c30*/  STL [R1+0x4], R10 ;  /* 0x0000040a01007387 */ /* 0x0005e20000100800 */
[----:B------:R-:W-:-:S02]  /*0c40*/  IMAD R8, R8, UR4, RZ ;  /* 0x0000000408087c24 */ /* 0x000fc4000f8e02ff */
[C---:B------:R-:W-:Y:S01]  /*0c50*/  IMAD.WIDE.U32 R28, R49.reuse, UR4, R28 ;  /* 0x00000004311c7c25 */ /* 0x040fe2000f8e001c */
[----:B------:R2:W-:Y:S03]  /*0c60*/  STL [R1+0xc], R9 ;  /* 0x00000c0901007387 */ /* 0x0005e60000100800 */
[C---:B------:R-:W-:Y:S02]  /*0c70*/  IMAD R8, R49.reuse, UR5, R8 ;  /* 0x0000000531087c24 */ /* 0x040fe4000f8e0208 */
[----:B------:R-:W-:-:S03]  /*0c80*/  IMAD.WIDE.U32 R40, R49, UR4, R40 ;  /* 0x0000000431287c25 */ /* 0x000fc6000f8e0028 */
[----:B------:R-:W-:Y:S01]  /*0c90*/  IADD3 R56, R29, R8, RZ ;  /* 0x000000081d387210 */ /* 0x000fe20007ffe0ff */
[----:B------:R-:W-:Y:S01]  /*0ca0*/  IMAD.WIDE.U32 R34, R49, UR4, R34 ;  /* 0x0000000431227c25 */ /* 0x000fe2000f8e0022 */
[----:B------:R-:W-:-:S03]  /*0cb0*/  IADD3 R53, R8, R41, RZ ;  /* 0x0000002908357210 */ /* 0x000fc60007ffe0ff */
[----:B------:R-:W-:Y:S01]  /*0cc0*/  IMAD.WIDE.U32 R38, R49, UR4, R38 ;  /* 0x0000000431267c25 */ /* 0x000fe2000f8e0026 */
[----:B------:R-:W-:-:S03]  /*0cd0*/  UMOV UR4, URZ ;  /* 0x0000003f00047c82 */ /* 0x000fc60008000000 */
[C---:B------:R-:W-:Y:S02]  /*0ce0*/  IMAD.IADD R61, R57.reuse, 0x1, R21 ;  /* 0x00000001393d7824 */ /* 0x040fe400078e0215 */
[----:B------:R-:W-:Y:S02]  /*0cf0*/  IMAD.IADD R57, R57, 0x1, R23 ;  /* 0x0000000139397824 */ /* 0x000fe400078e0217 */
[C---:B------:R-:W-:Y:S02]  /*0d00*/  IMAD.IADD R55, R8.reuse, 0x1, R35 ;  /* 0x0000000108377824 */ /* 0x040fe400078e0223 */
[----:B--2---:R-:W-:-:S07]  /*0d10*/  IMAD.IADD R54, R8, 0x1, R39 ;  /* 0x0000000108367824 */ /* 0x004fce00078e0227 */
.L_x_90:
[----:B------:R-:W2:Y:S01]  /*0d20*/  LDL R43, [R1+0x24] ;  /* 0x00002400012b7983 */ /* 0x000ea20000100800 */
[----:B------:R-:W0:Y:S03]  /*0d30*/  LDC.64 R8, c[0x0][0x290] ;  /* 0x0000a400ff087b82 */ /* 0x000e260000000a00 */
[----:B------:R-:W2:Y:S01]  /*0d40*/  LDL.64 R10, [R1+0x28] ;  /* 0x00002800010a7983 */ /* 0x000ea20000100a00 */
[----:B------:R-:W-:Y:S01]  /*0d50*/  USHF.R.S32.HI UR5, URZ, 0x1f, UR4 ;  /* 0x0000001f3f057899 */ /* 0x000fe20008011404 */
[----:B------:R-:W-:Y:S01]  /*0d60*/  ULDC.64 UR8, c[0x0][0x268] ;  /* 0x00009a0000087ab9 */ /* 0x000fe20000000a00 */
[----:B------:R-:W-:-:S04]  /*0d70*/  UMOV UR7, UR4 ;  /* 0x0000000400077c82 */ /* 0x000fc80008000000 */
[----:B0-----:R-:W-:Y:S01]  /*0d80*/  IMAD R42, R8, UR5, RZ ;  /* 0x00000005082a7c24 */ /* 0x001fe2000f8e02ff */
[----:B------:R-:W-:-:S03]  /*0d90*/  UMOV UR5, URZ ;  /* 0x0000003f00057c82 */ /* 0x000fc60008000000 */
[----:B------:R-:W-:Y:S02]  /*0da0*/  IMAD R42, R9, UR4, R42 ;  /* 0x00000004092a7c24 */ /* 0x000fe4000f8e022a */
[----:B--2---:R-:W-:Y:S02]  /*0db0*/  IMAD.MOV.U32 R11, RZ, RZ, R43 ;  /* 0x000000ffff0b7224 */ /* 0x004fe400078e002b */
[----:B------:R-:W-:Y:S01]  /*0dc0*/  IMAD.WIDE.U32 R8, R8, UR4, R10 ;  /* 0x0000000408087c25 */ /* 0x000fe2000f8e000a */
[----:B------:R-:W-:-:S03]  /*0dd0*/  UIADD3 UR4, UR4, 0x1, URZ ;  /* 0x0000000104047890 */ /* 0x000fc6000fffe03f */
[----:B------:R-:W-:Y:S01]  /*0de0*/  IMAD.IADD R10, R9, 0x1, R42 ;  /* 0x00000001090a7824 */ /* 0x000fe200078e022a */
[----:B------:R-:W-:-:S04]  /*0df0*/  LEA R9, P0, R8, UR8, 0x2 ;  /* 0x0000000808097c11 */ /* 0x000fc8000f8010ff */
[----:B------:R-:W-:Y:S01]  /*0e00*/  LEA.HI.X R8, R8, UR9, R10, 0x2, P0 ;  /* 0x0000000908087c11 */ /* 0x000fe200080f140a */
[----:B------:R-:W-:Y:S01]  /*0e10*/  ULDC.64 UR8, c[0x0][0x220] ;  /* 0x0000880000087ab9 */ /* 0x000fe20000000a00 */
[----:B------:R-:W0:Y:S02]  /*0e20*/  LDC R10, c[0x0][0x228] ;  /* 0x00008a00ff0a7b82 */ /* 0x000e240000000800 */
[----:B0-----:R-:W-:-:S13]  /*0e30*/  ISETP.LE.AND P0, PT, R10, UR4, PT ;  /* 0x000000040a007c0c */ /* 0x001fda000bf03270 */
.L_x_89:
[----:B------:R-:W-:Y:S01]  /*0e40*/  MOV R10, R9 ;  /* 0x00000009000a7202 */ /* 0x000fe20000000f00 */
[----:B------:R-:W-:Y:S01]  /*0e50*/  IMAD.MOV.U32 R11, RZ, RZ, R8 ;  /* 0x000000ffff0b7224 */ /* 0x000fe200078e0008 */
[----:B------:R-:W0:Y:S04]  /*0e60*/  LDC.64 R42, c[0x0][0x248] ;  /* 0x00009200ff2a7b82 */ /* 0x000e280000000a00 */
[----:B------:R0:W2:Y:S01]  /*0e70*/  LDG.E R10, desc[UR12][R10.64] ;  /* 0x0000000c0a0a7981 */ /* 0x0000a2000c1e1900 */
[----:B------:R-:W-:Y:S01]  /*0e80*/  USHF.R.S32.HI UR11, URZ, 0x1f, UR7 ;  /* 0x0000001f3f0b7899 */ /* 0x000fe20008011407 */
[----:B------:R-:W-:Y:S01]  /*0e90*/  MOV R45, R53 ;  /* 0x00000035002d7202 */ /* 0x000fe20000000f00 */
[----:B------:R-:W-:-:S04]  /*0ea0*/  IMAD.MOV.U32 R44, RZ, RZ, R40 ;  /* 0x000000ffff2c7224 */ /* 0x000fc800078e0028 */
[C---:B0-----:R-:W-:Y:S02]  /*0eb0*/  IMAD R11, R42.reuse, UR11, RZ ;  /* 0x0000000b2a0b7c24 */ /* 0x041fe4000f8e02ff */
[----:B------:R-:W-:-:S04]  /*0ec0*/  IMAD.WIDE.U32 R44, R42, UR7, R44 ;  /* 0x000000072a2c7c25 */ /* 0x000fc8000f8e002c */
[----:B------:R-:W-:Y:S01]  /*0ed0*/  IMAD R11, R43, UR7, R11 ;  /* 0x000000072b0b7c24 */ /* 0x000fe2000f8e020b */
[----:B------:R-:W-:-:S03]  /*0ee0*/  LEA R46, P1, R44, UR8, 0x2 ;  /* 0x000000082c2e7c11 */ /* 0x000fc6000f8210ff */
[----:B------:R-:W-:-:S05]  /*0ef0*/  IMAD.IADD R43, R45, 0x1, R11 ;  /* 0x000000012d2b7824 */ /* 0x000fca00078e020b */
[----:B------:R-:W-:Y:S01]  /*0f00*/  LEA.HI.X R47, R44, UR9, R43, 0x2, P1 ;  /* 0x000000092c2f7c11 */ /* 0x000fe200088f142b */
[----:B------:R-:W-:Y:S02]  /*0f10*/  IMAD.MOV.U32 R44, RZ, RZ, R38 ;  /* 0x000000ffff2c7224 */ /* 0x000fe400078e0026 */
[----:B--2---:R-:W-:-:S04]  /*0f20*/  FMUL.FTZ R45, R6, R10 ;  /* 0x0000000a062d7220 */ /* 0x004fc80000410000 */
[----:B------:R-:W-:Y:S01]  /*0f30*/  FMUL.FTZ R43, R2, R45 ;  /* 0x0000002d022b7220 */ /* 0x000fe20000410000 */
[----:B------:R-:W-:-:S04]  /*0f40*/  MOV R45, R54 ;  /* 0x00000036002d7202 */ /* 0x000fc80000000f00 */
[----:B------:R0:W-:Y:S01]  /*0f50*/  REDG.E.ADD.F32.FTZ.RN.STRONG.GPU desc[UR12][R46.64], R43 ;  /* 0x0000002b2e0079a6 */ /* 0x0001e2000c10f38c */
[----:B------:R-:W-:-:S03]  /*0f60*/  IMAD.WIDE.U32 R44, R42, UR7, R44 ;  /* 0x000000072a2c7c25 */ /* 0x000fc6000f8e002c */
[----:B------:R-:W-:Y:S02]  /*0f70*/  LEA R48, P1, R44, UR8, 0x2 ;  /* 0x000000082c307c11 */ /* 0x000fe4000f8210ff */
[----:B------:R-:W-:Y:S01]  /*0f80*/  IADD3 R45, R11, R45, RZ ;  /* 0x0000002d0b2d7210 */ /* 0x000fe20007ffe0ff */
[----:B0-----:R-:W-:Y:S02]  /*0f90*/  IMAD.MOV.U32 R46, RZ, RZ, R34 ;  /* 0x000000ffff2e7224 */ /* 0x001fe400078e0022 */
[----:B------:R-:W-:Y:S02]  /*0fa0*/  IMAD.MOV.U32 R47, RZ, RZ, R55 ;  /* 0x000000ffff2f7224 */ /* 0x000fe400078e0037 */
[----:B------:R-:W-:Y:S01]  /*0fb0*/  FMUL.FTZ R43, R6, R10 ;  /* 0x0000000a062b7220 */ /* 0x000fe20000410000 */
[----:B------:R-:W-:Y:S01]  /*0fc0*/  IMAD.WIDE.U32 R46, R42, UR7, R46 ;  /* 0x000000072a2e7c25 */ /* 0x000fe2000f8e002e */
[----:B------:R-:W-:-:S03]  /*0fd0*/  LEA.HI.X R49, R44, UR9, R45, 0x2, P1 ;  /* 0x000000092c317c11 */ /* 0x000fc600088f142d */
[----:B------:R-:W-:Y:S02]  /*0fe0*/  IMAD.IADD R45, R11, 0x1, R47 ;  /* 0x000000010b2d7824 */ /* 0x000fe400078e022f */
[----:B------:R-:W-:Y:S01]  /*0ff0*/  FMUL.FTZ R47, R0, R43 ;  /* 0x0000002b002f7220 */ /* 0x000fe20000410000 */
[----:B------:R-:W-:-:S04]  /*1000*/  LEA R44, P1, R46, UR8, 0x2 ;  /* 0x000000082e2c7c11 */ /* 0x000fc8000f8210ff */
[----:B------:R0:W-:Y:S01]  /*1010*/  REDG.E.ADD.F32.FTZ.RN.STRONG.GPU desc[UR12][R48.64], R47 ;  /* 0x0000002f300079a6 */ /* 0x0001e2000c10f38c */
[----:B------:R-:W-:Y:S01]  /*1020*/  LEA.HI.X R45, R46, UR9, R45, 0x2, P1 ;  /* 0x000000092e2d7c11 */ /* 0x000fe200088f142d */
[----:B------:R-:W-:Y:S02]  /*1030*/  IMAD.MOV.U32 R46, RZ, RZ, R28 ;  /* 0x000000ffff2e7224 */ /* 0x000fe400078e001c */
[----:B0-----:R-:W-:Y:S01]  /*1040*/  FMUL.FTZ R48, R3, R43 ;  /* 0x0000002b03307220 */ /* 0x001fe20000410000 */
[----:B------:R-:W-:-:S04]  /*1050*/  MOV R47, R56 ;  /* 0x00000038002f7202 */ /* 0x000fc80000000f00 */
[----:B------:R0:W-:Y:S01]  /*1060*/  REDG.E.ADD.F32.FTZ.RN.STRONG.GPU desc[UR12][R44.64], R48 ;  /* 0x000000302c0079a6 */ /* 0x0001e2000c10f38c */
[----:B------:R-:W-:-:S04]  /*1070*/  IMAD.WIDE.U32 R46, R42, UR7, R46 ;  /* 0x000000072a2e7c25 */ /* 0x000fc8000f8e002e */
[----:B0-----:R-:W-:Y:S02]  /*1080*/  IMAD.MOV.U32 R44, RZ, RZ, R22 ;  /* 0x000000ffff2c7224 */ /* 0x001fe400078e0016 */
[----:B------:R-:W-:Y:S02]  /*1090*/  IMAD.MOV.U32 R45, RZ, RZ, R57 ;  /* 0x000000ffff2d7224 */ /* 0x000fe400078e0039 */
[----:B------:R-:W-:Y:S01]  /*10a0*/  IMAD.WIDE.U32 R48, R42, UR7, R44 ;  /* 0x000000072a307c25 */ /* 0x000fe2000f8e002c */
[----:B------:R-:W-:Y:S02]  /*10b0*/  LEA R44, P1, R46, UR8, 0x2 ;  /* 0x000000082e2c7c11 */ /* 0x000fe4000f8210ff */
[C---:B------:R-:W-:Y:S01]  /*10c0*/  IADD3 R45, R11.reuse, R47, RZ ;  /* 0x0000002f0b2d7210 */ /* 0x040fe20007ffe0ff */
[----:B------:R-:W-:-:S03]  /*10d0*/  IMAD.IADD R47, R11, 0x1, R49 ;  /* 0x000000010b2f7824 */ /* 0x000fc600078e0231 */
[----:B------:R-:W-:Y:S02]  /*10e0*/  LEA.HI.X R45, R46, UR9, R45, 0x2, P1 ;  /* 0x000000092e2d7c11 */ /* 0x000fe400088f142d */
[----:B------:R-:W-:Y:S01]  /*10f0*/  LEA R46, P1, R48, UR8, 0x2 ;  /* 0x00000008302e7c11 */ /* 0x000fe2000f8210ff */
[----:B------:R-:W-:-:S03]  /*1100*/  FMUL.FTZ R49, R4, R43 ;  /* 0x0000002b04317220 */ /* 0x000fc60000410000 */
[----:B------:R-:W-:Y:S01]  /*1110*/  LEA.HI.X R47, R48, UR9, R47, 0x2, P1 ;  /* 0x00000009302f7c11 */ /* 0x000fe200088f142f */
[----:B------:R-:W-:Y:S01]  /*1120*/  FMUL.FTZ R48, R5, R10 ;  /* 0x0000000a05307220 */ /* 0x000fe20000410000 */
[----:B------:R0:W-:Y:S03]  /*1130*/  REDG.E.ADD.F32.FTZ.RN.STRONG.GPU desc[UR12][R44.64], R49 ;  /* 0x000000312c0079a6 */ /* 0x0001e6000c10f38c */
[----:B------:R-:W-:-:S05]  /*1140*/  FMUL.FTZ R43, R2, R48 ;  /* 0x00000030022b7220 */ /* 0x000fca0000410000 */
[----:B------:R1:W-:Y:S01]  /*1150*/  REDG.E.ADD.F32.FTZ.RN.STRONG.GPU desc[UR12][R46.64], R43 ;  /* 0x0000002b2e0079a6 */ /* 0x0003e2000c10f38c */
[----:B0-----:R-:W-:Y:S01]  /*1160*/  MOV R45, R58 ;  /* 0x0000003a002d7202 */ /* 0x001fe20000000f00 */
[----:B------:R-:W-:-:S04]  /*1170*/  IMAD.MOV.U32 R44, RZ, RZ, R36 ;  /* 0x000000ffff2c7224 */ /* 0x000fc800078e0024 */
[----:B------:R-:W-:-:S04]  /*1180*/  IMAD.WIDE.U32 R44, R42, UR7, R44 ;  /* 0x000000072a2c7c25 */ /* 0x000fc8000f8e002c */
[----:B-1----:R-:W-:Y:S02]  /*1190*/  IMAD.MOV.U32 R46, RZ, RZ, R32 ;  /* 0x000000ffff2e7224 */ /* 0x002fe400078e0020 */
[----:B------:R-:W-:Y:S01]  /*11a0*/  IMAD.MOV.U32 R47, RZ, RZ, R59 ;  /* 0x000000ffff2f7224 */ /* 0x000fe200078e003b */
[----:B------:R-:W-:Y:S01]  /*11b0*/  IADD3 R45, R11, R45, RZ ;  /* 0x0000002d0b2d7210 */ /* 0x000fe20007ffe0ff */
[----:B------:R-:W-:Y:S01]  /*11c0*/  IMAD.WIDE.U32 R48, R42, UR7, R46 ;  /* 0x000000072a307c25 */ /* 0x000fe2000f8e002e */
[----:B------:R-:W-:-:S03]  /*11d0*/  LEA R46, P1, R44, UR8, 0x2 ;  /* 0x000000082c2e7c11 */ /* 0x000fc6000f8210ff */
[----:B------:R-:W-:Y:S01]  /*11e0*/  FMUL.FTZ R43, R5, R10 ;  /* 0x0000000a052b7220 */ /* 0x000fe20000410000 */
[----:B------:R-:W-:Y:S01]  /*11f0*/  LEA.HI.X R47, R44, UR9, R45, 0x2, P1 ;  /* 0x000000092c2f7c11 */ /* 0x000fe200088f142d */
[----:B------:R-:W-:Y:S01]  /*1200*/  IMAD.IADD R45, R11, 0x1, R49 ;  /* 0x000000010b2d7824 */ /* 0x000fe200078e0231 */
[----:B------:R-:W-:Y:S01]  /*1210*/  LEA R44, P1, R48, UR8, 0x2 ;  /* 0x00000008302c7c11 */ /* 0x000fe2000f8210ff */
[----:B------:R-:W-:-:S03]  /*1220*/  FMUL.FTZ R49, R0, R43 ;  /* 0x0000002b00317220 */ /* 0x000fc60000410000 */
[----:B------:R-:W-:Y:S01]  /*1230*/  LEA.HI.X R45, R48, UR9, R45, 0x2, P1 ;  /* 0x00000009302d7c11 */ /* 0x000fe200088f142d */
[----:B------:R-:W-:Y:S01]  /*1240*/  FMUL.FTZ R48, R3, R43 ;  /* 0x0000002b03307220 */ /* 0x000fe20000410000 */
[----:B------:R0:W-:Y:S04]  /*1250*/  REDG.E.ADD.F32.FTZ.RN.STRONG.GPU desc[UR12][R46.64], R49 ;  /* 0x000000312e0079a6 */ /* 0x0001e8000c10f38c */
[----:B------:R1:W-:Y:S01]  /*1260*/  REDG.E.ADD.F32.FTZ.RN.STRONG.GPU desc[UR12][R44.64], R48 ;  /* 0x000000302c0079a6 */ /* 0x0003e2000c10f38c */
[----:B0-----:R-:W-:Y:S01]  /*1270*/  MOV R47, R60 ;  /* 0x0000003c002f7202 */ /* 0x001fe20000000f00 */
[----:B------:R-:W-:Y:S02]  /*1280*/  IMAD.MOV.U32 R46, RZ, RZ, R26 ;  /* 0x000000ffff2e7224 */ /* 0x000fe400078e001a */
[----:B-1----:R-:W-:-:S02]  /*1290*/  IMAD.MOV.U32 R44, RZ, RZ, R20 ;  /* 0x000000ffff2c7224 */ /* 0x002fc400078e0014 */
[----:B------:R-:W-:-:S04]  /*12a0*/  IMAD.WIDE.U32 R46, R42, UR7, R46 ;  /* 0x000000072a2e7c25 */ /* 0x000fc8000f8e002e */
        /* <DEDUP_REMOVED lines=9> */
[C---:B------:R-:W-:Y:S01]  /*1340*/  FMUL.FTZ R48, R7.reuse, R10 ;  /* 0x0000000a07307220 */ /* 0x040fe20000410000 */
[----:B------:R0:W-:Y:S03]  /*1350*/  REDG.E.ADD.F32.FTZ.RN.STRONG.GPU desc[UR12][R44.64], R49 ;  /* 0x000000312c0079a6 */ /* 0x0001e6000c10f38c */
[----:B------:R-:W-:Y:S02]  /*1360*/  FMUL.FTZ R43, R2, R48 ;  /* 0x00000030022b7220 */ /* 0x000fe40000410000 */
[----:B------:R-:W2:Y:S04]  /*1370*/  LDL R48, [R1+0x4] ;  /* 0x0000040001307983 */ /* 0x000ea80000100800 */
[----:B------:R1:W-:Y:S04]  /*1380*/  REDG.E.ADD.F32.FTZ.RN.STRONG.GPU desc[UR12][R46.64], R43 ;  /* 0x0000002b2e0079a6 */ /* 0x0003e8000c10f38c */
[----:B0-----:R-:W3:Y:S01]  /*1390*/  LDL R45, [R1] ;  /* 0x00000000012d7983 */ /* 0x001ee20000100800 */
[----:B------:R-:W-:Y:S01]  /*13a0*/  IMAD.MOV.U32 R44, RZ, RZ, R18 ;  /* 0x000000ffff2c7224 */ /* 0x000fe200078e0012 */
[----:B-1----:R-:W-:Y:S01]  /*13b0*/  MOV R46, R30 ;  /* 0x0000001e002e7202 */ /* 0x002fe20000000f00 */
[----:B------:R-:W-:Y:S01]  /*13c0*/  FMUL.FTZ R43, R7, R10 ;  /* 0x0000000a072b7220 */ /* 0x000fe20000410000 */
[----:B--2---:R-:W-:-:S03]  /*13d0*/  IMAD.MOV.U32 R47, RZ, RZ, R48 ;  /* 0x000000ffff2f7224 */ /* 0x004fc600078e0030 */
[----:B------:R-:W-:-:S04]  /*13e0*/  IMAD.WIDE.U32 R48, R42, UR7, R46 ;  /* 0x000000072a307c25 */ /* 0x000fc8000f8e002e */
[----:B---3--:R-:W-:-:S04]  /*13f0*/  IMAD.WIDE.U32 R44, R42, UR7, R44 ;  /* 0x000000072a2c7c25 */ /* 0x008fc8000f8e002c */
[----:B------:R-:W-:Y:S01]  /*1400*/  IMAD.IADD R45, R11, 0x1, R45 ;  /* 0x000000010b2d7824 */ /* 0x000fe200078e022d */
[----:B------:R-:W-:-:S04]  /*1410*/  LEA R46, P1, R44, UR8, 0x2 ;  /* 0x000000082c2e7c11 */ /* 0x000fc8000f8210ff */
[----:B------:R-:W-:Y:S02]  /*1420*/  LEA.HI.X R47, R44, UR9, R45, 0x2, P1 ;  /* 0x000000092c2f7c11 */ /* 0x000fe400088f142d */
[----:B------:R-:W-:Y:S02]  /*1430*/  LEA R44, P1, R48, UR8, 0x2 ;  /* 0x00000008302c7c11 */ /* 0x000fe4000f8210ff */
[----:B------:R-:W-:-:S04]  /*1440*/  IADD3 R45, R11, R49, RZ ;  /* 0x000000310b2d7210 */ /* 0x000fc80007ffe0ff */
[----:B------:R-:W-:Y:S02]  /*1450*/  LEA.HI.X R45, R48, UR9, R45, 0x2, P1 ;  /* 0x00000009302d7c11 */ /* 0x000fe400088f142d */
[----:B------:R-:W2:Y:S01]  /*1460*/  LDL R48, [R1+0x8] ;  /* 0x0000080001307983 */ /* 0x000ea20000100800 */
[----:B------:R-:W-:-:S05]  /*1470*/  FMUL.FTZ R49, R0, R43 ;  /* 0x0000002b00317220 */ /* 0x000fca0000410000 */
[----:B------:R0:W-:Y:S04]  /*1480*/  REDG.E.ADD.F32.FTZ.RN.STRONG.GPU desc[UR12][R46.64], R49 ;  /* 0x000000312e0079a6 */ /* 0x0001e8000c10f38c */
[----:B0-----:R-:W3:Y:S01]  /*1490*/  LDL R49, [R1+0xc] ;  /* 0x00000c0001317983 */ /* 0x001ee20000100800 */
[----:B------:R-:W-:Y:S02]  /*14a0*/  IMAD.MOV.U32 R46, RZ, RZ, R24 ;  /* 0x000000ffff2e7224 */ /* 0x000fe400078e0018 */
[----:B--2---:R-:W-:Y:S02]  /*14b0*/  IMAD.MOV.U32 R47, RZ, RZ, R48 ;  /* 0x000000ffff2f7224 */ /* 0x004fe400078e0030 */
[----:B------:R-:W-:Y:S01]  /*14c0*/  FMUL.FTZ R48, R3, R43 ;  /* 0x0000002b03307220 */ /* 0x000fe20000410000 */
[----:B------:R-:W-:-:S04]  /*14d0*/  IMAD.WIDE.U32 R46, R42, UR7, R46 ;  /* 0x000000072a2e7c25 */ /* 0x000fc8000f8e002e */
[----:B------:R0:W-:Y:S01]  /*14e0*/  REDG.E.ADD.F32.FTZ.RN.STRONG.GPU desc[UR12][R44.64], R48 ;  /* 0x000000302c0079a6 */ /* 0x0001e2000c10f38c */
[----:B------:R-:W-:Y:S01]  /*14f0*/  FMUL.FTZ R43, R4, R43 ;  /* 0x0000002b042b7220 */ /* 0x000fe20000410000 */
[C---:B0-----:R-:W-:Y:S02]  /*1500*/  LEA R44, P1, R46.reuse, UR8, 0x2 ;  /* 0x000000082e2c7c11 */ /* 0x041fe4000f8210ff */
[----:B------:R-:W-:Y:S02]  /*1510*/  IADD3 R45, R11, R47, RZ ;  /* 0x0000002f0b2d7210 */ /* 0x000fe40007ffe0ff */
[----:B------:R-:W2:Y:S02]  /*1520*/  LDL R47, [R1+0x10] ;  /* 0x00001000012f7983 */ /* 0x000ea40000100800 */
[----:B------:R-:W-:-:S05]  /*1530*/  LEA.HI.X R45, R46, UR9, R45, 0x2, P1 ;  /* 0x000000092e2d7c11 */ /* 0x000fca00088f142d */
[----:B------:R0:W-:Y:S01]  /*1540*/  REDG.E.ADD.F32.FTZ.RN.STRONG.GPU desc[UR12][R44.64], R43 ;  /* 0x0000002b2c0079a6 */ /* 0x0001e2000c10f38c */
[----:B------:R-:W-:-:S03]  /*1550*/  IMAD.MOV.U32 R48, RZ, RZ, R16 ;  /* 0x000000ffff307224 */ /* 0x000fc600078e0010 */
[----:B0-----:R-:W4:Y:S01]  /*1560*/  LDL R45, [R1+0x20] ;  /* 0x00002000012d7983 */ /* 0x001f220000100800 */
[----:B---3--:R-:W-:-:S04]  /*1570*/  IMAD.WIDE.U32 R48, R42, UR7, R48 ;  /* 0x000000072a307c25 */ /* 0x008fc8000f8e0030 */
[----:B------:R-:W-:Y:S02]  /*1580*/  IMAD.IADD R43, R11, 0x1, R49 ;  /* 0x000000010b2b7824 */ /* 0x000fe400078e0231 */
[----:B------:R-:W3:Y:S01]  /*1590*/  LDL R49, [R1+0x14] ;  /* 0x0000140001317983 */ /* 0x000ee20000100800 */
[C---:B------:R-:W-:Y:S02]  /*15a0*/  LEA R46, P1, R48.reuse, UR8, 0x2 ;  /* 0x00000008302e7c11 */ /* 0x040fe4000f8210ff */
[----:B------:R-:W-:Y:S01]  /*15b0*/  MOV R44, R14 ;  /* 0x0000000e002c7202 */ /* 0x000fe20000000f00 */
[----:B----4-:R-:W-:Y:S01]  /*15c0*/  FMUL.FTZ R10, R45, R10 ;  /* 0x0000000a2d0a7220 */ /* 0x010fe20000410000 */
[----:B--2---:R-:W-:Y:S01]  /*15d0*/  IMAD.MOV.U32 R45, RZ, RZ, R47 ;  /* 0x000000ffff2d7224 */ /* 0x004fe200078e002f */
[----:B------:R-:W-:Y:S02]  /*15e0*/  LEA.HI.X R47, R48, UR9, R43, 0x2, P1 ;  /* 0x00000009302f7c11 */ /* 0x000fe400088f142b */
[----:B------:R-:W-:Y:S01]  /*15f0*/  FMUL.FTZ R43, R2, R10 ;  /* 0x0000000a022b7220 */ /* 0x000fe20000410000 */
[----:B------:R-:W-:-:S04]  /*1600*/  IMAD.WIDE.U32 R44, R42, UR7, R44 ;  /* 0x000000072a2c7c25 */ /* 0x000fc8000f8e002c */
[----:B------:R0:W-:Y:S01]  /*1610*/  REDG.E.ADD.F32.FTZ.RN.STRONG.GPU desc[UR12][R46.64], R43 ;  /* 0x0000002b2e0079a6 */ /* 0x0001e2000c10f38c */
[----:B------:R-:W-:Y:S01]  /*1620*/  LEA R48, P1, R44, UR8, 0x2 ;  /* 0x000000082c307c11 */ /* 0x000fe2000f8210ff */
[----:B0-----:R-:W-:Y:S02]  /*1630*/  IMAD.IADD R43, R11, 0x1, R45 ;  /* 0x000000010b2b7824 */ /* 0x001fe400078e022d */
[----:B---3--:R-:W-:-:S03]  /*1640*/  IMAD.MOV.U32 R47, RZ, RZ, R49 ;  /* 0x000000ffff2f7224 */ /* 0x008fc600078e0031 */
[----:B------:R-:W-:Y:S02]  /*1650*/  LEA.HI.X R49, R44, UR9, R43, 0x2, P1 ;  /* 0x000000092c317c11 */ /* 0x000fe400088f142b */
[----:B------:R-:W2:Y:S01]  /*1660*/  LDL R43, [R1+0x18] ;  /* 0x00001800012b7983 */ /* 0x000ea20000100800 */
[----:B------:R-:W-:Y:S01]  /*1670*/  MOV R46, R12 ;  /* 0x0000000c002e7202 */ /* 0x000fe20000000f00 */
[----:B------:R-:W-:-:S04]  /*1680*/  IMAD.MOV.U32 R44, RZ, RZ, R50 ;  /* 0x000000ffff2c7224 */ /* 0x000fc800078e0032 */
[C---:B------:R-:W-:Y:S01]  /*1690*/  IMAD.WIDE.U32 R46, R42.reuse, UR7, R46 ;  /* 0x000000072a2e7c25 */ /* 0x040fe2000f8e002e */
[----:B------:R-:W-:Y:S01]  /*16a0*/  UIADD3 UR5, UR5, 0x1, URZ ;  /* 0x0000000105057890 */ /* 0x000fe2000fffe03f */
[----:B--2---:R-:W-:Y:S02]  /*16b0*/  MOV R45, R43 ;  /* 0x0000002b002d7202 */ /* 0x004fe40000000f00 */
[----:B------:R-:W-:Y:S02]  /*16c0*/  IMAD.IADD R43, R11, 0x1, R47 ;  /* 0x000000010b2b7824 */ /* 0x000fe400078e022f */
[----:B------:R-:W-:-:S04]  /*16d0*/  IMAD.WIDE.U32 R44, R42, UR7, R44 ;  /* 0x000000072a2c7c25 */ /* 0x000fc8000f8e002c */
[----:B------:R-:W-:Y:S02]  /*16e0*/  IMAD.IADD R11, R11, 0x1, R45 ;  /* 0x000000010b0b7824 */ /* 0x000fe400078e022d */
[----:B------:R-:W2:Y:S01]  /*16f0*/  LDL R45, [R1+0x1c] ;  /* 0x00001c00012d7983 */ /* 0x000ea20000100800 */
[----:B------:R-:W-:-:S04]  /*1700*/  LEA R42, P1, R46, UR8, 0x2 ;  /* 0x000000082e2a7c11 */ /* 0x000fc8000f8210ff */
[----:B------:R-:W-:Y:S02]  /*1710*/  LEA.HI.X R43, R46, UR9, R43, 0x2, P1 ;  /* 0x000000092e2b7c11 */ /* 0x000fe400088f142b */
[----:B------:R-:W-:-:S04]  /*1720*/  LEA R46, P1, R44, UR8, 0x2 ;  /* 0x000000082c2e7c11 */ /* 0x000fc8000f8210ff */
[----:B------:R-:W-:Y:S01]  /*1730*/  LEA.HI.X R47, R44, UR9, R11, 0x2, P1 ;  /* 0x000000092c2f7c11 */ /* 0x000fe200088f140b */
[-C--:B------:R-:W-:Y:S01]  /*1740*/  FMUL.FTZ R44, R0, R10.reuse ;  /* 0x0000000a002c7220 */ /* 0x080fe20000410000 */
[-C--:B------:R-:W-:Y:S01]  /*1750*/  FMUL.FTZ R11, R3, R10.reuse ;  /* 0x0000000a030b7220 */ /* 0x080fe20000410000 */
[----:B------:R-:W-:-:S03]  /*1760*/  FMUL.FTZ R10, R4, R10 ;  /* 0x0000000a040a7220 */ /* 0x000fc60000410000 */
[----:B------:R-:W-:Y:S04]  /*1770*/  REDG.E.ADD.F32.FTZ.RN.STRONG.GPU desc[UR12][R48.64], R44 ;  /* 0x0000002c300079a6 */ /* 0x000fe8000c10f38c */
[----:B------:R-:W-:Y:S04]  /*1780*/  REDG.E.ADD.F32.FTZ.RN.STRONG.GPU desc[UR12][R42.64], R11 ;  /* 0x0000000b2a0079a6 */ /* 0x000fe8000c10f38c */
[----:B------:R0:W-:Y:S02]  /*1790*/  REDG.E.ADD.F32.FTZ.RN.STRONG.GPU desc[UR12][R46.64], R10 ;  /* 0x0000000a2e0079a6 */ /* 0x0001e4000c10f38c */
[----:B0-----:R-:W0:Y:S01]  /*17a0*/  LDC R10, c[0x0][0x230] ;  /* 0x00008c00ff0a7b82 */ /* 0x001e220000000800 */
[----:B------:R-:W-:Y:S01]  /*17b0*/  ULEA UR8, UP0, UR10, UR8, 0x2 ;  /* 0x000000080a087291 */ /* 0x000fe2000f80103f */
[----:B------:R-:W-:-:S03]  /*17c0*/  LEA R9, P2, R52, R9, 0x2 ;  /* 0x0000000934097211 */ /* 0x000fc600078410ff */
[----:B------:R-:W-:Y:S01]  /*17d0*/  UIADD3.X UR9, UR9, UR6, URZ, UP0, !UPT ;  /* 0x0000000609097290 */ /* 0x000fe200087fe43f */
[----:B0-----:R-:W-:Y:S02]  /*17e0*/  ISETP.LE.AND P1, PT, R10, UR5, PT ;  /* 0x000000050a007c0c */ /* 0x001fe4000bf23270 */
[----:B--2---:R-:W-:-:S11]  /*17f0*/  IADD3.X R8, R8, R45, RZ, P2, !PT ;  /* 0x0000002d08087210 */ /* 0x004fd600017fe4ff */
[----:B------:R-:W-:Y:S05]  /*1800*/  @!P1 BRA `(.L_x_89) ;  /* 0xfffffff4008c9947 */ /* 0x000fea000383ffff */
[----:B------:R-:W-:Y:S05]  /*1810*/  @!P0 BRA `(.L_x_90) ;  /* 0xfffffff400408947 */ /* 0x000fea000383ffff */
[----:B------:R-:W-:Y:S05]  /*1820*/  EXIT ;  /* 0x000000000000794d */ /* 0x000fea0003800000 */
.L_x_88:
        /* <DEDUP_REMOVED lines=24> */
[C---:B------:R-:W-:Y:S02]  /*19b0*/  IMAD R5, R0.reuse, UR10, RZ ;  /* 0x0000000a00057c24 */ /* 0x040fe4000f8e02ff */
[----:B------:R-:W-:Y:S02]  /*19c0*/  IMAD.IADD R3, R3, 0x1, R9 ;  /* 0x0000000103037824 */ /* 0x000fe400078e0209 */
[----:B------:R-:W-:Y:S01]  /*19d0*/  IMAD R9, R0, UR6, RZ ;  /* 0x0000000600097c24 */ /* 0x000fe2000f8e02ff */
[----:B------:R-:W-:Y:S01]  /*19e0*/  LOP3.LUT R0, R7, 0x3, RZ, 0xc0, !PT ;  /* 0x0000000307007812 */ /* 0x000fe200078ec0ff */
[C---:B------:R-:W-:Y:S01]  /*19f0*/  IMAD R13, R8.reuse, UR11, R5 ;  /* 0x0000000b080d7c24 */ /* 0x040fe2000f8e0205 */
[----:B------:R-:W-:Y:S01]  /*1a00*/  USHF.L.U32 UR11, UR4, 0x2, URZ ;  /* 0x00000002040b7899 */ /* 0x000fe2000800063f */
[----:B------:R-:W-:Y:S01]  /*1a10*/  IMAD.WIDE.U32 R4, R8, UR10, R10 ;  /* 0x0000000a08047c25 */ /* 0x000fe2000f8e000a */
[----:B------:R-:W-:-:S03]  /*1a20*/  USHF.L.U64.HI UR10, UR4, 0x2, UR5 ;  /* 0x00000002040a7899 */ /* 0x000fc60008010205 */
[C---:B------:R-:W-:Y:S01]  /*1a30*/  IMAD R9, R8.reuse, UR7, R9 ;  /* 0x0000000708097c24 */ /* 0x040fe2000f8e0209 */
[----:B------:R-:W-:Y:S01]  /*1a40*/  IADD3 R13, R5, R13, RZ ;  /* 0x0000000d050d7210 */ /* 0x000fe20007ffe0ff */
[----:B------:R-:W-:Y:S01]  /*1a50*/  IMAD.WIDE.U32 R2, R8, UR6, R2 ;  /* 0x0000000608027c25 */ /* 0x000fe2000f8e0002 */
[----:B------:R-:W-:Y:S01]  /*1a60*/  UMOV UR6, URZ ;  /* 0x0000003f00067c82 */ /* 0x000fe20008000000 */
[----:B------:R-:W-:Y:S01]  /*1a70*/  UMOV UR7, URZ ;  /* 0x0000003f00077c82 */ /* 0x000fe20008000000 */
[----:B------:R-:W-:Y:S01]  /*1a80*/  UMOV UR4, URZ ;  /* 0x0000003f00047c82 */ /* 0x000fe20008000000 */
[----:B------:R-:W-:Y:S02]  /*1a90*/  IMAD.IADD R10, R7, 0x1, -R0 ;  /* 0x00000001070a7824 */ /* 0x000fe400078e0a00 */
[----:B------:R-:W-:-:S07]  /*1aa0*/  IMAD.IADD R11, R9, 0x1, R3 ;  /* 0x00000001090b7824 */ /* 0x000fce00078e0203 */
.L_x_97:
[----:B0-----:R-:W0:Y:S01]  /*1ab0*/  LDC.64 R32, c[0x0][0x290] ;  /* 0x0000a400ff207b82 */ /* 0x001e220000000a00 */
[----:B------:R-:W-:Y:S01]  /*1ac0*/  USHF.R.S32.HI UR5, URZ, 0x1f, UR4 ;  /* 0x0000001f3f057899 */ /* 0x000fe20008011404 */
[----:B------:R-:W-:Y:S01]  /*1ad0*/  MOV R12, R4 ;  /* 0x00000004000c7202 */ /* 0x000fe20000000f00 */
[----:B-1-3--:R-:W-:Y:S01]  /*1ae0*/  IMAD.MOV.U32 R18, RZ, RZ, R2 ;  /* 0x000000ffff127224 */ /* 0x00afe200078e0002 */
        /* <DEDUP_REMOVED lines=12> */
[----:B------:R-:W-:Y:S02]  /*1bb0*/  IMAD.IADD R17, R9, 0x1, R17 ;  /* 0x0000000109117824 */ /* 0x000fe400078e0211 */
[----:B------:R-:W-:-:S03]  /*1bc0*/  IMAD.IADD R15, R7, 0x1, R15 ;  /* 0x00000001070f7824 */ /* 0x000fc600078e020f */
        /* <DEDUP_REMOVED lines=14> */
[----:B------:R-:W-:Y:S01]  /*1cb0*/  IMAD.MOV.U32 R12, RZ, RZ, R10 ;  /* 0x000000ffff0c7224 */ /* 0x000fe200078e000a */
[----:B------:R-:W-:Y:S01]  /*1cc0*/  IADD3 R27, R21, R27, RZ ;  /* 0x0000001b151b7210 */ /* 0x000fe20007ffe0ff */
[----:B------:R-:W-:-:S03]  /*1cd0*/  IMAD.IADD R33, R19, 0x1, R33 ;  /* 0x0000000113217824 */ /* 0x000fc600078e0221 */
[----:B------:R-:W-:Y:S02]  /*1ce0*/  LEA.HI.X R27, R20, UR15, R27, 0x2, P2 ;  /* 0x0000000f141b7c11 */ /* 0x000fe400090f141b */
[----:B------:R-:W-:Y:S01]  /*1cf0*/  LEA.HI.X R33, R18, UR17, R33, 0x2, P3 ;  /* 0x0000001112217c11 */ /* 0x000fe200098f1421 */
[----:B------:R-:W-:Y:S06]  /*1d00*/  @!P0 BRA `(.L_x_92) ;  /* 0x00000008009c8947 */ /* 0x000fec0003800000 */
[----:B------:R-:W-:Y:S02]  /*1d10*/  ISETP.GT.AND P2, PT, R12, 0xc, PT ;  /* 0x0000000c0c00780c */ /* 0x000fe40003f44270 */
[----:B------:R-:W-:-:S11]  /*1d20*/  PLOP3.LUT P0, PT, PT, PT, PT, 0x80, 0x0 ;  /* 0x000000000000781c */ /* 0x000fd60003f0f070 */
[----:B------:R-:W-:Y:S05]  /*1d30*/  @!P2 BRA `(.L_x_93) ;  /* 0x0000000400a4a947 */ /* 0x000fea0003800000 */
[----:B------:R-:W-:-:S13]  /*1d40*/  PLOP3.LUT P0, PT, PT, PT, PT, 0x8, 0x0 ;  /* 0x000000000000781c */ /* 0x000fda0003f0e170 */
.L_x_94:
[----:B0-----:R-:W-:Y:S01]  /*1d50*/  MOV R18, R16 ;  /* 0x0000001000127202 */ /* 0x001fe20000000f00 */
[----:B------:R-:W-:-:S05]  /*1d60*/  IMAD.MOV.U32 R19, RZ, RZ, R33 ;  /* 0x000000ffff137224 */ /* 0x000fca00078e0021 */
[----:B------:R0:W2:Y:S01]  /*1d70*/  LDG.E R31, desc[UR12][R18.64] ;  /* 0x0000000c121f7981 */ /* 0x0000a2000c1e1900 */
[----:B------:R-:W-:-:S04]  /*1d80*/  IADD3 R20, P2, R16, UR9, RZ ;  /* 0x0000000910147c10 */ /* 0x000fc8000ff5e0ff */
[----:B------:R-:W-:Y:S01]  /*1d90*/  IADD3.X R21, R33, UR8, RZ, P2, !PT ;  /* 0x0000000821157c10 */ /* 0x000fe200097fe4ff */
[----:B0-----:R-:W-:Y:S01]  /*1da0*/  IMAD.MOV.U32 R18, RZ, RZ, R14 ;  /* 0x000000ffff127224 */ /* 0x001fe200078e000e */
[----:B------:R-:W-:-:S05]  /*1db0*/  MOV R19, R27 ;  /* 0x0000001b00137202 */ /* 0x000fca0000000f00 */
[----:B--2---:R0:W-:Y:S04]  /*1dc0*/  STG.E desc[UR12][R18.64], R31 ;  /* 0x0000001f12007986 */ /* 0x0041e8000c10190c */
[----:B------:R-:W2:Y:S01]  /*1dd0*/  LDG.E R33, desc[UR12][R20.64] ;  /* 0x0000000c14217981 */ /* 0x000ea2000c1e1900 */
[----:B------:R-:W-:Y:S02]  /*1de0*/  IADD3 R22, P2, R14, UR11, RZ ;  /* 0x0000000b0e167c10 */ /* 0x000fe4000ff5e0ff */
[----:B------:R-:W-:Y:S02]  /*1df0*/  IADD3 R24, P3, R20, UR9, RZ ;  /* 0x0000000914187c10 */ /* 0x000fe4000ff7e0ff */
[----:B------:R-:W-:Y:S02]  /*1e00*/  IADD3.X R23, R27, UR10, RZ, P2, !PT ;  /* 0x0000000a1b177c10 */ /* 0x000fe400097fe4ff */
[----:B------:R-:W-:-:S03]  /*1e10*/  IADD3.X R25, R21, UR8, RZ, P3, !PT ;  /* 0x0000000815197c10 */ /* 0x000fc60009ffe4ff */
[----:B--2---:R1:W-:Y:S04]  /*1e20*/  STG.E desc[UR12][R22.64], R33 ;  /* 0x0000002116007986 */ /* 0x0043e8000c10190c */
[----:B------:R-:W2:Y:S01]  /*1e30*/  LDG.E R35, desc[UR12][R24.64] ;  /* 0x0000000c18237981 */ /* 0x000ea2000c1e1900 */
[----:B------:R-:W-:Y:S02]  /*1e40*/  IADD3 R26, P2, R22, UR11, RZ ;  /* 0x0000000b161a7c10 */ /* 0x000fe4000ff5e0ff */
[----:B------:R-:W-:Y:S02]  /*1e50*/  IADD3 R28, P3, R24, UR9, RZ ;  /* 0x00000009181c7c10 */ /* 0x000fe4000ff7e0ff */
[----:B------:R-:W-:Y:S02]  /*1e60*/  IADD3.X R27, R23, UR10, RZ, P2, !PT ;  /* 0x0000000a171b7c10 */ /* 0x000fe400097fe4ff */
[----:B------:R-:W-:-:S03]  /*1e70*/  IADD3.X R29, R25, UR8, RZ, P3, !PT ;  /* 0x00000008191d7c10 */ /* 0x000fc60009ffe4ff */
[----:B--2---:R2:W-:Y:S04]  /*1e80*/  STG.E desc[UR12][R26.64], R35 ;  /* 0x000000231a007986 */ /* 0x0045e8000c10190c */
[----:B0-----:R-:W3:Y:S01]  /*1e90*/  LDG.E R31, desc[UR12][R28.64] ;  /* 0x0000000c1c1f7981 */ /* 0x001ee2000c1e1900 */
[----:B------:R-:W-:Y:S02]  /*1ea0*/  IADD3 R18, P3, R26, UR11, RZ ;  /* 0x0000000b1a127c10 */ /* 0x000fe4000ff7e0ff */
[----:B------:R-:W-:Y:S02]  /*1eb0*/  IADD3 R20, P2, R28, UR9, RZ ;  /* 0x000000091c147c10 */ /* 0x000fe4000ff5e0ff */
[----:B------:R-:W-:Y:S02]  /*1ec0*/  IADD3.X R19, R27, UR10, RZ, P3, !PT ;  /* 0x0000000a1b137c10 */ /* 0x000fe40009ffe4ff */
[----:B------:R-:W-:-:S03]  /*1ed0*/  IADD3.X R21, R29, UR8, RZ, P2, !PT ;  /* 0x000000081d157c10 */ /* 0x000fc600097fe4ff */
[----:B---3--:R0:W-:Y:S04]  /*1ee0*/  STG.E desc[UR12][R18.64], R31 ;  /* 0x0000001f12007986 */ /* 0x0081e8000c10190c */
[----:B-1----:R-:W3:Y:S01]  /*1ef0*/  LDG.E R33, desc[UR12][R20.64] ;  /* 0x0000000c14217981 */ /* 0x002ee2000c1e1900 */
[----:B------:R-:W-:Y:S02]  /*1f00*/  IADD3 R22, P2, R18, UR11, RZ ;  /* 0x0000000b12167c10 */ /* 0x000fe4000ff5e0ff */
[----:B------:R-:W-:Y:S02]  /*1f10*/  IADD3 R24, P3, R20, UR9, RZ ;  /* 0x0000000914187c10 */ /* 0x000fe4000ff7e0ff */
[----:B------:R-:W-:Y:S02]  /*1f20*/  IADD3.X R23, R19, UR10, RZ, P2, !PT ;  /* 0x0000000a13177c10 */ /* 0x000fe400097fe4ff */
[----:B------:R-:W-:-:S03]  /*1f30*/  IADD3.X R25, R21, UR8, RZ, P3, !PT ;  /* 0x0000000815197c10 */ /* 0x000fc60009ffe4ff */
[----:B---3--:R1:W-:Y:S04]  /*1f40*/  STG.E desc[UR12][R22.64], R33 ;  /* 0x0000002116007986 */ /* 0x0083e8000c10190c */
[----:B--2---:R-:W2:Y:S01]  /*1f50*/  LDG.E R35, desc[UR12][R24.64] ;  /* 0x0000000c18237981 */ /* 0x004ea2000c1e1900 */
        /* <DEDUP_REMOVED lines=57> */
[----:B------:R-:W-:Y:S01]  /*22f0*/  IADD3.X R29, R25, UR8, RZ, P3, !PT ;  /* 0x00000008191d7c10 */ /* 0x000fe20009ffe4ff */
[----:B------:R-:W-:Y:S01]  /*2300*/  VIADD R12, R12, 0xfffffff0 ;  /* 0xfffffff00c0c7836 */ /* 0x000fe20000000000 */
[----:B0-----:R-:W-:Y:S01]  /*2310*/  IADD3 R18, P2, R26, UR11, RZ ;  /* 0x0000000b1a127c10 */ /* 0x001fe2000ff5e0ff */
[----:B--2---:R0:W-:Y:S04]  /*2320*/  STG.E desc[UR12][R26.64], R35 ;  /* 0x000000231a007986 */ /* 0x0041e8000c10190c */
[----:B------:R-:W2:Y:S01]  /*2330*/  LDG.E R21, desc[UR12][R28.64] ;  /* 0x0000000c1c157981 */ /* 0x000ea2000c1e1900 */
[----:B------:R-:W-:Y:S01]  /*2340*/  IADD3.X R19, R27, UR10, RZ, P2, !PT ;  /* 0x0000000a1b137c10 */ /* 0x000fe200097fe4ff */
[----:B------:R-:W-:Y:S01]  /*2350*/  UIADD3 UR5, UR5, 0x10, URZ ;  /* 0x0000001005057890 */ /* 0x000fe2000fffe03f */
[----:B------:R-:W-:-:S02]  /*2360*/  ISETP.GT.AND P2, PT, R12, 0xc, PT ;  /* 0x0000000c0c00780c */ /* 0x000fc40003f44270 */
[----:B------:R-:W-:Y:S02]  /*2370*/  IADD3 R16, P3, R28, UR9, RZ ;  /* 0x000000091c107c10 */ /* 0x000fe4000ff7e0ff */
[----:B------:R-:W-:Y:S02]  /*2380*/  IADD3 R14, P4, R18, UR11, RZ ;  /* 0x0000000b120e7c10 */ /* 0x000fe4000ff9e0ff */
[----:B-1----:R-:W-:Y:S02]  /*2390*/  IADD3.X R33, R29, UR8, RZ, P3, !PT ;  /* 0x000000081d217c10 */ /* 0x002fe40009ffe4ff */
[----:B0-----:R-:W-:Y:S01]  /*23a0*/  IADD3.X R27, R19, UR10, RZ, P4, !PT ;  /* 0x0000000a131b7c10 */ /* 0x001fe2000a7fe4ff */
[----:B--2---:R0:W-:Y:S04]  /*23b0*/  STG.E desc[UR12][R18.64], R21 ;  /* 0x0000001512007986 */ /* 0x0041e8000c10190c */
[----:B------:R-:W-:Y:S05]  /*23c0*/  @P2 BRA `(.L_x_94) ;  /* 0xfffffff800602947 */ /* 0x000fea000383ffff */
.L_x_93:
[----:B------:R-:W-:-:S13]  /*23d0*/  ISETP.GT.AND P2, PT, R12, 0x4, PT ;  /* 0x000000040c00780c */ /* 0x000fda0003f44270 */
[----:B------:R-:W-:Y:S05]  /*23e0*/  @!P2 BRA `(.L_x_95) ;  /* 0x0000000000dca947 */ /* 0x000fea0003800000 */
[----:B0-----:R-:W-:Y:S01]  /*23f0*/  IMAD.MOV.U32 R18, RZ, RZ, R16 ;  /* 0x000000ffff127224 */ /* 0x001fe200078e0010 */
[----:B------:R-:W-:-:S05]  /*2400*/  MOV R19, R33 ;  /* 0x0000002100137202 */ /* 0x000fca0000000f00 */
[----:B------:R0:W2:Y:S01]  /*2410*/  LDG.E R31, desc[UR12][R18.64] ;  /* 0x0000000c121f7981 */ /* 0x0000a2000c1e1900 */
[----:B------:R-:W-:-:S04]  /*2420*/  IADD3 R20, P0, R16, UR9, RZ ;  /* 0x0000000910147c10 */ /* 0x000fc8000ff1e0ff */
[----:B------:R-:W-:Y:S01]  /*2430*/  IADD3.X R21, R33, UR8, RZ, P0, !PT ;  /* 0x0000000821157c10 */ /* 0x000fe200087fe4ff */
[----:B0-----:R-:W-:Y:S02]  /*2440*/  IMAD.MOV.U32 R18, RZ, RZ, R14 ;  /* 0x000000ffff127224 */ /* 0x001fe400078e000e */
[----:B------:R-:W-:-:S05]  /*2450*/  IMAD.MOV.U32 R19, RZ, RZ, R27 ;  /* 0x000000ffff137224 */ /* 0x000fca00078e001b */
        /* <DEDUP_REMOVED lines=37> */
[----:B------:R-:W4:Y:S01]  /*26b0*/  LDG.E R25, desc[UR12][R20.64] ;  /* 0x0000000c14197981 */ /* 0x000f22000c1e1900 */
[----:B-1----:R-:W-:Y:S01]  /*26c0*/  IADD3 R22, P0, R18, UR11, RZ ;  /* 0x0000000b12167c10 */ /* 0x002fe2000ff1e0ff */
[----:B------:R-:W-:Y:S01]  /*26d0*/  UIADD3 UR5, UR5, 0x8, URZ ;  /* 0x0000000805057890 */ /* 0x000fe2000fffe03f */
[----:B------:R-:W-:Y:S02]  /*26e0*/  IADD3 R16, P2, R20, UR9, RZ ;  /* 0x0000000914107c10 */ /* 0x000fe4000ff5e0ff */
[----:B------:R-:W-:Y:S02]  /*26f0*/  IADD3.X R23, R19, UR10, RZ, P0, !PT ;  /* 0x0000000a13177c10 */ /* 0x000fe400087fe4ff */
[----:B------:R-:W-:-:S02]  /*2700*/  IADD3 R14, P3, R22, UR11, RZ ;  /* 0x0000000b160e7c10 */ /* 0x000fc4000ff7e0ff */
[----:B------:R-:W-:Y:S02]  /*2710*/  PLOP3.LUT P0, PT, PT, PT, PT, 0x8, 0x0 ;  /* 0x000000000000781c */ /* 0x000fe40003f0e170 */
[----:B------:R-:W-:Y:S02]  /*2720*/  IADD3 R12, R12, -0x8, RZ ;  /* 0xfffffff80c0c7810 */ /* 0x000fe40007ffe0ff */
[----:B------:R-:W-:Y:S02]  /*2730*/  IADD3.X R33, R21, UR8, RZ, P2, !PT ;  /* 0x0000000815217c10 */ /* 0x000fe400097fe4ff */
[----:B--2---:R-:W-:Y:S01]  /*2740*/  IADD3.X R27, R23, UR10, RZ, P3, !PT ;  /* 0x0000000a171b7c10 */ /* 0x004fe20009ffe4ff */
[----:B----4-:R3:W-:Y:S06]  /*2750*/  STG.E desc[UR12][R22.64], R25 ;  /* 0x0000001916007986 */ /* 0x0107ec000c10190c */
.L_x_95:
[----:B------:R-:W-:-:S13]  /*2760*/  ISETP.NE.OR P0, PT, R12, RZ, P0 ;  /* 0x000000ff0c00720c */ /* 0x000fda0000705670 */
[----:B------:R-:W-:Y:S05]  /*2770*/  @!P0 BRA `(.L_x_91) ;  /* 0x0000000000808947 */ /* 0x000fea0003800000 */
.L_x_92:
[----:B01-3--:R-:W-:Y:S02]  /*2780*/  IMAD.MOV.U32 R18, RZ, RZ, R16 ;  /* 0x000000ffff127224 */ /* 0x00bfe400078e0010 */
[----:B------:R-:W-:-:S05]  /*2790*/  IMAD.MOV.U32 R19, RZ, RZ, R33 ;  /* 0x000000ffff137224 */ /* 0x000fca00078e0021 */
[----:B------:R0:W2:Y:S01]  /*27a0*/  LDG.E R31, desc[UR12][R18.64] ;  /* 0x0000000c121f7981 */ /* 0x0000a2000c1e1900 */
[----:B------:R-:W-:-:S04]  /*27b0*/  IADD3 R20, P0, R16, UR9, RZ ;  /* 0x0000000910147c10 */ /* 0x000fc8000ff1e0ff */
[----:B------:R-:W-:Y:S02]  /*27c0*/  IADD3.X R21, R33, UR8, RZ, P0, !PT ;  /* 0x0000000821157c10 */ /* 0x000fe400087fe4ff */
[----:B0-----:R-:W-:Y:S01]  /*27d0*/  MOV R18, R14 ;  /* 0x0000000e00127202 */ /* 0x001fe20000000f00 */
        /* <DEDUP_REMOVED lines=19> */
[----:B------:R-:W-:-:S02]  /*2910*/  ISETP.NE.AND P0, PT, R12, RZ, PT ;  /* 0x000000ff0c00720c */ /* 0x000fc40003f05270 */
[----:B------:R-:W-:Y:S02]  /*2920*/  IADD3 R16, P2, R28, UR9, RZ ;  /* 0x000000091c107c10 */ /* 0x000fe4000ff5e0ff */
[----:B------:R-:W-:Y:S02]  /*2930*/  IADD3 R14, P3, R18, UR11, RZ ;  /* 0x0000000b120e7c10 */ /* 0x000fe4000ff7e0ff */
[----:B-1----:R-:W-:Y:S02]  /*2940*/  IADD3.X R33, R29, UR8, RZ, P2, !PT ;  /* 0x000000081d217c10 */ /* 0x002fe400097fe4ff */
[----:B0-----:R-:W-:Y:S01]  /*2950*/  IADD3.X R27, R19, UR10, RZ, P3, !PT ;  /* 0x0000000a131b7c10 */ /* 0x001fe20009ffe4ff */
[----:B--2---:R1:W-:Y:S04]  /*2960*/  STG.E desc[UR12][R18.64], R21 ;  /* 0x0000001512007986 */ /* 0x0043e8000c10190c */
[----:B------:R-:W-:Y:S05]  /*2970*/  @P0 BRA `(.L_x_92) ;  /* 0xfffffffc00800947 */ /* 0x000fea000383ffff */
.L_x_91:
[----:B------:R-:W-:-:S13]  /*2980*/  ISETP.NE.AND P0, PT, R0, RZ, PT ;  /* 0x000000ff0000720c */ /* 0x000fda0003f05270 */
[----:B------:R-:W-:Y:S05]  /*2990*/  @!P0 BRA `(.L_x_96) ;  /* 0x0000000000e48947 */ /* 0x000fea0003800000 */
[----:B01-3--:R-:W0:Y:S01]  /*29a0*/  LDC.64 R18, c[0x0][0x298] ;  /* 0x0000a600ff127b82 */ /* 0x00be220000000a00 */
[----:B------:R-:W-:Y:S01]  /*29b0*/  USHF.R.S32.HI UR14, URZ, 0x1f, UR5 ;  /* 0x0000001f3f0e7899 */ /* 0x000fe20008011405 */
[----:B------:R-:W-:Y:S01]  /*29c0*/  MOV R16, R8 ;  /* 0x0000000800107202 */ /* 0x000fe20000000f00 */
[----:B------:R-:W-:Y:S01]  /*29d0*/  ULDC.64 UR16, c[0x0][0x268] ;  /* 0x00009a0000107ab9 */ /* 0x000fe20000000a00 */
[----:B------:R-:W-:Y:S01]  /*29e0*/  IMAD.MOV.U32 R14, RZ, RZ, R6 ;  /* 0x000000ffff0e7224 */ /* 0x000fe200078e0006 */
[----:B------:R-:W-:Y:S02]  /*29f0*/  ULDC.64 UR18, c[0x0][0x220] ;  /* 0x0000880000127ab9 */ /* 0x000fe40000000a00 */
[C---:B0-----:R-:W-:Y:S02]  /*2a00*/  IMAD R12, R18.reuse, UR14, RZ ;  /* 0x0000000e120c7c24 */ /* 0x041fe4000f8e02ff */
[----:B------:R-:W-:-:S04]  /*2a10*/  IMAD.WIDE.U32 R8, R18, UR5, R16 ;  /* 0x0000000512087c25 */ /* 0x000fc8000f8e0010 */
[----:B------:R-:W-:Y:S01]  /*2a20*/  IMAD R7, R19, UR5, R12 ;  /* 0x0000000513077c24 */ /* 0x000fe2000f8e020c */
[----:B------:R-:W-:-:S03]  /*2a30*/  LEA R20, P0, R8, UR16, 0x2 ;  /* 0x0000001008147c11 */ /* 0x000fc6000f8010ff */
[----:B------:R-:W-:-:S05]  /*2a40*/  IMAD.IADD R7, R9, 0x1, R7 ;  /* 0x0000000109077824 */ /* 0x000fca00078e0207 */
[----:B------:R-:W-:Y:S02]  /*2a50*/  LEA.HI.X R21, R8, UR17, R7, 0x2, P0 ;  /* 0x0000001108157c11 */ /* 0x000fe400080f1407 */
[----:B------:R-:W0:Y:S04]  /*2a60*/  LDC.64 R8, c[0x0][0x250] ;  /* 0x00009400ff087b82 */ /* 0x000e280000000a00 */
[----:B------:R-:W2:Y:S01]  /*2a70*/  LDG.E R21, desc[UR12][R20.64] ;  /* 0x0000000c14157981 */ /* 0x000ea2000c1e1900 */
[C---:B0-----:R-:W-:Y:S02]  /*2a80*/  IMAD R12, R8.reuse, UR14, RZ ;  /* 0x0000000e080c7c24 */ /* 0x041fe4000f8e02ff */
[----:B------:R-:W-:-:S04]  /*2a90*/  IMAD.WIDE.U32 R6, R8, UR5, R14 ;  /* 0x0000000508067c25 */ /* 0x000fc8000f8e000e */
[----:B------:R-:W-:Y:S01]  /*2aa0*/  IMAD R23, R9, UR5, R12 ;  /* 0x0000000509177c24 */ /* 0x000fe2000f8e020c */
[----:B------:R-:W-:-:S04]  /*2ab0*/  LEA R22, P0, R6, UR18, 0x2 ;  /* 0x0000001206167c11 */ /* 0x000fc8000f8010ff */
[----:B------:R-:W-:-:S04]  /*2ac0*/  IADD3 R7, R7, R23, RZ ;  /* 0x0000001707077210 */ /* 0x000fc80007ffe0ff */
[----:B------:R-:W-:Y:S02]  /*2ad0*/  LEA.HI.X R23, R6, UR19, R7, 0x2, P0 ;  /* 0x0000001306177c11 */ /* 0x000fe400080f1407 */
[----:B------:R-:W-:-:S03]  /*2ae0*/  ISETP.NE.AND P0, PT, R0, 0x1, PT ;  /* 0x000000010000780c */ /* 0x000fc60003f05270 */
[----:B--2---:R2:W-:Y:S10]  /*2af0*/  STG.E desc[UR12][R22.64], R21 ;  /* 0x0000001516007986 */ /* 0x0045f4000c10190c */
        /* <DEDUP_REMOVED lines=9> */
[----:B------:R-:W2:Y:S01]  /*2b90*/  LDG.E R21, desc[UR12][R20.64] ;  /* 0x0000000c14157981 */ /* 0x000ea2000c1e1900 */
[C---:B------:R-:W-:Y:S02]  /*2ba0*/  IMAD R12, R8.reuse, UR15, RZ ;  /* 0x0000000f080c7c24 */ /* 0x040fe4000f8e02ff */
[----:B------:R-:W-:-:S04]  /*2bb0*/  IMAD.WIDE.U32 R6, R8, UR14, R14 ;  /* 0x0000000e08067c25 */ /* 0x000fc8000f8e000e */
[----:B------:R-:W-:Y:S01]  /*2bc0*/  IMAD R23, R9, UR14, R12 ;  /* 0x0000000e09177c24 */ /* 0x000fe2000f8e020c */
[----:B------:R-:W-:-:S03]  /*2bd0*/  LEA R22, P0, R6, UR18, 0x2 ;  /* 0x0000001206167c11 */ /* 0x000fc6000f8010ff */
[----:B------:R-:W-:-:S05]  /*2be0*/  IMAD.IADD R7, R7, 0x1, R23 ;  /* 0x0000000107077824 */ /* 0x000fca00078e0217 */
[----:B------:R-:W-:Y:S02]  /*2bf0*/  LEA.HI.X R23, R6, UR19, R7, 0x2, P0 ;  /* 0x0000001306177c11 */ /* 0x000fe400080f1407 */
[----:B------:R-:W-:-:S03]  /*2c00*/  ISETP.NE.AND P0, PT, R0, 0x2, PT ;  /* 0x000000020000780c */ /* 0x000fc60003f05270 */
[----:B--2---:R4:W-:Y:S10]  /*2c10*/  STG.E desc[UR12][R22.64], R21 ;  /* 0x0000001516007986 */ /* 0x0049f4000c10190c */
[----:B------:R-:W-:Y:S05]  /*2c20*/  @!P0 BRA `(.L_x_96) ;  /* 0x0000000000408947 */ /* 0x000fea0003800000 */
[----:B------:R-:W-:-:S04]  /*2c30*/  UIADD3 UR5, UR5, 0x2, URZ ;  /* 0x0000000205057890 */ /* 0x000fc8000fffe03f */
[----:B------:R-:W-:Y:S02]  /*2c40*/  USHF.R.S32.HI UR14, URZ, 0x1f, UR5 ;  /* 0x0000001f3f0e7899 */ /* 0x000fe40008011405 */
[----:B------:R-:W-:-:S04]  /*2c50*/  IMAD.WIDE.U32 R16, R18, UR5, R16 ;  /* 0x0000000512107c25 */ /* 0x000fc8000f8e0010 */
[----:B------:R-:W-:-:S04]  /*2c60*/  IMAD R6, R18, UR14, RZ ;  /* 0x0000000e12067c24 */ /* 0x000fc8000f8e02ff */
[----:B------:R-:W-:Y:S01]  /*2c70*/  IMAD R7, R19, UR5, R6 ;  /* 0x0000000513077c24 */ /* 0x000fe2000f8e0206 */
[----:B------:R-:W-:-:S04]  /*2c80*/  LEA R6, P0, R16, UR16, 0x2 ;  /* 0x0000001010067c11 */ /* 0x000fc8000f8010ff */
[----:B------:R-:W-:-:S04]  /*2c90*/  IADD3 R7, R17, R7, RZ ;  /* 0x0000000711077210 */ /* 0x000fc80007ffe0ff */
[----:B------:R-:W-:-:S06]  /*2ca0*/  LEA.HI.X R7, R16, UR17, R7, 0x2, P0 ;  /* 0x0000001110077c11 */ /* 0x000fcc00080f1407 */
[----:B------:R-:W2:Y:S01]  /*2cb0*/  LDG.E R7, desc[UR12][R6.64] ;  /* 0x0000000c06077981 */ /* 0x000ea2000c1e1900 */
[C---:B------:R-:W-:Y:S02]  /*2cc0*/  IMAD R12, R8.reuse, UR14, RZ ;  /* 0x0000000e080c7c24 */ /* 0x040fe4000f8e02ff */
[----:B------:R-:W-:-:S04]  /*2cd0*/  IMAD.WIDE.U32 R14, R8, UR5, R14 ;  /* 0x00000005080e7c25 */ /* 0x000fc8000f8e000e */
[----:B------:R-:W-:Y:S01]  /*2ce0*/  IMAD R9, R9, UR5, R12 ;  /* 0x0000000509097c24 */ /* 0x000fe2000f8e020c */
[----:B------:R-:W-:-:S03]  /*2cf0*/  LEA R8, P0, R14, UR18, 0x2 ;  /* 0x000000120e087c11 */ /* 0x000fc6000f8010ff */
[----:B------:R-:W-:-:S05]  /*2d00*/  IMAD.IADD R9, R15, 0x1, R9 ;  /* 0x000000010f097824 */ /* 0x000fca00078e0209 */
[----:B------:R-:W-:-:S05]  /*2d10*/  LEA.HI.X R9, R14, UR19, R9, 0x2, P0 ;  /* 0x000000130e097c11 */ /* 0x000fca00080f1409 */
[----:B--2---:R0:W-:Y:S02]  /*2d20*/  STG.E desc[UR12][R8.64], R7 ;  /* 0x0000000708007986 */ /* 0x0041e4000c10190c */
.L_x_96:
[----:B------:R-:W-:-:S04]  /*2d30*/  UIADD3 UR6, UP0, UR6, 0x1, URZ ;  /* 0x0000000106067890 */ /* 0x000fc8000ff1e03f */
[----:B------:R-:W-:Y:S01]  /*2d40*/  UIADD3.X UR7, URZ, UR7, URZ, UP0, !UPT ;  /* 0x000000073f077290 */ /* 0x000fe200087fe43f */
[----:B------:R-:W-:Y:S11]  /*2d50*/  @!P1 BRA `(.L_x_97) ;  /* 0xffffffec00549947 */ /* 0x000ff6000383ffff */
[----:B------:R-:W-:Y:S05]  /*2d60*/  EXIT ;  /* 0x000000000000794d */ /* 0x000fea0003800000 */
.L_x_98:
        /* <DEDUP_REMOVED lines=9> */
.L_x_172:


//--------------------- .text._ZN2at6native53_GLOBAL__N__83c2e5dd_20_UpSampleBicubic2d_cu_80ee57ca37upsample_bicubic2d_backward_out_frameIddEEviT0_S3_bNS_27GenericPackedTensorAccessorIT_Lm4ENS_16DefaultPtrTraitsElEENS4_IKS5_Lm4ES6_lEE --------------------------
	.section	.text._ZN2at6native53_GLOBAL__N__83c2e5dd_20_UpSampleBicubic2d_cu_80ee57ca37upsample_bicubic2d_backward_out_frameIddEEviT0_S3_bNS_27GenericPackedTensorAccessorIT_Lm4ENS_16DefaultPtrTraitsElEENS4_IKS5_Lm4ES6_lEE,"ax",@progbits
	.align	128
.text._ZN2at6native53_GLOBAL__N__83c2e5dd_20_UpSampleBicubic2d_cu_80ee57ca37upsample_bicubic2d_backward_out_frameIddEEviT0_S3_bNS_27GenericPackedTensorAccessorIT_Lm4ENS_16DefaultPtrTraitsElEENS4_IKS5_Lm4ES6_lEE:
        .type           _ZN2at6native53_GLOBAL__N__83c2e5dd_20_UpSampleBicubic2d_cu_80ee57ca37upsample_bicubic2d_backward_out_frameIddEEviT0_S3_bNS_27GenericPackedTensorAccessorIT_Lm4ENS_16DefaultPtrTraitsElEENS4_IKS5_Lm4ES6_lEE,@function
        .size           _ZN2at6native53_GLOBAL__N__83c2e5dd_20_UpSampleBicubic2d_cu_80ee57ca37upsample_bicubic2d_backward_out_frameIddEEviT0_S3_bNS_27GenericPackedTensorAccessorIT_Lm4ENS_16DefaultPtrTraitsElEENS4_IKS5_Lm4ES6_lEE,(.L_x_173 - _ZN2at6native53_GLOBAL__N__83c2e5dd_20_UpSampleBicubic2d_cu_80ee57ca37upsample_bicubic2d_backward_out_frameIddEEviT0_S3_bNS_27GenericPackedTensorAccessorIT_Lm4ENS_16DefaultPtrTraitsElEENS4_IKS5_Lm4ES6_lEE)
        .other          _ZN2at6native53_GLOBAL__N__83c2e5dd_20_UpSampleBicubic2d_cu_80ee57ca37upsample_bicubic2d_backward_out_frameIddEEviT0_S3_bNS_27GenericPackedTensorAccessorIT_Lm4ENS_16DefaultPtrTraitsElEENS4_IKS5_Lm4ES6_lEE,@"STO_CUDA_ENTRY STV_DEFAULT"
_ZN2at6native53_GLOBAL__N__83c2e5dd_20_UpSampleBicubic2d_cu_80ee57ca37upsample_bicubic2d_backward_out_frameIddEEviT0_S3_bNS_27GenericPackedTensorAccessorIT_Lm4ENS_16DefaultPtrTraitsElEENS4_IKS5_Lm4ES6_lEE:
        /* <DEDUP_REMOVED lines=13> */
[----:B------:R-:W1:Y:S08]  /*00d0*/  LDC R10, c[0x0][0x250] ;  /* 0x00009400ff0a7b82 */ /* 0x000e700000000800 */
[----:B------:R-:W2:Y:S01]  /*00e0*/  LDC R9, c[0x0][0x248] ;  /* 0x00009200ff097b82 */ /* 0x000ea20000000800 */
[----:B0-----:R-:W-:-:S04]  /*00f0*/  IABS R6, R5 ;  /* 0x0000000500067213 */ /* 0x001fc80000000000 */
[----:B------:R-:W0:Y:S08]  /*0100*/  I2F.RP R0, R6 ;  /* 0x0000000600007306 */ /* 0x000e300000209400 */
[----:B0-----:R-:W0:Y:S02]  /*0110*/  MUFU.RCP R0, R0 ;  /* 0x0000000000007308 */ /* 0x001e240000001000 */
[----:B0-----:R-:W-:-:S06]  /*0120*/  VIADD R2, R0, 0xffffffe ;  /* 0x0ffffffe00027836 */ /* 0x001fcc0000000000 */
[----:B------:R0:W3:Y:S02]  /*0130*/  F2I.FTZ.U32.TRUNC.NTZ R3, R2 ;  /* 0x0000000200037305 */ /* 0x0000e4000021f000 */
[----:B0-----:R-:W-:Y:S02]  /*0140*/  IMAD.MOV.U32 R2, RZ, RZ, RZ ;  /* 0x000000ffff027224 */ /* 0x001fe400078e00ff */
[----:B---3--:R-:W-:-:S04]  /*0150*/  IMAD.MOV R7, RZ, RZ, -R3 ;  /* 0x000000ffff077224 */ /* 0x008fc800078e0a03 */
[----:B------:R-:W-:-:S04]  /*0160*/  IMAD R7, R7, R6, RZ ;  /* 0x0000000607077224 */ /* 0x000fc800078e02ff */
[----:B------:R-:W-:Y:S01]  /*0170*/  IMAD.HI.U32 R3, R3, R7, R2 ;  /* 0x0000000703037227 */ /* 0x000fe200078e0002 */
[----:B------:R-:W-:-:S03]  /*0180*/  LOP3.LUT R2, R4, R5, RZ, 0x3c, !PT ;  /* 0x0000000504027212 */ /* 0x000fc600078e3cff */
[----:B------:R-:W-:Y:S01]  /*0190*/  IMAD.MOV.U32 R7, RZ, RZ, R8 ;  /* 0x000000ffff077224 */ /* 0x000fe200078e0008 */
[----:B------:R-:W-:-:S03]  /*01a0*/  ISETP.GE.AND P2, PT, R2, RZ, PT ;  /* 0x000000ff0200720c */ /* 0x000fc60003f46270 */
[----:B------:R-:W-:-:S04]  /*01b0*/  IMAD.HI.U32 R0, R3, R7, RZ ;  /* 0x0000000703007227 */ /* 0x000fc800078e00ff */
[----:B------:R-:W-:-:S04]  /*01c0*/  IMAD.MOV R3, RZ, RZ, -R0 ;  /* 0x000000ffff037224 */ /* 0x000fc800078e0a00 */
[----:B------:R-:W-:-:S05]  /*01d0*/  IMAD R3, R6, R3, R7 ;  /* 0x0000000306037224 */ /* 0x000fca00078e0207 */
[----:B------:R-:W-:-:S13]  /*01e0*/  ISETP.GT.U32.AND P1, PT, R6, R3, PT ;  /* 0x000000030600720c */ /* 0x000fda0003f24070 */
[----:B------:R-:W-:Y:S02]  /*01f0*/  @!P1 IMAD.IADD R3, R3, 0x1, -R6 ;  /* 0x0000000103039824 */ /* 0x000fe400078e0a06 */
[----:B------:R-:W-:Y:S01]  /*0200*/  @!P1 VIADD R0, R0, 0x1 ;  /* 0x0000000100009836 */ /* 0x000fe20000000000 */
[----:B------:R-:W-:Y:S02]  /*0210*/  ISETP.NE.AND P1, PT, R5, RZ, PT ;  /* 0x000000ff0500720c */ /* 0x000fe40003f25270 */
[----:B------:R-:W-:-:S13]  /*0220*/  ISETP.GE.U32.AND P0, PT, R3, R6, PT ;  /* 0x000000060300720c */ /* 0x000fda0003f06070 */
[----:B------:R-:W-:Y:S01]  /*0230*/  @P0 VIADD R0, R0, 0x1 ;  /* 0x0000000100000836 */ /* 0x000fe20000000000 */
[----:B-1----:R-:W-:-:S04]  /*0240*/  ISETP.NE.AND P0, PT, R10, R5, PT ;  /* 0x000000050a00720c */ /* 0x002fc80003f05270 */
[----:B------:R-:W-:Y:S02]  /*0250*/  @!P2 IADD3 R0, -R0, RZ, RZ ;  /* 0x000000ff0000a210 */ /* 0x000fe40007ffe1ff */
[----:B------:R-:W-:Y:S02]  /*0260*/  @!P1 LOP3.LUT R0, RZ, R5, RZ, 0x33, !PT ;  /* 0x00000005ff009212 */ /* 0x000fe400078e33ff */
[----:B--2---:R-:W-:-:S03]  /*0270*/  ISETP.EQ.AND P1, PT, R9, UR4, PT ;  /* 0x0000000409007c0c */ /* 0x004fc6000bf22270 */
[----:B------:R-:W-:-:S04]  /*0280*/  IMAD.MOV R2, RZ, RZ, -R0 ;  /* 0x000000ffff027224 */ /* 0x000fc800078e0a00 */
[----:B------:R-:W-:-:S06]  /*0290*/  IMAD R2, R5, R2, R4 ;  /* 0x0000000205027224 */ /* 0x000fcc00078e0204 */
[----:B------:R-:W-:Y:S05]  /*02a0*/  @!P0 BRA P1, `(.L_x_99) ;  /* 0x0000001c006c8947 */ /* 0x000fea0000800000 */
[----:B------:R-:W0:Y:S01]  /*02b0*/  LDC.64 R10, c[0x0][0x220] ;  /* 0x00008800ff0a7b82 */ /* 0x000e220000000a00 */
[----:B------:R-:W1:Y:S01]  /*02c0*/  I2F.F64 R4, R2 ;  /* 0x0000000200047312 */ /* 0x000e620000201c00 */
[----:B------:R-:W-:Y:S01]  /*02d0*/  ULDC.U8 UR4, c[0x0][0x228] ;  /* 0x00008a0000047ab9 */ /* 0x000fe20000000000 */
[----:B------:R-:W-:Y:S01]  /*02e0*/  UMOV UR5, 0x380fffff ;  /* 0x380fffff00057882 */ /* 0x000fe20000000000 */
[----:B------:R-:W-:Y:S01]  /*02f0*/  UPRMT UR4, UR4, 0x8880, URZ ;  /* 0x0000888004047896 */ /* 0x000fe2000800003f */
[----:B------:R-:W-:Y:S02]  /*0300*/  IMAD.MOV.U32 R20, RZ, RZ, 0x0 ;  /* 0x00000000ff147424 */ /* 0x000fe400078e00ff */
[----:B------:R-:W-:Y:S01]  /*0310*/  IMAD.MOV.U32 R21, RZ, RZ, 0x3ff40000 ;  /* 0x3ff40000ff157424 */ /* 0x000fe200078e00ff */
[----:B------:R-:W2:Y:S01]  /*0320*/  LDC.64 R12, c[0x0][0x218] ;  /* 0x00008600ff0c7b82 */ /* 0x000ea20000000a00 */
[----:B------:R-:W3:Y:S01]  /*0330*/  I2F.F64 R8, R0 ;  /* 0x0000000000087312 */ /* 0x000ee20000201c00 */
[----:B------:R-:W-:Y:S01]  /*0340*/  ISETP.NE.AND P0, PT, RZ, UR4, PT ;  /* 0x00000004ff007c0c */ /* 0x000fe2000bf05270 */
[----:B------:R-:W-:Y:S01]  /*0350*/  UMOV UR4, 0xf0000000 ;  /* 0xf000000000047882 */ /* 0x000fe20000000000 */
[----:B-1----:R-:W-:-:S02]  /*0360*/  DADD R6, R4, 0.5 ;  /* 0x3fe0000004067429 */ /* 0x002fc40000000000 */
[----:B0-----:R-:W-:-:S06]  /*0370*/  DMUL R4, R4, R10 ;  /* 0x0000000a04047228 */ /* 0x001fcc0000000000 */
[----:B------:R-:W-:Y:S02]  /*0380*/  DFMA R6, R6, R10, -0.5 ;  /* 0xbfe000000606742b */ /* 0x000fe4000000000a */
[C---:B---3--:R-:W-:Y:S02]  /*0390*/  DADD R10, R8.reuse, 0.5 ;  /* 0x3fe00000080a7429 */ /* 0x048fe40000000000 */
[----:B--2---:R-:W-:-:S06]  /*03a0*/  DMUL R8, R8, R12 ;  /* 0x0000000c08087228 */ /* 0x004fcc0000000000 */
[----:B------:R-:W-:Y:S01]  /*03b0*/  FSEL R6, R6, R4, !P0 ;  /* 0x0000000406067208 */ /* 0x000fe20004000000 */
[----:B------:R-:W-:Y:S01]  /*03c0*/  DFMA R10, R10, R12, -0.5 ;  /* 0xbfe000000a0a742b */ /* 0x000fe2000000000c */
[----:B------:R-:W-:-:S04]  /*03d0*/  FSEL R7, R7, R5, !P0 ;  /* 0x0000000507077208 */ /* 0x000fc80004000000 */
[----:B------:R-:W0:Y:S02]  /*03e0*/  F2F.F32.F64 R3, R6 ;  /* 0x0000000600037310 */ /* 0x000e240000301000 */
[----:B------:R-:W-:-:S03]  /*03f0*/  DSETP.GEU.AND P1, PT, |R6|, UR4, PT ;  /* 0x0000000406007e2a */ /* 0x000fc6000bf2e200 */
[----:B------:R-:W-:Y:S02]  /*0400*/  FSEL R12, R10, R8, !P0 ;  /* 0x000000080a0c7208 */ /* 0x000fe40004000000 */
[----:B------:R-:W-:Y:S02]  /*0410*/  FSEL R13, R11, R9, !P0 ;  /* 0x000000090b0d7208 */ /* 0x000fe40004000000 */
[----:B------:R-:W1:Y:S02]  /*0420*/  LDC R11, c[0x0][0x238] ;  /* 0x00008e00ff0b7b82 */ /* 0x000e640000000800 */
[----:B------:R-:W2:Y:S02]  /*0430*/  F2F.F32.F64 R10, R12 ;  /* 0x0000000c000a7310 */ /* 0x000ea40000301000 */
[----:B------:R-:W-:-:S03]  /*0440*/  DSETP.GEU.AND P0, PT, |R12|, UR4, PT ;  /* 0x000000040c007e2a */ /* 0x000fc6000bf0e200 */
[----:B0-----:R-:W-:-:S06]  /*0450*/  @!P1 FMUL R3, R3, 1.175494350822287508e-38 ;  /* 0x0080000003039820 */ /* 0x001fcc0000400000 */
[----:B------:R-:W0:Y:S05]  /*0460*/  F2I.FTZ.FLOOR.NTZ R3, R3 ;  /* 0x0000000300037305 */ /* 0x000e2a0000217100 */
[----:B--2---:R-:W-:-:S04]  /*0470*/  @!P0 FMUL R10, R10, 1.175494350822287508e-38 ;  /* 0x008000000a0a8820 */ /* 0x004fc80000400000 */
[----:B------:R-:W2:Y:S01]  /*0480*/  F2I.FTZ.FLOOR.NTZ R14, R10 ;  /* 0x0000000a000e7305 */ /* 0x000ea20000217100 */
[----:B-1----:R-:W-:-:S07]  /*0490*/  ISETP.GE.AND P0, PT, R11, 0x1, PT ;  /* 0x000000010b00780c */ /* 0x002fce0003f06270 */
[----:B0-----:R-:W0:Y:S01]  /*04a0*/  I2F.F64 R4, R3 ;  /* 0x0000000300047312 */ /* 0x001e220000201c00 */
[----:B--2---:R1:W-:Y:S07]  /*04b0*/  STL [R1+0x14], R14 ;  /* 0x0000140e01007387 */ /* 0x0043ee0000100800 */
[----:B------:R-:W2:Y:S01]  /*04c0*/  I2F.F64 R8, R14 ;  /* 0x0000000e00087312 */ /* 0x000ea20000201c00 */
[----:B0-----:R-:W-:-:S08]  /*04d0*/  DADD R6, R6, -R4 ;  /* 0x0000000006067229 */ /* 0x001fd00000000804 */
[----:B------:R-:W-:Y:S02]  /*04e0*/  DFMA R4, R6, R20, -2.25 ;  /* 0xc00200000604742b */ /* 0x000fe40000000014 */
[----:B--2---:R-:W-:Y:S02]  /*04f0*/  DADD R12, R12, -R8 ;  /* 0x000000000c0c7229 */ /* 0x004fe40000000808 */
[----:B------:R-:W-:-:S04]  /*0500*/  DADD R8, -R6, 1 ;  /* 0x3ff0000006087429 */ /* 0x000fc80000000100 */
[----:B------:R-:W-:Y:S01]  /*0510*/  DMUL R4, R6, R4 ;  /* 0x0000000406047228 */ /* 0x000fe20000000000 */
[----:B-1----:R-:W-:Y:S10]  /*0520*/  @!P0 EXIT ;  /* 0x000000000000894d */ /* 0x002ff40003800000 */
[----:B------:R0:W-:Y:S01]  /*0530*/  STL [R1+0xdc], R0 ;  /* 0x0000dc0001007387 */ /* 0x0001e20000100800 */
[C---:B------:R-:W-:Y:S01]  /*0540*/  DFMA R4, R6.reuse, R4, 1 ;  /* 0x3ff000000604742b */ /* 0x040fe20000000004 */
[----:B------:R-:W-:Y:S01]  /*0550*/  IMAD.MOV.U32 R28, RZ, RZ, 0x0 ;  /* 0x00000000ff1c7424 */ /* 0x000fe200078e00ff */
[----:B------:R-:W-:Y:S01]  /*0560*/  DADD R6, R6, 1 ;  /* 0x3ff0000006067429 */ /* 0x000fe20000000000 */
[----:B------:R-:W-:Y:S01]  /*0570*/  IMAD.MOV.U32 R29, RZ, RZ, 0x3fe80000 ;  /* 0x3fe80000ff1d7424 */ /* 0x000fe200078e00ff */
[----:B------:R-:W-:Y:S02]  /*0580*/  DFMA R24, R8, R20, -2.25 ;  /* 0xc00200000818742b */ /* 0x000fe40000000014 */
[C---:B------:R-:W-:Y:S02]  /*0590*/  DADD R14, R12.reuse, 1 ;  /* 0x3ff000000c0e7429 */ /* 0x040fe40000000000 */
[----:B------:R-:W-:Y:S01]  /*05a0*/  DADD R16, -R12, 1 ;  /* 0x3ff000000c107429 */ /* 0x000fe20000000100 */
[----:B0-----:R-:W0:Y:S01]  /*05b0*/  LDC R0, c[0x0][0x240] ;  /* 0x00009000ff007b82 */ /* 0x001e220000000800 */
[----:B------:R-:W-:-:S02]  /*05c0*/  DFMA R26, R6, -R28, 3.75 ;  /* 0x400e0000061a742b */ /* 0x000fc4000000081c */
[C---:B------:R-:W-:Y:S02]  /*05d0*/  DMUL R24, R8.reuse, R24 ;  /* 0x0000001808187228 */ /* 0x040fe40000000000 */
[----:B------:R-:W-:Y:S02]  /*05e0*/  DADD R10, R8, 1 ;  /* 0x3ff00000080a7429 */ /* 0x000fe40000000000 */
[----:B------:R-:W-:Y:S02]  /*05f0*/  DFMA R20, R14, -R28, 3.75 ;  /* 0x400e00000e14742b */ /* 0x000fe4000000081c */
[----:B------:R-:W-:Y:S02]  /*0600*/  DFMA R26, R6, R26, -6 ;  /* 0xc0180000061a742b */ /* 0x000fe4000000001a */
[----:B------:R-:W-:Y:S01]  /*0610*/  DADD R18, R16, 1 ;  /* 0x3ff0000010127429 */ /* 0x000fe20000000000 */
[----:B0-----:R-:W-:Y:S01]  /*0620*/  ISETP.GE.AND P0, PT, R0, 0x1, PT ;  /* 0x000000010000780c */ /* 0x001fe20003f06270 */
[----:B------:R-:W-:Y:S01]  /*0630*/  DFMA R8, R8, R24, 1 ;  /* 0x3ff000000808742b */ /* 0x000fe20000000018 */
[----:B------:R0:W5:Y:S01]  /*0640*/  LDL.LU R0, [R1+0xdc] ;  /* 0x0000dc0001007983 */ /* 0x0001620000300800 */
[----:B------:R-:W-:Y:S01]  /*0650*/  IMAD.MOV.U32 R24, RZ, RZ, 0x0 ;  /* 0x00000000ff187424 */ /* 0x000fe200078e00ff */
[----:B------:R-:W-:Y:S01]  /*0660*/  DFMA R22, R10, -R28, 3.75 ;  /* 0x400e00000a16742b */ /* 0x000fe2000000081c */
[----:B------:R-:W-:Y:S01]  /*0670*/  IMAD.MOV.U32 R25, RZ, RZ, 0x3ff40000 ;  /* 0x3ff40000ff197424 */ /* 0x000fe200078e00ff */
[----:B------:R-:W-:Y:S01]  /*0680*/  DFMA R6, R6, R26, 3 ;  /* 0x400800000606742b */ /* 0x000fe2000000001a */
[----:B------:R-:W-:Y:S01]  /*0690*/  IMAD.MOV.U32 R26, RZ, RZ, 0x0 ;  /* 0x00000000ff1a7424 */ /* 0x000fe200078e00ff */
[----:B------:R-:W-:-:S03]  /*06a0*/  DFMA R20, R14, R20, -6 ;  /* 0xc01800000e14742b */ /* 0x000fc60000000014 */
[----:B------:R-:W-:Y:S01]  /*06b0*/  DFMA R24, R12, R24, -2.25 ;  /* 0xc00200000c18742b */ /* 0x000fe20000000018 */
[----:B------:R-:W-:Y:S01]  /*06c0*/  IMAD.MOV.U32 R27, RZ, RZ, 0x3ff40000 ;  /* 0x3ff40000ff1b7424 */ /* 0x000fe200078e00ff */
[----:B------:R-:W-:Y:S02]  /*06d0*/  DFMA R22, R10, R22, -6 ;  /* 0xc01800000a16742b */ /* 0x000fe40000000016 */
[----:B------:R-:W-:-:S03]  /*06e0*/  DFMA R28, R18, -R28, 3.75 ;  /* 0x400e0000121c742b */ /* 0x000fc6000000081c */
[----:B------:R-:W-:Y:S02]  /*06f0*/  DFMA R26, R16, R26, -2.25 ;  /* 0xc0020000101a742b */ /* 0x000fe4000000001a */
[----:B------:R-:W-:Y:S02]  /*0700*/  DMUL R24, R12, R24 ;  /* 0x000000180c187228 */ /* 0x000fe40000000000 */
[----:B------:R-:W-:Y:S02]  /*0710*/  DFMA R14, R14, R20, 3 ;  /* 0x400800000e0e742b */ /* 0x000fe40000000014 */
[----:B------:R-:W-:Y:S02]  /*0720*/  DFMA R10, R10, R22, 3 ;  /* 0x400800000a0a742b */ /* 0x000fe40000000016 */
[----:B------:R-:W-:Y:S02]  /*0730*/  DMUL R20, R16, R26 ;  /* 0x0000001a10147228 */ /* 0x000fe40000000000 */
[----:B------:R-:W-:-:S02]  /*0740*/  DFMA R12, R12, R24, 1 ;  /* 0x3ff000000c0c742b */ /* 0x000fc40000000018 */
[----:B------:R-:W-:Y:S01]  /*0750*/  DFMA R28, R18, R28, -6 ;  /* 0xc0180000121c742b */ /* 0x000fe2000000001c */
[----:B0-----:R-:W-:Y:S10]  /*0760*/  @!P0 EXIT ;  /* 0x000000000000894d */ /* 0x001ff40003800000 */
[----:B------:R-:W2:Y:S01]  /*0770*/  LDL.LU R27, [R1+0x14] ;  /* 0x00001400011b7983 */ /* 0x000ea20000300800 */
[----:B------:R-:W0:Y:S01]  /*0780*/  LDC R26, c[0x0][0x250] ;  /* 0x00009400ff1a7b82 */ /* 0x000e220000000800 */
[----:B------:R-:W-:Y:S01]  /*0790*/  DFMA R16, R16, R20, 1 ;  /* 0x3ff000001010742b */ /* 0x000fe20000000014 */
[----:B------:R-:W-:Y:S01]  /*07a0*/  SHF.R.S32.HI R22, RZ, 0x1f, R2 ;  /* 0x0000001fff167819 */ /* 0x000fe20000011402 */
[----:B------:R-:W-:Y:S01]  /*07b0*/  STL.64 [R1+0x108], R14 ;  /* 0x0001080e01007387 */ /* 0x000fe20000100a00 */
[----:B------:R-:W-:Y:S01]  /*07c0*/  ULDC.64 UR4, c[0x0][0x2b8] ;  /* 0x0000ae0000047ab9 */ /* 0x000fe20000000a00 */
[----:B------:R-:W-:Y:S01]  /*07d0*/  ULDC.64 UR8, c[0x0][0x2b0] ;  /* 0x0000ac0000087ab9 */ /* 0x000fe20000000a00 */
[----:B------:R-:W-:Y:S01]  /*07e0*/  ULDC.64 UR6, c[0x0][0x270] ;  /* 0x00009c0000067ab9 */ /* 0x000fe20000000a00 */
[----:B------:R-:W-:Y:S01]  /*07f0*/  STL.64 [R1+0x100], R12 ;  /* 0x0001000c01007387 */ /* 0x000fe20000100a00 */
[----:B------:R-:W-:-:S03]  /*0800*/  ULDC.64 UR10, c[0x0][0x260] ;  /* 0x00009800000a7ab9 */ /* 0x000fc60000000a00 */
[----:B------:R-:W-:Y:S04]  /*0810*/  STL [R1+0xf8], R5 ;  /* 0x0000f80501007387 */ /* 0x000fe80000100800 */
[----:B------:R-:W-:Y:S04]  /*0820*/  STL.64 [R1+0xf0], R10 ;  /* 0x0000f00a01007387 */ /* 0x000fe80000100a00 */
[----:B------:R1:W-:Y:S04]  /*0830*/  STL.64 [R1+0xe8], R8 ;  /* 0x0000e80801007387 */ /* 0x0003e80000100a00 */
[----:B------:R3:W-:Y:S01]  /*0840*/  STL.64 [R1+0xe0], R6 ;  /* 0x0000e00601007387 */ /* 0x0007e20000100a00 */
[----:B0-----:R-:W-:-:S02]  /*0850*/  IADD3 R20, R26, -0x1, RZ ;  /* 0xffffffff1a147810 */ /* 0x001fc40007ffe0ff */
[----:B------:R-:W0:Y:S01]  /*0860*/  LDC R26, c[0x0][0x248] ;  /* 0x00009200ff1a7b82 */ /* 0x000e220000000800 */
[----:B------:R4:W-:Y:S04]  /*0870*/  STL [R1+0xdc], R4 ;  /* 0x0000dc0401007387 */ /* 0x0009e80000100800 */
[----:B------:R-:W-:Y:S01]  /*0880*/  STL [R1+0x128], R16 ;  /* 0x0001281001007387 */ /* 0x000fe20000100800 */
[----:B-1----:R-:W-:-:S03]  /*0890*/  VIADDMNMX.RELU R8, R3, 0x1, R20, PT ;  /* 0x0000000103087846 */ /* 0x002fc60003801114 */
[----:B------:R-:W-:Y:S01]  /*08a0*/  STL [R1+0x110], R17 ;  /* 0x0001101101007387 */ /* 0x000fe20000100800 */
[C---:B---3--:R-:W-:Y:S01]  /*08b0*/  VIMNMX.RELU R7, R3.reuse, R20, PT ;  /* 0x0000001403077248 */ /* 0x048fe20003fe1100 */
[----:B----4-:R-:W-:Y:S01]  /*08c0*/  DFMA R4, R18, R28, 3 ;  /* 0x400800001204742b */ /* 0x010fe2000000001c */
[C---:B------:R-:W-:Y:S01]  /*08d0*/  VIADDMNMX.RELU R6, R3.reuse, 0xffffffff, R20, PT ;  /* 0xffffffff03067846 */ /* 0x040fe20003801114 */
[----:B------:R-:W-:Y:S01]  /*08e0*/  IMAD R19, R22, UR4, RZ ;  /* 0x0000000416137c24 */ /* 0x000fe2000f8e02ff */
[----:B-----5:R-:W-:Y:S02]  /*08f0*/  SHF.R.S32.HI R22, RZ, 0x1f, R0 ;  /* 0x0000001fff167819 */ /* 0x020fe40000011400 */
[----:B------:R-:W-:Y:S01]  /*0900*/  SHF.R.S32.HI R29, RZ, 0x1f, R6 ;  /* 0x0000001fff1d7819 */ /* 0x000fe20000011406 */
[C---:B------:R-:W-:Y:S01]  /*0910*/  IMAD R24, R2.reuse, UR5, R19 ;  /* 0x0000000502187c24 */ /* 0x040fe2000f8e0213 */
[----:B------:R1:W-:Y:S01]  /*0920*/  STL.64 [R1+0x80], R4 ;  /* 0x0000800401007387 */ /* 0x0003e20000100a00 */
[----:B------:R-:W-:Y:S01]  /*0930*/  IMAD.WIDE.U32 R18, R2, UR4, RZ ;  /* 0x0000000402127c25 */ /* 0x000fe2000f8e00ff */
[----:B------:R-:W-:Y:S01]  /*0940*/  ULDC.64 UR4, c[0x0][0x268] ;  /* 0x00009a0000047ab9 */ /* 0x000fe20000000a00 */
[----:B------:R-:W-:-:S02]  /*0950*/  VIADDMNMX.RELU R3, R3, 0x2, R20, PT ;  /* 0x0000000203037846 */ /* 0x000fc40003801114 */
[----:B------:R-:W-:Y:S02]  /*0960*/  IMAD.IADD R19, R19, 0x1, R24 ;  /* 0x0000000113137824 */ /* 0x000fe400078e0218 */
[----:B------:R-:W-:Y:S01]  /*0970*/  IMAD R22, R22, UR8, RZ ;  /* 0x0000000816167c24 */ /* 0x000fe2000f8e02ff */
[----:B------:R-:W-:Y:S01]  /*0980*/  SHF.R.S32.HI R23, RZ, 0x1f, R3 ;  /* 0x0000001fff177819 */ /* 0x000fe20000011403 */
[----:B0-----:R-:W-:Y:S02]  /*0990*/  VIADD R26, R26, 0xffffffff ;  /* 0xffffffff1a1a7836 */ /* 0x001fe40000000000 */
[----:B------:R-:W-:Y:S01]  /*09a0*/  IMAD.WIDE.U32 R10, R0, UR8, R18 ;  /* 0x00000008000a7c25 */ /* 0x000fe2000f8e0012 */
[----:B------:R-:W-:-:S03]  /*09b0*/  SHF.R.S32.HI R18, RZ, 0x1f, R7 ;  /* 0x0000001fff127819 */ /* 0x000fc60000011407 */
[----:B-1----:R-:W-:Y:S01]  /*09c0*/  IMAD R4, R0, UR9, R22 ;  /* 0x0000000900047c24 */ /* 0x002fe2000f8e0216 */
[----:B------:R-:W-:Y:S01]  /*09d0*/  SHF.R.S32.HI R0, RZ, 0x1f, R8 ;  /* 0x0000001fff007819 */ /* 0x000fe20000011408 */
[----:B------:R-:W-:-:S04]  /*09e0*/  IMAD R23, R23, UR6, RZ ;  /* 0x0000000617177c24 */ /* 0x000fc8000f8e02ff */
[----:B------:R-:W-:Y:S02]  /*09f0*/  IMAD R28, R0, UR6, RZ ;  /* 0x00000006001c7c24 */ /* 0x000fe4000f8e02ff */
[----:B------:R-:W-:Y:S02]  /*0a00*/  IMAD R0, R18, UR6, RZ ;  /* 0x0000000612007c24 */ /* 0x000fe4000f8e02ff */
[----:B------:R-:W-:Y:S02]  /*0a10*/  IMAD R14, R8, UR7, R28 ;  /* 0x00000007080e7c24 */ /* 0x000fe4000f8e021c */
[C---:B------:R-:W-:Y:S02]  /*0a20*/  IMAD R23, R3.reuse, UR7, R23 ;  /* 0x0000000703177c24 */ /* 0x040fe4000f8e0217 */
[----:B------:R-:W-:-:S04]  /*0a30*/  IMAD.WIDE.U32 R2, R3, UR6, RZ ;  /* 0x0000000603027c25 */ /* 0x000fc8000f8e00ff */
[----:B------:R-:W-:Y:S02]  /*0a40*/  IMAD.IADD R3, R3, 0x1, R23 ;  /* 0x0000000103037824 */ /* 0x000fe400078e0217 */
[----:B------:R-:W-:-:S04]  /*0a50*/  IMAD.WIDE.U32 R22, R8, UR6, RZ ;  /* 0x0000000608167c25 */ /* 0x000fc8000f8e00ff */
[----:B------:R-:W-:Y:S01]  /*0a60*/  IMAD.IADD R23, R23, 0x1, R14 ;  /* 0x0000000117177824 */ /* 0x000fe200078e020e */
[C-C-:B--2---:R-:W-:Y:S02]  /*0a70*/  VIADDMNMX.RELU R13, R27.reuse, 0x2, R26.reuse, PT ;  /* 0x000000021b0d7846 */ /* 0x144fe4000380111a */
[C-C-:B------:R-:W-:Y:S02]  /*0a80*/  VIADDMNMX.RELU R9, R27.reuse, 0xffffffff, R26.reuse, PT ;  /* 0xffffffff1b097846 */ /* 0x140fe4000380111a */
[----:B------:R-:W-:Y:S01]  /*0a90*/  VIADDMNMX.RELU R12, R27, 0x1, R26, PT ;  /* 0x000000011b0c7846 */ /* 0x000fe2000380111a */
[----:B------:R-:W-:Y:S01]  /*0aa0*/  IMAD.WIDE.U32 R20, R13, UR4, RZ ;  /* 0x000000040d147c25 */ /* 0x000fe2000f8e00ff */
[----:B------:R-:W-:Y:S01]  /*0ab0*/  VIMNMX.RELU R5, R27, R26, PT ;  /* 0x0000001a1b057248 */ /* 0x000fe20003fe1100 */
[----:B------:R-:W-:Y:S01]  /*0ac0*/  STL [R1+0xa0], R9 ;  /* 0x0000a00901007387 */ /* 0x000fe20000100800 */
[----:B------:R-:W-:Y:S01]  /*0ad0*/  SHF.R.S32.HI R25, RZ, 0x1f, R13 ;  /* 0x0000001fff197819 */ /* 0x000fe2000001140d */
[----:B------:R-:W-:Y:S01]  /*0ae0*/  IMAD.WIDE.U32 R26, R7, UR6, RZ ;  /* 0x00000006071a7c25 */ /* 0x000fe2000f8e00ff */
[----:B------:R-:W-:Y:S01]  /*0af0*/  SHF.R.S32.HI R17, RZ, 0x1f, R12 ;  /* 0x0000001fff117819 */ /* 0x000fe2000001140c */
[----:B------:R-:W-:Y:S01]  /*0b00*/  STL [R1+0x28], R5 ;  /* 0x0000280501007387 */ /* 0x000fe20000100800 */
[----:B------:R-:W-:Y:S01]  /*0b10*/  SHF.R.S32.HI R15, RZ, 0x1f, R5 ;  /* 0x0000001fff0f7819 */ /* 0x000fe20000011405 */
[----:B------:R-:W-:-:S02]  /*0b20*/  IMAD R25, R25, UR4, RZ ;  /* 0x0000000419197c24 */ /* 0x000fc4000f8e02ff */
[----:B------:R0:W-:Y:S01]  /*0b30*/  STL [R1+0xac], R4 ;  /* 0x0000ac0401007387 */ /* 0x0001e20000100800 */
[----:B------:R-:W-:Y:S02]  /*0b40*/  IMAD R28, R17, UR4, RZ ;  /* 0x00000004111c7c24 */ /* 0x000fe4000f8e02ff */
[----:B------:R-:W-:Y:S01]  /*0b50*/  IMAD R16, R13, UR5, R25 ;  /* 0x000000050d107c24 */ /* 0x000fe2000f8e0219 */
[----:B------:R1:W-:Y:S01]  /*0b60*/  STL.64 [R1+0xd0], R10 ;  /* 0x0000d00a01007387 */ /* 0x0003e20000100a00 */
[----:B------:R-:W-:Y:S02]  /*0b70*/  IMAD R17, R12, UR5, R28 ;  /* 0x000000050c117c24 */ /* 0x000fe4000f8e021c */
[----:B------:R-:W-:Y:S01]  /*0b80*/  IMAD.WIDE.U32 R24, R6, UR6, RZ ;  /* 0x0000000606187c25 */ /* 0x000fe2000f8e00ff */
[----:B------:R-:W-:Y:S03]  /*0b90*/  STL [R1+0xa4], R14 ;  /* 0x0000a40e01007387 */ /* 0x000fe60000100800 */
[----:B0-----:R-:W-:Y:S01]  /*0ba0*/  IMAD R4, R7, UR7, R0 ;  /* 0x0000000707047c24 */ /* 0x001fe2000f8e0200 */
[----:B------:R-:W-:Y:S01]  /*0bb0*/  MOV R28, R24 ;  /* 0x00000018001c7202 */ /* 0x000fe20000000f00 */
[----:B------:R-:W-:-:S02]  /*0bc0*/  IMAD R0, R29, UR6, RZ ;  /* 0x000000061d007c24 */ /* 0x000fc4000f8e02ff */
[----:B------:R-:W-:Y:S01]  /*0bd0*/  IMAD R29, R15, UR4, RZ ;  /* 0x000000040f1d7c24 */ /* 0x000fe2000f8e02ff */
[----:B------:R0:W-:Y:S01]  /*0be0*/  STL [R1+0x98], R4 ;  /* 0x0000980401007387 */ /* 0x0001e20000100800 */
[----:B-1----:R-:W-:-:S03]  /*0bf0*/  IMAD.WIDE.U32 R10, R5, UR4, RZ ;  /* 0x00000004050a7c25 */ /* 0x002fc6000f8e00ff */
[----:B------:R-:W-:Y:S01]  /*0c00*/  STL.64 [R1+0x130], R16 ;  /* 0x0001301001007387 */ /* 0x000fe20000100a00 */
[----:B------:R-:W-:Y:S02]  /*0c10*/  IMAD.IADD R27, R27, 0x1, R4 ;  /* 0x000000011b1b7824 */ /* 0x000fe400078e0204 */
[----:B------:R-:W-:Y:S02]  /*0c20*/  IMAD R5, R5, UR5, R29 ;  /* 0x0000000505057c24 */ /* 0x000fe4000f8e021d */
[----:B------:R-:W-:Y:S02]  /*0c30*/  IMAD.IADD R21, R21, 0x1, R16 ;  /* 0x0000000115157824 */ /* 0x000fe400078e0210 */
[----:B0-----:R-:W-:Y:S01]  /*0c40*/  IMAD R4, R6, UR7, R0 ;  /* 0x0000000706047c24 */ /* 0x001fe2000f8e0200 */
[----:B------:R-:W-:Y:S01]  /*0c50*/  SHF.R.S32.HI R0, RZ, 0x1f, R9 ;  /* 0x0000001fff007819 */ /* 0x000fe20000011409 */
[----:B------:R-:W-:-:S03]  /*0c60*/  IMAD.WIDE.U32 R18, R12, UR4, RZ ;  /* 0x000000040c127c25 */ /* 0x000fc6000f8e00ff */
[----:B------:R0:W-:Y:S01]  /*0c70*/  STL.64 [R1+0x138], R4 ;  /* 0x0001380401007387 */ /* 0x0001e20000100a00 */
[----:B------:R-:W-:Y:S02]  /*0c80*/  IMAD.IADD R29, R25, 0x1, R4 ;  /* 0x00000001191d7824 */ /* 0x000fe400078e0204 */
[----:B------:R-:W-:Y:S02]  /*0c90*/  IMAD.IADD R25, R11, 0x1, R5 ;  /* 0x000000010b197824 */ /* 0x000fe400078e0205 */
[----:B------:R-:W-:-:S04]  /*0ca0*/  IMAD.WIDE.U32 R8, R8, UR6, R20 ;  /* 0x0000000608087c25 */ /* 0x000fc8000f8e0014 */
[----:B------:R-:W-:Y:S02]  /*0cb0*/  IMAD.IADD R19, R19, 0x1, R17 ;  /* 0x0000000113137824 */ /* 0x000fe400078e0211 */
[----:B------:R-:W-:Y:S01]  /*0cc0*/  IMAD.MOV.U32 R24, RZ, RZ, R10 ;  /* 0x000000ffff187224 */ /* 0x000fe200078e000a */
[----:B0-----:R-:W0:Y:S01]  /*0cd0*/  LDC.64 R4, c[0x0][0x2a8] ;  /* 0x0000aa00ff047b82 */ /* 0x001e220000000a00 */
[----:B------:R-:W-:-:S04]  /*0ce0*/  IMAD.WIDE.U32 R16, R7, UR6, R18 ;  /* 0x0000000607107c25 */ /* 0x000fc8000f8e0012 */
[----:B------:R-:W-:-:S04]  /*0cf0*/  IMAD.WIDE.U32 R10, R6, UR6, R20 ;  /* 0x00000006060a7c25 */ /* 0x000fc8000f8e0014 */
[----:B------:R-:W-:Y:S01]  /*0d00*/  IMAD R0, R0, UR4, RZ ;  /* 0x0000000400007c24 */ /* 0x000fe2000f8e02ff */
[----:B0-----:R0:W-:Y:S04]  /*0d10*/  STL.64 [R1+0x88], R4 ;  /* 0x0000880401007387 */ /* 0x0011e80000100a00 */
[----:B------:R1:W-:Y:S01]  /*0d20*/  STL.64 [R1+0x70], R8 ;  /* 0x0000700801007387 */ /* 0x0003e20000100a00 */
[----:B0-----:R-:W-:-:S04]  /*0d30*/  IMAD.WIDE.U32 R4, R7, UR6, R20 ;  /* 0x0000000607047c25 */ /* 0x001fc8000f8e0014 */
[C---:B-1----:R-:W-:Y:S02]  /*0d40*/  IMAD.WIDE.U32 R8, R6.reuse, UR6, R18 ;  /* 0x0000000606087c25 */ /* 0x042fe4000f8e0012 */
[----:B------:R-:W2:Y:S02]  /*0d50*/  LDL.LU R19, [R1+0x28] ;  /* 0x0000280001137983 */ /* 0x000ea40000300800 */
[----:B------:R-:W-:Y:S02]  /*0d60*/  IMAD.WIDE.U32 R6, R6, UR6, R24 ;  /* 0x0000000606067c25 */ /* 0x000fe4000f8e0018 */
[----:B------:R-:W-:Y:S04]  /*0d70*/  STL.64 [R1+0x68], R4 ;  /* 0x0000680401007387 */ /* 0x000fe80000100a00 */
[----:B------:R0:W-:Y:S04]  /*0d80*/  STL.64 [R1+0x140], R4 ;  /* 0x0001400401007387 */ /* 0x0001e80000100a00 */
[----:B0-----:R-:W3:Y:S04]  /*0d90*/  LDL.64 R4, [R1+0x70] ;  /* 0x0000700001047983 */ /* 0x001ee80000100a00 */
[----:B---3--:R-:W-:Y:S04]  /*0da0*/  STL [R1+0x148], R5 ;  /* 0x0001480501007387 */ /* 0x008fe80000100800 */
[----:B------:R0:W-:Y:S04]  /*0db0*/  STL [R1+0x14c], R4 ;  /* 0x00014c0401007387 */ /* 0x0001e80000100800 */
[----:B0-----:R-:W3:Y:S04]  /*0dc0*/  LDL.64 R4, [R1+0xd0] ;  /* 0x0000d00001047983 */ /* 0x001ee80000100a00 */
[----:B---3--:R0:W-:Y:S04]  /*0dd0*/  STL [R1+0x158], R4 ;  /* 0x0001580401007387 */ /* 0x0081e80000100800 */
[----:B0-----:R-:W3:Y:S04]  /*0de0*/  LDL.LU R4, [R1+0x8c] ;  /* 0x00008c0001047983 */ /* 0x001ee80000300800 */
[----:B------:R0:W-:Y:S04]  /*0df0*/  STL [R1+0x154], R5 ;  /* 0x0001540501007387 */ /* 0x0001e80000100800 */
[----:B0-----:R-:W3:Y:S04]  /*0e00*/  LDL R5, [R1+0x88] ;  /* 0x0000880001057983 */ /* 0x001ee80000100800 */
[----:B------:R-:W-:Y:S04]  /*0e10*/  STL.64 [R1+0x60], R10 ;  /* 0x0000600a01007387 */ /* 0x000fe80000100a00 */
[----:B------:R-:W-:Y:S04]  /*0e20*/  STL.64 [R1+0x48], R16 ;  /* 0x0000481001007387 */ /* 0x000fe80000100a00 */
[----:B------:R0:W-:Y:S04]  /*0e30*/  STL [R1+0x15c], R16 ;  /* 0x00015c1001007387 */ /* 0x0001e80000100800 */
[----:B0-----:R-:W4:Y:S04]  /*0e40*/  LDL.LU R16, [R1+0xa0] ;  /* 0x0000a00001107983 */ /* 0x001f280000300800 */
[----:B------:R0:W-:Y:S01]  /*0e50*/  STL [R1+0x150], R17 ;  /* 0x0001501101007387 */ /* 0x0001e20000100800 */
[----:B--2---:R-:W-:-:S03]  /*0e60*/  IMAD.WIDE.U32 R14, R19, UR4, R2 ;  /* 0x00000004130e7c25 */ /* 0x004fc6000f8e0002 */
[----:B0-----:R-:W2:Y:S04]  /*0e70*/  LDL.LU R17, [R1+0xac] ;  /* 0x0000ac0001117983 */ /* 0x001ea80000300800 */
[----:B------:R0:W-:Y:S04]  /*0e80*/  STL.64 [R1+0x118], R10 ;  /* 0x0001180a01007387 */ /* 0x0001e80000100a00 */
[----:B------:R-:W-:Y:S04]  /*0e90*/  STL.64 [R1+0x40], R8 ;  /* 0x0000400801007387 */ /* 0x000fe80000100a00 */
[----:B------:R1:W-:Y:S01]  /*0ea0*/  STL.64 [R1+0x120], R8 ;  /* 0x0001200801007387 */ /* 0x0003e20000100a00 */
[----:B0-----:R-:W-:-:S03]  /*0eb0*/  IMAD.WIDE.U32 R10, R13, UR4, R2 ;  /* 0x000000040d0a7c25 */ /* 0x001fc6000f8e0002 */
[----:B------:R-:W-:Y:S04]  /*0ec0*/  STL.64 [R1+0x20], R6 ;  /* 0x0000200601007387 */ /* 0x000fe80000100a00 */
[----:B------:R0:W-:Y:S01]  /*0ed0*/  STL.64 [R1+0x78], R10 ;  /* 0x0000780a01007387 */ /* 0x0001e20000100a00 */
[----:B-1----:R-:W-:-:S05]  /*0ee0*/  IMAD.WIDE.U32 R8, R12, UR4, R2 ;  /* 0x000000040c087c25 */ /* 0x002fca000f8e0002 */
[----:B------:R-:W-:Y:S01]  /*0ef0*/  STL.64 [R1+0x58], R8 ;  /* 0x0000580801007387 */ /* 0x000fe20000100a00 */
[----:B0-----:R-:W-:-:S03]  /*0f00*/  IMAD.WIDE.U32 R10, R12, UR4, R22 ;  /* 0x000000040c0a7c25 */ /* 0x001fc6000f8e0016 */
[----:B------:R-:W-:Y:S01]  /*0f10*/  STL.64 [R1+0x38], R14 ;  /* 0x0000380e01007387 */ /* 0x000fe20000100a00 */
[----:B------:R-:W-:-:S03]  /*0f20*/  IMAD.WIDE.U32 R12, R19, UR4, R22 ;  /* 0x00000004130c7c25 */ /* 0x000fc6000f8e0016 */
[----:B------:R-:W-:Y:S01]  /*0f30*/  STL.64 [R1+0x50], R10 ;  /* 0x0000500a01007387 */ /* 0x000fe20000100a00 */
[----:B---3--:R-:W-:Y:S01]  /*0f40*/  SHF.L.U64.HI R5, R5, 0x3, R4 ;  /* 0x0000000305057819 */ /* 0x008fe20000010204 */
[----:B----4-:R-:W-:-:S04]  /*0f50*/  IMAD.WIDE.U32 R24, R16, UR4, R2 ;  /* 0x0000000410187c25 */ /* 0x010fc8000f8e0002 */
[C---:B------:R-:W-:Y:S01]  /*0f60*/  IMAD.WIDE.U32 R20, R16.reuse, UR4, R22 ;  /* 0x0000000410147c25 */ /* 0x040fe2000f8e0016 */
[----:B------:R-:W-:Y:S03]  /*0f70*/  STL.64 [R1+0x18], R24 ;  /* 0x0000181801007387 */ /* 0x000fe60000100a00 */
[--C-:B------:R-:W-:Y:S01]  /*0f80*/  IMAD.WIDE.U32 R22, R19, UR4, R26.reuse ;  /* 0x0000000413167c25 */ /* 0x100fe2000f8e001a */
[----:B------:R-:W-:Y:S03]  /*0f90*/  STL.64 [R1+0x30], R12 ;  /* 0x0000300c01007387 */ /* 0x000fe60000100a00 */
[C---:B------:R-:W-:Y:S02]  /*0fa0*/  IMAD.WIDE.U32 R18, R16.reuse, UR4, R26 ;  /* 0x0000000410127c25 */ /* 0x040fe4000f8e001a */
[----:B------:R-:W3:Y:S02]  /*0fb0*/  LDL.64 R26, [R1+0x78] ;  /* 0x00007800011a7983 */ /* 0x000ee40000100a00 */
[----:B------:R-:W-:-:S02]  /*0fc0*/  IMAD R0, R16, UR5, R0 ;  /* 0x0000000510007c24 */ /* 0x000fc4000f8e0200 */
[----:B------:R-:W-:Y:S02]  /*0fd0*/  IMAD.WIDE.U32 R2, R16, UR4, R28 ;  /* 0x0000000410027c25 */ /* 0x000fe4000f8e001c */
[----:B------:R0:W4:Y:S04]  /*0fe0*/  LDL.LU R16, [R1+0x15c] ;  /* 0x00015c0001107983 */ /* 0x0001280000300800 */
[----:B------:R-:W3:Y:S04]  /*0ff0*/  LDL.LU R28, [R1+0xa4] ;  /* 0x0000a400011c7983 */ /* 0x000ee80000300800 */
[----:B------:R-:W4:Y:S04]  /*1000*/  LDL.LU R29, [R1+0x98] ;  /* 0x00009800011d7983 */ /* 0x000f280000300800 */
[----:B------:R-:W-:Y:S04]  /*1010*/  STL.64 [R1+0x10], R20 ;  /* 0x0000101401007387 */ /* 0x000fe80000100a00 */
[----:B------:R-:W-:Y:S04]  /*1020*/  STL.64 [R1+0x28], R22 ;  /* 0x0000281601007387 */ /* 0x000fe80000100a00 */
[----:B------:R0:W3:Y:S04]  /*1030*/  LDL.LU R4, [R1+0x158] ;  /* 0x0001580001047983 */ /* 0x0000e80000300800 */
[----:B------:R1:W-:Y:S04]  /*1040*/  STL [R1+0xcc], R5 ;  /* 0x0000cc0501007387 */ /* 0x0003e80000100800 */
[----:B-1----:R-:W2:Y:S04]  /*1050*/  LDL.LU R5, [R1+0x154] ;  /* 0x0001540001057983 */ /* 0x002ea80000300800 */
[----:B------:R-:W-:Y:S01]  /*1060*/  STL.64 [R1+0x8], R18 ;  /* 0x0000081201007387 */ /* 0x000fe20000100a00 */
[----:B--2---:R-:W-:-:S03]  /*1070*/  IMAD.IADD R5, R5, 0x1, R17 ;  /* 0x0000000105057824 */ /* 0x004fc600078e0211 */
[----:B------:R-:W2:Y:S04]  /*1080*/  LDL.LU R17, [R1+0x150] ;  /* 0x0001500001117983 */ /* 0x000ea80000300800 */
[----:B---3--:R0:W3:Y:S04]  /*1090*/  LDL.LU R4, [R1+0x14c] ;  /* 0x00014c0001047983 */ /* 0x0080e80000300800 */
[----:B------:R1:W-:Y:S04]  /*10a0*/  STL [R1+0xd8], R5 ;  /* 0x0000d80501007387 */ /* 0x0003e80000100800 */
[----:B-1----:R-:W4:Y:S04]  /*10b0*/  LDL.LU R5, [R1+0x148] ;  /* 0x0001480001057983 */ /* 0x002f280000300800 */
[----:B------:R-:W-:Y:S01]  /*10c0*/  STL.64 [R1], R2 ;  /* 0x0000000201007387 */ /* 0x000fe20000100a00 */
[----:B----4-:R-:W-:-:S03]  /*10d0*/  IMAD.IADD R28, R28, 0x1, R5 ;  /* 0x000000011c1c7824 */ /* 0x010fc600078e0205 */
[----:B---3--:R-:W3:Y:S04]  /*10e0*/  LDL.LU.64 R4, [R1+0x140] ;  /* 0x0001400001047983 */ /* 0x008ee80000300a00 */
[----:B------:R3:W-:Y:S02]  /*10f0*/  STL [R1+0xc4], R28 ;  /* 0x0000c41c01007387 */ /* 0x0007e40000100800 */
[C---:B---3--:R-:W-:Y:S02]  /*1100*/  IMAD.IADD R28, R29.reuse, 0x1, R5 ;  /* 0x000000011d1c7824 */ /* 0x048fe400078e0205 */
[----:B------:R-:W3:Y:S04]  /*1110*/  LDL.LU.64 R4, [R1+0x138] ;  /* 0x0001380001047983 */ /* 0x000ee80000300a00 */
[----:B------:R2:W-:Y:S02]  /*1120*/  STL [R1+0xc0], R28 ;  /* 0x0000c01c01007387 */ /* 0x0005e40000100800 */
[----:B--2---:R-:W-:-:S02]  /*1130*/  IMAD.IADD R28, R29, 0x1, R17 ;  /* 0x000000011d1c7824 */ /* 0x004fc400078e0211 */
[----:B------:R-:W2:Y:S02]  /*1140*/  LDL.LU.64 R16, [R1+0x130] ;  /* 0x0001300001107983 */ /* 0x000ea40000300a00 */
[----:B--2---:R-:W-:Y:S02]  /*1150*/  IMAD.IADD R26, R16, 0x1, R27 ;  /* 0x00000001101a7824 */ /* 0x004fe400078e021b */
[----:B------:R0:W5:Y:S01]  /*1160*/  LDL.LU R16, [R1+0x128] ;  /* 0x0001280001107983 */ /* 0x0001620000300800 */
[----:B------:R-:W-:-:S03]  /*1170*/  IMAD.IADD R27, R17, 0x1, R9 ;  /* 0x00000001111b7824 */ /* 0x000fc600078e0209 */
[----:B------:R-:W-:Y:S04]  /*1180*/  STL [R1+0xb0], R28 ;  /* 0x0000b01c01007387 */ /* 0x000fe80000100800 */
[----:B------:R-:W2:Y:S04]  /*1190*/  LDL.LU.64 R8, [R1+0x120] ;  /* 0x0001200001087983 */ /* 0x000ea80000300a00 */
[----:B------:R1:W-:Y:S02]  /*11a0*/  STL [R1+0xc8], R26 ;  /* 0x0000c81a01007387 */ /* 0x0003e40000100800 */
[----:B-1----:R-:W-:-:S02]  /*11b0*/  IMAD.IADD R26, R17, 0x1, R11 ;  /* 0x00000001111a7824 */ /* 0x002fc400078e020b */
[----:B------:R-:W4:Y:S04]  /*11c0*/  LDL.LU.64 R10, [R1+0x118] ;  /* 0x00011800010a7983 */ /* 0x000f280000300a00 */
[----:B------:R1:W-:Y:S04]  /*11d0*/  STL [R1+0xb8], R27 ;  /* 0x0000b81b01007387 */ /* 0x0003e80000100800 */
[----:B------:R0:W5:Y:S01]  /*11e0*/  LDL.LU R17, [R1+0x110] ;  /* 0x0001100001117983 */ /* 0x0001620000300800 */
[C---:B---3--:R-:W-:Y:S02]  /*11f0*/  IMAD.IADD R22, R5.reuse, 0x1, R23 ;  /* 0x0000000105167824 */ /* 0x048fe400078e0217 */
[----:B-1----:R-:W-:-:S02]  /*1200*/  IMAD.IADD R27, R5, 0x1, R15 ;  /* 0x00000001051b7824 */ /* 0x002fc400078e020f */
[----:B------:R0:W5:Y:S04]  /*1210*/  LDL.LU.64 R14, [R1+0x108] ;  /* 0x00010800010e7983 */ /* 0x0001680000300a00 */
[----:B------:R1:W-:Y:S02]  /*1220*/  STL [R1+0xb4], R26 ;  /* 0x0000b41a01007387 */ /* 0x0003e40000100800 */
[----:B-1----:R-:W-:Y:S02]  /*1230*/  IADD3 R26, R5, R13, RZ ;  /* 0x0000000d051a7210 */ /* 0x002fe40007ffe0ff */
[----:B------:R0:W5:Y:S04]  /*1240*/  LDL.LU.64 R12, [R1+0x100] ;  /* 0x00010000010c7983 */ /* 0x0001680000300a00 */
[----:B------:R-:W-:Y:S04]  /*1250*/  STL [R1+0xa8], R27 ;  /* 0x0000a81b01007387 */ /* 0x000fe80000100800 */
[----:B------:R0:W5:Y:S04]  /*1260*/  LDL.LU R5, [R1+0xf8] ;  /* 0x0000f80001057983 */ /* 0x0001680000300800 */
[----:B------:R-:W-:Y:S01]  /*1270*/  STL [R1+0xa4], R26 ;  /* 0x0000a41a01007387 */ /* 0x000fe20000100800 */
[----:B------:R-:W-:-:S02]  /*1280*/  IMAD.IADD R20, R0, 0x1, R21 ;  /* 0x0000000100147824 */ /* 0x000fc400078e0215 */
[----:B------:R-:W-:Y:S01]  /*1290*/  IMAD.IADD R18, R0, 0x1, R19 ;  /* 0x0000000100127824 */ /* 0x000fe200078e0213 */
[----:B------:R-:W-:Y:S01]  /*12a0*/  USHF.L.U64.HI UR6, UR10, 0x3, UR11 ;  /* 0x000000030a067899 */ /* 0x000fe2000801020b */
[----:B------:R-:W-:Y:S01]  /*12b0*/  UMOV UR4, URZ ;  /* 0x0000003f00047c82 */ /* 0x000fe20008000000 */
[C---:B----4-:R-:W-:Y:S02]  /*12c0*/  IMAD.IADD R23, R4.reuse, 0x1, R11 ;  /* 0x0000000104177824 */ /* 0x050fe400078e020b */
[----:B------:R0:W5:Y:S04]  /*12d0*/  LDL.LU.64 R10, [R1+0xf0] ;  /* 0x0000f000010a7983 */ /* 0x0001680000300a00 */
[----:B------:R2:W-:Y:S02]  /*12e0*/  STL [R1+0xa0], R22 ;  /* 0x0000a01601007387 */ /* 0x0005e40000100800 */
[----:B--2---:R-:W-:-:S02]  /*12f0*/  IMAD.IADD R22, R4, 0x1, R9 ;  /* 0x0000000104167824 */ /* 0x004fc400078e0209 */
[----:B------:R0:W5:Y:S04]  /*1300*/  LDL.LU.64 R8, [R1+0xe8] ;  /* 0x0000e80001087983 */ /* 0x0001680000300a00 */
[----:B------:R1:W-:Y:S02]  /*1310*/  STL [R1+0xbc], R23 ;  /* 0x0000bc1701007387 */ /* 0x0003e40000100800 */
[----:B-1----:R-:W-:Y:S02]  /*1320*/  IMAD.IADD R23, R4, 0x1, R7 ;  /* 0x0000000104177824 */ /* 0x002fe400078e0207 */
[----:B------:R0:W5:Y:S04]  /*1330*/  LDL.LU.64 R6, [R1+0xe0] ;  /* 0x0000e00001067983 */ /* 0x0001680000300a00 */
[----:B------:R1:W-:Y:S04]  /*1340*/  STL [R1+0xac], R22 ;  /* 0x0000ac1601007387 */ /* 0x0003e80000100800 */
[----:B------:R0:W5:Y:S01]  /*1350*/  LDL.LU R4, [R1+0xdc] ;  /* 0x0000dc0001047983 */ /* 0x0001620000300800 */
[----:B-1----:R-:W-:-:S03]  /*1360*/  IMAD.IADD R22, R25, 0x1, R0 ;  /* 0x0000000119167824 */ /* 0x002fc600078e0200 */
[----:B------:R0:W-:Y:S01]  /*1370*/  STL [R1+0x9c], R23 ;  /* 0x00009c1701007387 */ /* 0x0001e20000100800 */
[----:B------:R-:W-:-:S03]  /*1380*/  IMAD.IADD R0, R0, 0x1, R3 ;  /* 0x0000000100007824 */ /* 0x000fc600078e0203 */
[----:B------:R0:W-:Y:S04]  /*1390*/  STL [R1+0x98], R22 ;  /* 0x0000981601007387 */ /* 0x0001e80000100800 */
[----:B------:R0:W-:Y:S04]  /*13a0*/  STL [R1+0x94], R20 ;  /* 0x0000941401007387 */ /* 0x0001e80000100800 */
[----:B------:R0:W-:Y:S04]  /*13b0*/  STL [R1+0x90], R18 ;  /* 0x0000901201007387 */ /* 0x0001e80000100800 */
[----:B------:R0:W-:Y:S02]  /*13c0*/  STL [R1+0x8c], R0 ;  /* 0x00008c0001007387 */ /* 0x0001e40000100800 */
.L_x_101:
[----:B0-----:R-:W2:Y:S01]  /*13d0*/  LDL R20, [R1+0xd8] ;  /* 0x0000d80001147983 */ /* 0x001ea20000100800 */
[----:B------:R-:W0:Y:S03]  /*13e0*/  LDC.64 R2, c[0x0][0x2a0] ;  /* 0x0000a800ff027b82 */ /* 0x000e260000000a00 */
[----:B------:R-:W2:Y:S01]  /*13f0*/  LDL.64 R18, [R1+0xd0] ;  /* 0x0000d00001127983 */ /* 0x000ea20000100a00 */
[----:B------:R-:W-:Y:S01]  /*1400*/  USHF.R.S32.HI UR5, URZ, 0x1f, UR4 ;  /* 0x0000001f3f057899 */ /* 0x000fe20008011404 */
[----:B------:R-:W-:-:S05]  /*1410*/  ULDC.64 UR8, c[0x0][0x278] ;  /* 0x00009e0000087ab9 */ /* 0x000fca0000000a00 */
[----:B0-----:R-:W-:Y:S01]  /*1420*/  IMAD R0, R2, UR5, RZ ;  /* 0x0000000502007c24 */ /* 0x001fe2000f8e02ff */
[----:B------:R-:W-:-:S03]  /*1430*/  UMOV UR5, URZ ;  /* 0x0000003f00057c82 */ /* 0x000fc60008000000 */
[----:B------:R-:W-:Y:S01]  /*1440*/  IMAD R0, R3, UR4, R0 ;  /* 0x0000000403007c24 */ /* 0x000fe2000f8e0200 */
[----:B--2---:R-:W-:-:S03]  /*1450*/  MOV R19, R20 ;  /* 0x0000001400137202 */ /* 0x004fc60000000f00 */
[----:B------:R-:W-:-:S04]  /*1460*/  IMAD.WIDE.U32 R2, R2, UR4, R18 ;  /* 0x0000000402027c25 */ /* 0x000fc8000f8e0012 */
[----:B------:R-:W-:Y:S01]  /*1470*/  IMAD.IADD R28, R3, 0x1, R0 ;  /* 0x00000001031c7824 */ /* 0x000fe200078e0200 */
[----:B------:R-:W-:-:S04]  /*1480*/  LEA R29, P0, R2, UR8, 0x3 ;  /* 0x00000008021d7c11 */ /* 0x000fc8000f8018ff */
[----:B------:R-:W-:Y:S01]  /*1490*/  LEA.HI.X R28, R2, UR9, R28, 0x3, P0 ;  /* 0x00000009021c7c11 */ /* 0x000fe200080f1c1c */
[----:B------:R-:W-:-:S08]  /*14a0*/  ULDC.64 UR8, c[0x0][0x230] ;  /* 0x00008c0000087ab9 */ /* 0x000fd00000000a00 */
.L_x_100:
[----:B------:R-:W2:Y:S01]  /*14b0*/  LDL R22, [R1+0x8c] ;  /* 0x00008c0001167983 */ /* 0x000ea20000100800 */
[----:B------:R-:W0:Y:S03]  /*14c0*/  LDC.64 R18, c[0x0][0x258] ;  /* 0x00009600ff127b82 */ /* 0x000e260000000a00 */
[----:B------:R-:W3:Y:S01]  /*14d0*/  LDL.64 R20, [R1] ;  /* 0x0000000001147983 */ /* 0x000ee20000100a00 */
[----:B------:R-:W-:Y:S01]  /*14e0*/  IMAD.MOV.U32 R2, RZ, RZ, R29 ;  /* 0x000000ffff027224 */ /* 0x000fe200078e001d */
[----:B------:R-:W-:Y:S01]  /*14f0*/  USHF.R.S32.HI UR7, URZ, 0x1f, UR4 ;  /* 0x0000001f3f077899 */ /* 0x000fe20008011404 */
[----:B------:R-:W-:Y:S01]  /*1500*/  IMAD.MOV.U32 R3, RZ, RZ, R28 ;  /* 0x000000ffff037224 */ /* 0x000fe200078e001c */
[----:B-----5:R1:W-:Y:S04]  /*1510*/  STL [R1+0xe8], R17 ;  /* 0x0000e81101007387 */ /* 0x0203e80000100800 */
[----:B------:R2:W4:Y:S04]  /*1520*/  LDG.E.64 R26, desc[UR12][R2.64] ;  /* 0x0000000c021a7981 */ /* 0x000528000c1e1b00 */
[----:B------:R0:W-:Y:S04]  /*1530*/  STL [R1+0xdc], R28 ;  /* 0x0000dc1c01007387 */ /* 0x0001e80000100800 */
[----:B-1----:R-:W4:Y:S01]  /*1540*/  LDL R17, [R1+0x98] ;  /* 0x0000980001117983 */ /* 0x002f220000100800 */
[----:B0-----:R-:W-:-:S03]  /*1550*/  IMAD R0, R18, UR7, RZ ;  /* 0x0000000712007c24 */ /* 0x001fc6000f8e02ff */
[----:B------:R-:W4:Y:S01]  /*1560*/  LDL R28, [R1+0x94] ;  /* 0x00009400011c7983 */ /* 0x000f220000100800 */
[----:B------:R-:W-:-:S03]  /*1570*/  IMAD R0, R19, UR4, R0 ;  /* 0x0000000413007c24 */ /* 0x000fc6000f8e0200 */
[----:B------:R-:W4:Y:S01]  /*1580*/  LDL R19, [R1+0x90] ;  /* 0x0000900001137983 */ /* 0x000f220000100800 */
[----:B--2---:R-:W-:Y:S02]  /*1590*/  IMAD.MOV.U32 R3, RZ, RZ, R22 ;  /* 0x000000ffff037224 */ /* 0x004fe400078e0016 */
[----:B---3--:R-:W-:-:S04]  /*15a0*/  IMAD.MOV.U32 R2, RZ, RZ, R20 ;  /* 0x000000ffff027224 */ /* 0x008fc800078e0014 */
[----:B------:R-:W-:-:S04]  /*15b0*/  IMAD.WIDE.U32 R2, R18, UR4, R2 ;  /* 0x0000000412027c25 */ /* 0x000fc8000f8e0002 */
[----:B------:R-:W-:Y:S01]  /*15c0*/  IMAD.IADD R3, R3, 0x1, R0 ;  /* 0x0000000103037824 */ /* 0x000fe200078e0200 */
[----:B------:R-:W-:-:S04]  /*15d0*/  LEA R20, P0, R2, UR8, 0x3 ;  /* 0x0000000802147c11 */ /* 0x000fc8000f8018ff */
[----:B------:R-:W-:Y:S02]  /*15e0*/  LEA.HI.X R21, R2, UR9, R3, 0x3, P0 ;  /* 0x0000000902157c11 */ /* 0x000fe400080f1c03 */
[----:B------:R-:W2:Y:S01]  /*15f0*/  LDL.64 R2, [R1+0x8] ;  /* 0x0000080001027983 */ /* 0x000ea20000100a00 */
[----:B----4-:R-:W-:-:S08]  /*1600*/  DMUL R22, R14, R26 ;  /* 0x0000001a0e167228 */ /* 0x010fd00000000000 */
[----:B------:R-:W-:-:S07]  /*1610*/  DMUL R24, R6, R22 ;  /* 0x0000001606187228 */ /* 0x000fce0000000000 */
[----:B------:R0:W-:Y:S02]  /*1620*/  REDG.E.ADD.F64.RN.STRONG.GPU desc[UR12][R20.64], R24 ;  /* 0x00000018140079a6 */ /* 0x0001e4000c10ff8c */
[----:B0-----:R-:W-:Y:S01]  /*1630*/  DMUL R24, R4, R22 ;  /* 0x0000001604187228 */ /* 0x001fe20000000000 */
[----:B--2---:R-:W-:Y:S02]  /*1640*/  IMAD.MOV.U32 R3, RZ, RZ, R19 ;  /* 0x000000ffff037224 */ /* 0x004fe400078e0013 */
[----:B------:R-:W2:Y:S01]  /*1650*/  LDL R19, [R1+0x9c] ;  /* 0x00009c0001137983 */ /* 0x000ea20000100800 */
[----:B------:R-:W-:-:S04]  /*1660*/  IMAD.WIDE.U32 R2, R18, UR4, R2 ;  /* 0x0000000412027c25 */ /* 0x000fc8000f8e0002 */
[----:B------:R-:W-:Y:S01]  /*1670*/  IMAD.IADD R3, R0, 0x1, R3 ;  /* 0x0000000100037824 */ /* 0x000fe200078e0203 */
[----:B------:R-:W-:-:S04]  /*1680*/  LEA R20, P0, R2, UR8, 0x3 ;  /* 0x0000000802147c11 */ /* 0x000fc8000f8018ff */
[----:B------:R-:W-:Y:S02]  /*1690*/  LEA.HI.X R21, R2, UR9, R3, 0x3, P0 ;  /* 0x0000000902157c11 */ /* 0x000fe400080f1c03 */
[----:B------:R-:W3:Y:S04]  /*16a0*/  LDL.64 R2, [R1+0x10] ;  /* 0x0000100001027983 */ /* 0x000ee80000100a00 */
[----:B------:R0:W-:Y:S04]  /*16b0*/  REDG.E.ADD.F64.RN.STRONG.GPU desc[UR12][R20.64], R24 ;  /* 0x00000018140079a6 */ /* 0x0001e8000c10ff8c */
[----:B0-----:R-:W4:Y:S01]  /*16c0*/  LDL.64 R24, [R1+0x18] ;  /* 0x0000180001187983 */ /* 0x001f220000100a00 */
[----:B---3--:R-:W-:-:S03]  /*16d0*/  MOV R3, R28 ;  /* 0x0000001c00037202 */ /* 0x008fc60000000f00 */
[----:B------:R-:W-:-:S04]  /*16e0*/  IMAD.WIDE.U32 R2, R18, UR4, R2 ;  /* 0x0000000412027c25 */ /* 0x000fc8000f8e0002 */
[----:B------:R-:W-:Y:S01]  /*16f0*/  IMAD.IADD R3, R0, 0x1, R3 ;  /* 0x0000000100037824 */ /* 0x000fe200078e0203 */
[----:B------:R-:W-:-:S04]  /*1700*/  LEA R20, P0, R2, UR8, 0x3 ;  /* 0x0000000802147c11 */ /* 0x000fc8000f8018ff */
[----:B------:R-:W-:Y:S01]  /*1710*/  LEA.HI.X R21, R2, UR9, R3, 0x3, P0 ;  /* 0x0000000902157c11 */ /* 0x000fe200080f1c03 */
[----:B------:R-:W-:Y:S02]  /*1720*/  IMAD.MOV.U32 R3, RZ, RZ, R17 ;  /* 0x000000ffff037224 */ /* 0x000fe400078e0011 */
[----:B------:R-:W3:Y:S01]  /*1730*/  LDL R17, [R1+0xa0] ;  /* 0x0000a00001117983 */ /* 0x000ee20000100800 */
[----:B----4-:R-:W-:Y:S01]  /*1740*/  IMAD.MOV.U32 R2, RZ, RZ, R24 ;  /* 0x000000ffff027224 */ /* 0x010fe200078e0018 */
[----:B------:R-:W-:Y:S02]  /*1750*/  DMUL R24, R14, R26 ;  /* 0x0000001a0e187228 */ /* 0x000fe40000000000 */
[----:B------:R0:W-:Y:S01]  /*1760*/  STL.64 [R1+0xe0], R14 ;  /* 0x0000e00e01007387 */ /* 0x0001e20000100a00 */
[----:B------:R-:W-:Y:S01]  /*1770*/  DMUL R22, R8, R22 ;  /* 0x0000001608167228 */ /* 0x000fe20000000000 */
[----:B------:R-:W-:Y:S02]  /*1780*/  IMAD.WIDE.U32 R2, R18, UR4, R2 ;  /* 0x0000000412027c25 */ /* 0x000fe4000f8e0002 */
[----:B------:R-:W4:Y:S04]  /*1790*/  LDL R28, [R1+0xa4] ;  /* 0x0000a400011c7983 */ /* 0x000f280000100800 */
[----:B0-----:R-:W3:Y:S01]  /*17a0*/  LDL.64 R14, [R1+0x20] ;  /* 0x00002000010e7983 */ /* 0x001ee20000100a00 */
[----:B------:R-:W-:-:S03]  /*17b0*/  IMAD.IADD R3, R0, 0x1, R3 ;  /* 0x0000000100037824 */ /* 0x000fc600078e0203 */
[----:B------:R0:W-:Y:S01]  /*17c0*/  REDG.E.ADD.F64.RN.STRONG.GPU desc[UR12][R20.64], R22 ;  /* 0x00000016140079a6 */ /* 0x0001e2000c10ff8c */
[----:B------:R-:W-:Y:S01]  /*17d0*/  DMUL R24, R10, R24 ;  /* 0x000000180a187228 */ /* 0x000fe20000000000 */
[----:B0-----:R-:W-:-:S04]  /*17e0*/  LEA R20, P0, R2, UR8, 0x3 ;  /* 0x0000000802147c11 */ /* 0x001fc8000f8018ff */
[----:B------:R-:W-:Y:S01]  /*17f0*/  LEA.HI.X R21, R2, UR9, R3, 0x3, P0 ;  /* 0x0000000902157c11 */ /* 0x000fe200080f1c03 */
[----:B--2---:R-:W-:Y:S01]  /*1800*/  IMAD.MOV.U32 R3, RZ, RZ, R19 ;  /* 0x000000ffff037224 */ /* 0x004fe200078e0013 */
[----:B------:R-:W-:Y:S01]  /*1810*/  DMUL R22, R12, R26 ;  /* 0x0000001a0c167228 */ /* 0x000fe20000000000 */
[----:B------:R-:W2:Y:S04]  /*1820*/  LDL R19, [R1+0xa8] ;  /* 0x0000a80001137983 */ /* 0x000ea80000100800 */
[----:B------:R0:W-:Y:S01]  /*1830*/  REDG.E.ADD.F64.RN.STRONG.GPU desc[UR12][R20.64], R24 ;  /* 0x00000018140079a6 */ /* 0x0001e2000c10ff8c */
[----:B---3--:R-:W-:Y:S02]  /*1840*/  IMAD.MOV.U32 R2, RZ, RZ, R14 ;  /* 0x000000ffff027224 */ /* 0x008fe400078e000e */
[----:B0-----:R-:W-:Y:S01]  /*1850*/  DMUL R24, R6, R22 ;  /* 0x0000001606187228 */ /* 0x001fe20000000000 */
[----:B------:R-:W3:Y:S01]  /*1860*/  LDL.64 R14, [R1+0x38] ;  /* 0x00003800010e7983 */ /* 0x000ee20000100a00 */
[----:B------:R-:W-:-:S04]  /*1870*/  IMAD.WIDE.U32 R2, R18, UR4, R2 ;  /* 0x0000000412027c25 */ /* 0x000fc8000f8e0002 */
[----:B------:R-:W-:Y:S01]  /*1880*/  IMAD.IADD R3, R0, 0x1, R3 ;  /* 0x0000000100037824 */ /* 0x000fe200078e0203 */
[----:B------:R-:W-:-:S04]  /*1890*/  LEA R20, P0, R2, UR8, 0x3 ;  /* 0x0000000802147c11 */ /* 0x000fc8000f8018ff */
[----:B------:R-:W-:Y:S02]  /*18a0*/  LEA.HI.X R21, R2, UR9, R3, 0x3, P0 ;  /* 0x0000000902157c11 */ /* 0x000fe400080f1c03 */
[----:B------:R-:W4:Y:S04]  /*18b0*/  LDL.64 R2, [R1+0x28] ;  /* 0x0000280001027983 */ /* 0x000f280000100a00 */
[----:B------:R0:W-:Y:S01]  /*18c0*/  REDG.E.ADD.F64.RN.STRONG.GPU desc[UR12][R20.64], R24 ;  /* 0x00000018140079a6 */ /* 0x0001e2000c10ff8c */
[----:B----4-:R-:W-:-:S03]  /*18d0*/  IMAD.MOV.U32 R3, RZ, RZ, R17 ;  /* 0x000000ffff037224 */ /* 0x010fc600078e0011 */
[----:B------:R-:W4:Y:S01]  /*18e0*/  LDL.LU R17, [R1+0xe8] ;  /* 0x0000e80001117983 */ /* 0x000f220000300800 */
[----:B------:R-:W-:-:S05]  /*18f0*/  IMAD.WIDE.U32 R2, R18, UR4, R2 ;  /* 0x0000000412027c25 */ /* 0x000fca000f8e0002 */
[----:B------:R-:W-:Y:S02]  /*1900*/  IADD3 R3, R0, R3, RZ ;  /* 0x0000000300037210 */ /* 0x000fe40007ffe0ff */
[----:B0-----:R-:W-:-:S04]  /*1910*/  LEA R20, P0, R2, UR8, 0x3 ;  /* 0x0000000802147c11 */ /* 0x001fc8000f8018ff */
[----:B------:R-:W-:Y:S02]  /*1920*/  LEA.HI.X R21, R2, UR9, R3, 0x3, P0 ;  /* 0x0000000902157c11 */ /* 0x000fe400080f1c03 */
[----:B------:R-:W2:Y:S01]  /*1930*/  LDL.64 R2, [R1+0x30] ;  /* 0x0000300001027983 */ /* 0x000ea20000100a00 */
[----:B------:R-:W-:-:S07]  /*1940*/  DMUL R24, R4, R22 ;  /* 0x0000001604187228 */ /* 0x000fce0000000000 */
[----:B------:R0:W-:Y:S01]  /*1950*/  REDG.E.ADD.F64.RN.STRONG.GPU desc[UR12][R20.64], R24 ;  /* 0x00000018140079a6 */ /* 0x0001e2000c10ff8c */
[----:B------:R-:W-:Y:S01]  /*1960*/  DMUL R22, R8, R22 ;  /* 0x0000001608167228 */ /* 0x000fe20000000000 */
[----:B--2---:R-:W-:Y:S01]  /*1970*/  IMAD.MOV.U32 R3, RZ, RZ, R28 ;  /* 0x000000ffff037224 */ /* 0x004fe200078e001c */
[----:B0-----:R-:W-:Y:S01]  /*1980*/  DMUL R24, R12, R26 ;  /* 0x0000001a0c187228 */ /* 0x001fe20000000000 */
[----:B------:R-:W2:Y:S01]  /*1990*/  LDL R28, [R1+0xb0] ;  /* 0x0000b000011c7983 */ /* 0x000ea20000100800 */
[----:B------:R-:W-:-:S04]  /*19a0*/  IMAD.WIDE.U32 R2, R18, UR4, R2 ;  /* 0x0000000412027c25 */ /* 0x000fc8000f8e0002 */
[----:B------:R-:W-:Y:S01]  /*19b0*/  IMAD.IADD R3, R0, 0x1, R3 ;  /* 0x0000000100037824 */ /* 0x000fe200078e0203 */
[----:B------:R-:W-:-:S04]  /*19c0*/  LEA R20, P0, R2, UR8, 0x3 ;  /* 0x0000000802147c11 */ /* 0x000fc8000f8018ff */
[----:B------:R-:W-:Y:S01]  /*19d0*/  LEA.HI.X R21, R2, UR9, R3, 0x3, P0 ;  /* 0x0000000902157c11 */ /* 0x000fe200080f1c03 */
[----:B---3--:R-:W-:Y:S02]  /*19e0*/  IMAD.MOV.U32 R2, RZ, RZ, R14 ;  /* 0x000000ffff027224 */ /* 0x008fe400078e000e */
[----:B------:R-:W-:Y:S01]  /*19f0*/  IMAD.MOV.U32 R3, RZ, RZ, R19 ;  /* 0x000000ffff037224 */ /* 0x000fe200078e0013 */
[----:B------:R-:W-:Y:S01]  /*1a00*/  DMUL R24, R10, R24 ;  /* 0x000000180a187228 */ /* 0x000fe20000000000 */
[----:B------:R0:W-:Y:S01]  /*1a10*/  REDG.E.ADD.F64.RN.STRONG.GPU desc[UR12][R20.64], R22 ;  /* 0x00000016140079a6 */ /* 0x0001e2000c10ff8c */
[----:B------:R-:W-:-:S03]  /*1a20*/  IMAD.WIDE.U32 R2, R18, UR4, R2 ;  /* 0x0000000412027c25 */ /* 0x000fc6000f8e0002 */
[----:B------:R-:W3:Y:S01]  /*1a30*/  LDL.64 R14, [R1+0x50] ;  /* 0x00005000010e7983 */ /* 0x000ee20000100a00 */
[----:B------:R-:W-:-:S03]  /*1a40*/  IMAD.IADD R3, R0, 0x1, R3 ;  /* 0x0000000100037824 */ /* 0x000fc600078e0203 */
[----:B------:R-:W2:Y:S01]  /*1a50*/  LDL R19, [R1+0xb4] ;  /* 0x0000b40001137983 */ /* 0x000ea20000100800 */
[----:B0-----:R-:W-:-:S03]  /*1a60*/  LEA R22, P0, R2, UR8, 0x3 ;  /* 0x0000000802167c11 */ /* 0x001fc6000f8018ff */
[----:B------:R-:W4:Y:S01]  /*1a70*/  LDL.64 R20, [R1+0x40] ;  /* 0x0000400001147983 */ /* 0x000f220000100a00 */
[----:B------:R-:W-:-:S03]  /*1a80*/  LEA.HI.X R23, R2, UR9, R3, 0x3, P0 ;  /* 0x0000000902177c11 */ /* 0x000fc600080f1c03 */
[----:B------:R-:W3:Y:S04]  /*1a90*/  LDL R3, [R1+0xac] ;  /* 0x0000ac0001037983 */ /* 0x000ee80000100800 */
[----:B------:R0:W-:Y:S01]  /*1aa0*/  REDG.E.ADD.F64.RN.STRONG.GPU desc[UR12][R22.64], R24 ;  /* 0x00000018160079a6 */ /* 0x0001e2000c10ff8c */
[----:B----4-:R-:W-:-:S04]  /*1ab0*/  IMAD.MOV.U32 R2, RZ, RZ, R20 ;  /* 0x000000ffff027224 */ /* 0x010fc800078e0014 */
[----:B---3--:R-:W-:-:S04]  /*1ac0*/  IMAD.WIDE.U32 R2, R18, UR4, R2 ;  /* 0x0000000412027c25 */ /* 0x008fc8000f8e0002 */
[----:B------:R-:W-:Y:S01]  /*1ad0*/  IMAD.IADD R3, R0, 0x1, R3 ;  /* 0x0000000100037824 */ /* 0x000fe200078e0203 */
[----:B0-----:R-:W-:-:S04]  /*1ae0*/  LEA R22, P0, R2, UR8, 0x3 ;  /* 0x0000000802167c11 */ /* 0x001fc8000f8018ff */
[----:B------:R-:W-:Y:S02]  /*1af0*/  LEA.HI.X R23, R2, UR9, R3, 0x3, P0 ;  /* 0x0000000902177c11 */ /* 0x000fe400080f1c03 */
[----:B------:R-:W3:Y:S01]  /*1b00*/  LDL.64 R2, [R1+0x48] ;  /* 0x0000480001027983 */ /* 0x000ee20000100a00 */
[----:B------:R-:W-:-:S08]  /*1b10*/  DMUL R20, R16, R26 ;  /* 0x0000001a10147228 */ /* 0x000fd00000000000 */
[----:B------:R-:W-:-:S07]  /*1b20*/  DMUL R24, R6, R20 ;  /* 0x0000001406187228 */ /* 0x000fce0000000000 */
[----:B------:R0:W-:Y:S02]  /*1b30*/  REDG.E.ADD.F64.RN.STRONG.GPU desc[UR12][R22.64], R24 ;  /* 0x00000018160079a6 */ /* 0x0001e4000c10ff8c */
[----:B0-----:R-:W-:Y:S01]  /*1b40*/  MOV R22, R14 ;  /* 0x0000000e00167202 */ /* 0x001fe20000000f00 */
[----:B--2---:R-:W-:Y:S01]  /*1b50*/  IMAD.MOV.U32 R23, RZ, RZ, R19 ;  /* 0x000000ffff177224 */ /* 0x004fe200078e0013 */
[----:B------:R-:W2:Y:S03]  /*1b60*/  LDL.64 R14, [R1+0x80] ;  /* 0x00008000010e7983 */ /* 0x000ea60000100a00 */
[----:B------:R-:W-:Y:S01]  /*1b70*/  IMAD.WIDE.U32 R24, R18, UR4, R22 ;  /* 0x0000000412187c25 */ /* 0x000fe2000f8e0016 */
[----:B------:R-:W4:Y:S03]  /*1b80*/  LDL R19, [R1+0xbc] ;  /* 0x0000bc0001137983 */ /* 0x000f260000100800 */
[----:B---3--:R-:W-:-:S02]  /*1b90*/  IMAD.MOV.U32 R3, RZ, RZ, R28 ;  /* 0x000000ffff037224 */ /* 0x008fc400078e001c */
[----:B------:R-:W3:Y:S01]  /*1ba0*/  LDL R28, [R1+0xb8] ;  /* 0x0000b800011c7983 */ /* 0x000ee20000100800 */
[----:B------:R-:W-:-:S04]  /*1bb0*/  IMAD.WIDE.U32 R2, R18, UR4, R2 ;  /* 0x0000000412027c25 */ /* 0x000fc8000f8e0002 */
[----:B------:R-:W-:Y:S01]  /*1bc0*/  IMAD.IADD R3, R0, 0x1, R3 ;  /* 0x0000000100037824 */ /* 0x000fe200078e0203 */
[----:B------:R-:W-:-:S04]  /*1bd0*/  LEA R22, P0, R2, UR8, 0x3 ;  /* 0x0000000802167c11 */ /* 0x000fc8000f8018ff */
[----:B------:R-:W-:Y:S01]  /*1be0*/  LEA.HI.X R23, R2, UR9, R3, 0x3, P0 ;  /* 0x0000000902177c11 */ /* 0x000fe200080f1c03 */
[----:B------:R-:W-:Y:S01]  /*1bf0*/  IMAD.IADD R3, R0, 0x1, R25 ;  /* 0x0000000100037824 */ /* 0x000fe200078e0219 */
[----:B------:R-:W-:-:S04]  /*1c00*/  LEA R2, P0, R24, UR8, 0x3 ;  /* 0x0000000818027c11 */ /* 0x000fc8000f8018ff */
[----:B------:R-:W-:Y:S01]  /*1c10*/  LEA.HI.X R3, R24, UR9, R3, 0x3, P0 ;  /* 0x0000000918037c11 */ /* 0x000fe200080f1c03 */
[----:B------:R-:W-:-:S07]  /*1c20*/  DMUL R24, R4, R20 ;  /* 0x0000001404187228 */ /* 0x000fce0000000000 */
[----:B------:R0:W-:Y:S04]  /*1c30*/  REDG.E.ADD.F64.RN.STRONG.GPU desc[UR12][R22.64], R24 ;  /* 0x00000018160079a6 */ /* 0x0001e8000c10ff8c */
[----:B0-----:R-:W3:Y:S01]  /*1c40*/  LDL.64 R22, [R1+0x58] ;  /* 0x0000580001167983 */ /* 0x001ee20000100a00 */
[----:B------:R-:W-:-:S07]  /*1c50*/  DMUL R20, R8, R20 ;  /* 0x0000001408147228 */ /* 0x000fce0000000000 */
[----:B------:R4:W-:Y:S01]  /*1c60*/  REDG.E.ADD.F64.RN.STRONG.GPU desc[UR12][R2.64], R20 ;  /* 0x00000014020079a6 */ /* 0x0009e2000c10ff8c */
[----:B---3--:R-:W-:Y:S02]  /*1c70*/  IMAD.MOV.U32 R23, RZ, RZ, R28 ;  /* 0x000000ffff177224 */ /* 0x008fe400078e001c */
[----:B----4-:R-:W-:Y:S01]  /*1c80*/  IMAD.MOV.U32 R3, RZ, RZ, R19 ;  /* 0x000000ffff037224 */ /* 0x010fe200078e0013 */
[----:B------:R-:W3:Y:S01]  /*1c90*/  LDL R28, [R1+0xc0] ;  /* 0x0000c000011c7983 */ /* 0x000ee20000100800 */
[----:B------:R-:W-:-:S03]  /*1ca0*/  IMAD.WIDE.U32 R24, R18, UR4, R22 ;  /* 0x0000000412187c25 */ /* 0x000fc6000f8e0016 */
[----:B------:R-:W4:Y:S02]  /*1cb0*/  LDL.64 R22, [R1+0x60] ;  /* 0x0000600001167983 */ /* 0x000f240000100a00 */
[----:B----4-:R-:W-:Y:S01]  /*1cc0*/  IMAD.MOV.U32 R2, RZ, RZ, R22 ;  /* 0x000000ffff027224 */ /* 0x010fe200078e0016 */
[----:B------:R-:W-:-:S03]  /*1cd0*/  DMUL R22, R16, R26 ;  /* 0x0000001a10167228 */ /* 0x000fc60000000000 */
[----:B------:R-:W-:Y:S01]  /*1ce0*/  IMAD.WIDE.U32 R20, R18, UR4, R2 ;  /* 0x0000000412147c25 */ /* 0x000fe2000f8e0002 */
[----:B------:R-:W-:-:S03]  /*1cf0*/  LEA R2, P0, R24, UR8, 0x3 ;  /* 0x0000000818027c11 */ /* 0x000fc6000f8018ff */
[----:B------:R-:W-:Y:S01]  /*1d00*/  IMAD.IADD R3, R0, 0x1, R25 ;  /* 0x0000000100037824 */ /* 0x000fe200078e0219 */
[----:B------:R-:W-:-:S04]  /*1d10*/  DMUL R22, R10, R22 ;  /* 0x000000160a167228 */ /* 0x000fc80000000000 */
[----:B------:R-:W-:Y:S01]  /*1d20*/  LEA.HI.X R3, R24, UR9, R3, 0x3, P0 ;  /* 0x0000000918037c11 */ /* 0x000fe200080f1c03 */
[----:B--2---:R-:W-:Y:S01]  /*1d30*/  DMUL R26, R14, R26 ;  /* 0x0000001a0e1a7228 */ /* 0x004fe20000000000 */
[----:B------:R0:W5:Y:S04]  /*1d40*/  LDL.LU.64 R14, [R1+0xe0] ;  /* 0x0000e000010e7983 */ /* 0x0001680000300a00 */
[----:B------:R1:W-:Y:S04]  /*1d50*/  REDG.E.ADD.F64.RN.STRONG.GPU desc[UR12][R2.64], R22 ;  /* 0x00000016020079a6 */ /* 0x0003e8000c10ff8c */
[----:B-1----:R-:W3:Y:S01]  /*1d60*/  LDL.64 R2, [R1+0x68] ;  /* 0x0000680001027983 */ /* 0x002ee20000100a00 */
[----:B------:R-:W-:Y:S01]  /*1d70*/  IMAD.IADD R19, R0, 0x1, R21 ;  /* 0x0000000100137824 */ /* 0x000fe200078e0215 */
[----:B------:R-:W-:-:S02]  /*1d80*/  LEA R24, P0, R20, UR8, 0x3 ;  /* 0x0000000814187c11 */ /* 0x000fc4000f8018ff */
[----:B------:R-:W2:Y:S02]  /*1d90*/  LDL.64 R22, [R1+0x70] ;  /* 0x0000700001167983 */ /* 0x000ea40000100a00 */
[----:B------:R-:W-:Y:S01]  /*1da0*/  LEA.HI.X R25, R20, UR9, R19, 0x3, P0 ;  /* 0x0000000914197c11 */ /* 0x000fe200080f1c13 */
[----:B------:R-:W-:Y:S01]  /*1db0*/  DMUL R20, R6, R26 ;  /* 0x0000001a06147228 */ /* 0x000fe20000000000 */
[----:B------:R-:W4:Y:S06]  /*1dc0*/  LDL R19, [R1+0xc8] ;  /* 0x0000c80001137983 */ /* 0x000f2c0000100800 */
[----:B------:R1:W-:Y:S01]  /*1dd0*/  REDG.E.ADD.F64.RN.STRONG.GPU desc[UR12][R24.64], R20 ;  /* 0x00000014180079a6 */ /* 0x0003e2000c10ff8c */
[----:B---3--:R-:W-:-:S03]  /*1de0*/  MOV R3, R28 ;  /* 0x0000001c00037202 */ /* 0x008fc60000000f00 */
[----:B------:R-:W3:Y:S04]  /*1df0*/  LDL.LU R28, [R1+0xdc] ;  /* 0x0000dc00011c7983 */ /* 0x000ee80000300800 */
[----:B-1----:R-:W2:Y:S04]  /*1e00*/  LDL R21, [R1+0xc4] ;  /* 0x0000c40001157983 */ /* 0x002ea80000100800 */
[----:B------:R-:W4:Y:S01]  /*1e10*/  LDL.64 R24, [R1+0x78] ;  /* 0x0000780001187983 */ /* 0x000f220000100a00 */
[----:B--2---:R-:W-:Y:S02]  /*1e20*/  IMAD.MOV.U32 R23, RZ, RZ, R21 ;  /* 0x000000ffff177224 */ /* 0x004fe400078e0015 */
[----:B------:R-:W-:-:S04]  /*1e30*/  IMAD.WIDE.U32 R20, R18, UR4, R2 ;  /* 0x0000000412147c25 */ /* 0x000fc8000f8e0002 */
[----:B------:R-:W-:-:S04]  /*1e40*/  IMAD.WIDE.U32 R2, R18, UR4, R22 ;  /* 0x0000000412027c25 */ /* 0x000fc8000f8e0016 */
[----:B----4-:R-:W-:Y:S02]  /*1e50*/  IMAD.MOV.U32 R22, RZ, RZ, R24 ;  /* 0x000000ffff167224 */ /* 0x010fe400078e0018 */
[----:B------:R-:W-:Y:S02]  /*1e60*/  IMAD.MOV.U32 R23, RZ, RZ, R19 ;  /* 0x000000ffff177224 */ /* 0x000fe400078e0013 */
[----:B------:R-:W-:Y:S02]  /*1e70*/  IMAD.IADD R19, R0, 0x1, R21 ;  /* 0x0000000100137824 */ /* 0x000fe400078e0215 */
[----:B------:R-:W-:Y:S01]  /*1e80*/  IMAD.WIDE.U32 R24, R18, UR4, R22 ;  /* 0x0000000412187c25 */ /* 0x000fe2000f8e0016 */
[----:B------:R-:W-:-:S04]  /*1e90*/  LEA R18, P0, R20, UR8, 0x3 ;  /* 0x0000000814127c11 */ /* 0x000fc8000f8018ff */
[----:B------:R-:W-:Y:S01]  /*1ea0*/  LEA.HI.X R19, R20, UR9, R19, 0x3, P0 ;  /* 0x0000000914137c11 */ /* 0x000fe200080f1c13 */
[----:B------:R-:W-:-:S07]  /*1eb0*/  DMUL R20, R4, R26 ;  /* 0x0000001a04147228 */ /* 0x000fce0000000000 */
[----:B------:R1:W-:Y:S04]  /*1ec0*/  REDG.E.ADD.F64.RN.STRONG.GPU desc[UR12][R18.64], R20 ;  /* 0x00000014120079a6 */ /* 0x0003e8000c10ff8c */
[----:B-1----:R-:W2:Y:S04]  /*1ed0*/  LDL R18, [R1+0x88] ;  /* 0x0000880001127983 */ /* 0x002ea80000100800 */
[----:B------:R-:W3:Y:S01]  /*1ee0*/  LDL R19, [R1+0xcc] ;  /* 0x0000cc0001137983 */ /* 0x000ee20000100800 */
[----:B------:R-:W-:Y:S01]  /*1ef0*/  IMAD.IADD R3, R0, 0x1, R3 ;  /* 0x0000000100037824 */ /* 0x000fe200078e0203 */
[----:B------:R-:W-:Y:S01]  /*1f00*/  LEA R22, P1, R2, UR8, 0x3 ;  /* 0x0000000802167c11 */ /* 0x000fe2000f8218ff */
[----:B------:R-:W-:-:S03]  /*1f10*/  IMAD.IADD R0, R0, 0x1, R25 ;  /* 0x0000000100007824 */ /* 0x000fc600078e0219 */
[----:B------:R-:W-:Y:S02]  /*1f20*/  LEA.HI.X R23, R2, UR9, R3, 0x3, P1 ;  /* 0x0000000902177c11 */ /* 0x000fe400088f1c03 */
[----:B------:R-:W-:-:S04]  /*1f30*/  LEA R2, P0, R24, UR8, 0x3 ;  /* 0x0000000818027c11 */ /* 0x000fc8000f8018ff */
[----:B------:R-:W-:Y:S02]  /*1f40*/  LEA.HI.X R3, R24, UR9, R0, 0x3, P0 ;  /* 0x0000000918037c11 */ /* 0x000fe400080f1c00 */
[----:B------:R-:W1:Y:S01]  /*1f50*/  LDC R0, c[0x0][0x240] ;  /* 0x00009000ff007b82 */ /* 0x000e620000000800 */
[----:B------:R-:W-:Y:S01]  /*1f60*/  UIADD3 UR5, UR5, 0x1, URZ ;  /* 0x0000000105057890 */ /* 0x000fe2000fffe03f */
[-C--:B------:R-:W-:Y:S02]  /*1f70*/  DMUL R24, R8, R26.reuse ;  /* 0x0000001a08187228 */ /* 0x080fe40000000000 */
[----:B------:R-:W-:Y:S01]  /*1f80*/  DMUL R26, R10, R26 ;  /* 0x0000001a0a1a7228 */ /* 0x000fe20000000000 */
[----:B------:R-:W-:-:S04]  /*1f90*/  ULEA UR8, UP0, UR10, UR8, 0x3 ;  /* 0x000000080a087291 */ /* 0x000fc8000f80183f */
[----:B------:R0:W-:Y:S01]  /*1fa0*/  REDG.E.ADD.F64.RN.STRONG.GPU desc[UR12][R22.64], R24 ;  /* 0x00000018160079a6 */ /* 0x0001e2000c10ff8c */
[----:B------:R-:W-:-:S03]  /*1fb0*/  UIADD3.X UR9, UR9, UR6, URZ, UP0, !UPT ;  /* 0x0000000609097290 */ /* 0x000fc600087fe43f */
[----:B------:R0:W-:Y:S01]  /*1fc0*/  REDG.E.ADD.F64.RN.STRONG.GPU desc[UR12][R2.64], R26 ;  /* 0x0000001a020079a6 */ /* 0x0001e2000c10ff8c */
[----:B-1----:R-:W-:Y:S02]  /*1fd0*/  ISETP.LE.AND P0, PT, R0, UR5, PT ;  /* 0x0000000500007c0c */ /* 0x002fe4000bf03270 */
[----:B--2---:R-:W-:-:S05]  /*1fe0*/  LEA R29, P1, R18, R29, 0x3 ;  /* 0x0000001d121d7211 */ /* 0x004fca00078218ff */
[----:B---3--:R-:W-:-:S06]  /*1ff0*/  IMAD.X R28, R28, 0x1, R19, P1 ;  /* 0x000000011c1c7824 */ /* 0x008fcc00008e0613 */
[----:B0-----:R-:W-:Y:S05]  /*2000*/  @!P0 BRA `(.L_x_100) ;  /* 0xfffffff400288947 */ /* 0x001fea000383ffff */
[----:B------:R-:W0:Y:S01]  /*2010*/  LDC R0, c[0x0][0x238] ;  /* 0x00008e00ff007b82 */ /* 0x000e220000000800 */
[----:B------:R-:W-:-:S06]  /*2020*/  UIADD3 UR4, UR4, 0x1, URZ ;  /* 0x0000000104047890 */ /* 0x000fcc000fffe03f */
[----:B0-----:R-:W-:-:S13]  /*2030*/  ISETP.LE.AND P0, PT, R0, UR4, PT ;  /* 0x0000000400007c0c */ /* 0x001fda000bf03270 */
[----:B------:R-:W-:Y:S05]  /*2040*/  @!P0 BRA `(.L_x_101) ;  /* 0xfffffff000e08947 */ /* 0x000fea000383ffff */
[----:B------:R-:W-:Y:S05]  /*2050*/  EXIT ;  /* 0x000000000000794d */ /* 0x000fea0003800000 */
.L_x_99:
        /* <DEDUP_REMOVED lines=12> */
[----:B------:R-:W-:Y:S01]  /*2120*/  LOP3.LUT R22, R23, 0x3, RZ, 0xc0, !PT ;  /* 0x0000000317167812 */ /* 0x000fe200078ec0ff */
        /* <DEDUP_REMOVED lines=10> */
[----:B------:R-:W-:Y:S01]  /*21d0*/  IADD3 R3, R3, R7, RZ ;  /* 0x0000000703037210 */ /* 0x000fe20007ffe0ff */
[C---:B------:R-:W-:Y:S01]  /*21e0*/  IMAD R9, R6.reuse, UR6, RZ ;  /* 0x0000000606097c24 */ /* 0x040fe2000f8e02ff */
[----:B------:R-:W-:Y:S01]  /*21f0*/  ULDC.64 UR4, c[0x0][0x260] ;  /* 0x0000980000047ab9 */ /* 0x000fe20000000a00 */
[----:B------:R-:W-:Y:S02]  /*2200*/  IMAD R7, R6, UR10, RZ ;  /* 0x0000000a06077c24 */ /* 0x000fe4000f8e02ff */
        /* <DEDUP_REMOVED lines=8> */
[C---:B------:R-:W-:Y:S01]  /*2290*/  VIADD R26, R23.reuse, 0xffffffff ;  /* 0xffffffff171a7836 */ /* 0x040fe20000000000 */
[----:B------:R-:W-:Y:S01]  /*22a0*/  UMOV UR4, URZ ;  /* 0x0000003f00047c82 */ /* 0x000fe20008000000 */
[----:B------:R-:W-:Y:S02]  /*22b0*/  IMAD.IADD R23, R23, 0x1, -R22 ;  /* 0x0000000117177824 */ /* 0x000fe400078e0a16 */
[----:B------:R-:W-:Y:S02]  /*22c0*/  IMAD.IADD R0, R9, 0x1, R11 ;  /* 0x0000000109007824 */ /* 0x000fe400078e020b */
[----:B------:R-:W-:-:S07]  /*22d0*/  IMAD.IADD R2, R13, 0x1, R7 ;  /* 0x000000010d027824 */ /* 0x000fce00078e0207 */
.L_x_108:
[----:B0-----:R-:W0:Y:S01]  /*22e0*/  LDC.64 R20, c[0x0][0x2a0] ;  /* 0x0000a800ff147b82 */ /* 0x001e220000000a00 */
[----:B------:R-:W-:Y:S01]  /*22f0*/  USHF.R.S32.HI UR5, URZ, 0x1f, UR4 ;  /* 0x0000001f3f057899 */ /* 0x000fe20008011404 */
[----:B------:R-:W-:Y:S01]  /*2300*/  ISETP.GE.U32.AND P0, PT, R26, 0x3, PT ;  /* 0x000000031a00780c */ /* 0x000fe20003f06070 */
[----:B-1234-:R-:W-:Y:S02]  /*2310*/  IMAD.MOV.U32 R18, RZ, RZ, R10 ;  /* 0x000000ffff127224 */ /* 0x01efe400078e000a */
[----:B------:R-:W-:Y:S02]  /*2320*/  IMAD.MOV.U32 R19, RZ, RZ, R0 ;  /* 0x000000ffff137224 */ /* 0x000fe400078e0000 */
[----:B------:R-:W-:Y:S01]  /*2330*/  IMAD.MOV.U32 R6, RZ, RZ, R12 ;  /* 0x000000ffff067224 */ /* 0x000fe200078e000c */
[----:B------:R-:W1:Y:S01]  /*2340*/  LDC.64 R8, c[0x0][0x258] ;  /* 0x00009600ff087b82 */ /* 0x000e620000000a00 */
[----:B------:R-:W-:-:S07]  /*2350*/  IMAD.MOV.U32 R7, RZ, RZ, R2 ;  /* 0x000000ffff077224 */ /* 0x000fce00078e0002 */
[----:B------:R-:W2:Y:S01]  /*2360*/  LDC R25, c[0x0][0x238] ;  /* 0x00008e00ff197b82 */ /* 0x000ea20000000800 */
[C---:B0-----:R-:W-:Y:S02]  /*2370*/  IMAD R4, R20.reuse, UR5, RZ ;  /* 0x0000000514047c24 */ /* 0x041fe4000f8e02ff */
[----:B------:R-:W-:-:S04]  /*2380*/  IMAD.WIDE.U32 R14, R20, UR4, R18 ;  /* 0x00000004140e7c25 */ /* 0x000fc8000f8e0012 */
[----:B------:R-:W-:Y:S02]  /*2390*/  IMAD R3, R21, UR4, R4 ;  /* 0x0000000415037c24 */ /* 0x000fe4000f8e0204 */
[C---:B-1----:R-:W-:Y:S01]  /*23a0*/  IMAD R24, R8.reuse, UR5, RZ ;  /* 0x0000000508187c24 */ /* 0x042fe2000f8e02ff */
[----:B------:R-:W-:Y:S01]  /*23b0*/  UMOV UR5, URZ ;  /* 0x0000003f00057c82 */ /* 0x000fe20008000000 */
[----:B------:R-:W-:Y:S01]  /*23c0*/  IMAD.WIDE.U32 R16, R8, UR4, R6 ;  /* 0x0000000408107c25 */ /* 0x000fe2000f8e0006 */
[----:B------:R-:W-:-:S03]  /*23d0*/  IADD3 R3, R15, R3, RZ ;  /* 0x000000030f037210 */ /* 0x000fc60007ffe0ff */
[----:B------:R-:W-:Y:S01]  /*23e0*/  IMAD R5, R9, UR4, R24 ;  /* 0x0000000409057c24 */ /* 0x000fe2000f8e0218 */
[----:B------:R-:W-:-:S03]  /*23f0*/  UIADD3 UR4, UR4, 0x1, URZ ;  /* 0x0000000104047890 */ /* 0x000fc6000fffe03f */
[----:B------:R-:W-:-:S03]  /*2400*/  IMAD.IADD R4, R17, 0x1, R5 ;  /* 0x0000000111047824 */ /* 0x000fc600078e0205 */
[----:B--2---:R-:W-:Y:S01]  /*2410*/  ISETP.LE.AND P1, PT, R25, UR4, PT ;  /* 0x0000000419007c0c */ /* 0x004fe2000bf23270 */
[----:B------:R-:W-:-:S12]  /*2420*/  @!P0 BRA `(.L_x_102) ;  /* 0x0000000c00588947 */ /* 0x000fd80003800000 */
[----:B------:R-:W-:Y:S01]  /*2430*/  IMAD R28, R8, UR7, RZ ;  /* 0x00000007081c7c24 */ /* 0x000fe2000f8e02ff */
[----:B------:R-:W-:Y:S01]  /*2440*/  ISETP.GT.AND P0, PT, R23, RZ, PT ;  /* 0x000000ff1700720c */ /* 0x000fe20003f04270 */
[----:B------:R-:W-:Y:S01]  /*2450*/  IMAD R24, R20, UR7, RZ ;  /* 0x0000000714187c24 */ /* 0x000fe2000f8e02ff */
[----:B------:R-:W-:Y:S01]  /*2460*/  ULDC.64 UR14, c[0x0][0x230] ;  /* 0x00008c00000e7ab9 */ /* 0x000fe20000000a00 */
[----:B------:R-:W-:Y:S01]  /*2470*/  IMAD.WIDE.U32 R6, R8, UR6, R6 ;  /* 0x0000000608067c25 */ /* 0x000fe2000f8e0006 */
[----:B------:R-:W-:Y:S01]  /*2480*/  ULDC.64 UR16, c[0x0][0x278] ;  /* 0x00009e0000107ab9 */ /* 0x000fe20000000a00 */
[----:B------:R-:W-:Y:S02]  /*2490*/  UMOV UR5, URZ ;  /* 0x0000003f00057c82 */ /* 0x000fe40008000000 */
[----:B------:R-:W-:Y:S01]  /*24a0*/  IMAD R5, R9, UR6, R28 ;  /* 0x0000000609057c24 */ /* 0x000fe2000f8e021c */
[----:B------:R-:W-:Y:S01]  /*24b0*/  LEA R8, P2, R6, UR14, 0x3 ;  /* 0x0000000e06087c11 */ /* 0x000fe2000f8418ff */
[----:B------:R-:W-:-:S04]  /*24c0*/  IMAD.WIDE.U32 R18, R20, UR6, R18 ;  /* 0x0000000614127c25 */ /* 0x000fc8000f8e0012 */
[----:B------:R-:W-:Y:S01]  /*24d0*/  IMAD R21, R21, UR6, R24 ;  /* 0x0000000615157c24 */ /* 0x000fe2000f8e0218 */
[----:B------:R-:W-:Y:S01]  /*24e0*/  LEA R9, P3, R18, UR16, 0x3 ;  /* 0x0000001012097c11 */ /* 0x000fe2000f8618ff */
[----:B------:R-:W-:Y:S02]  /*24f0*/  IMAD.IADD R7, R7, 0x1, R5 ;  /* 0x0000000107077824 */ /* 0x000fe400078e0205 */
[----:B------:R-:W-:-:S03]  /*2500*/  IMAD.IADD R5, R19, 0x1, R21 ;  /* 0x0000000113057824 */ /* 0x000fc600078e0215 */
[----:B------:R-:W-:Y:S01]  /*2510*/  LEA.HI.X R6, R6, UR15, R7, 0x3, P2 ;  /* 0x0000000f06067c11 */ /* 0x000fe200090f1c07 */
[----:B------:R-:W-:Y:S01]  /*2520*/  IMAD.MOV.U32 R7, RZ, RZ, R23 ;  /* 0x000000ffff077224 */ /* 0x000fe200078e0017 */
[----:B------:R-:W-:Y:S01]  /*2530*/  LEA.HI.X R5, R18, UR17, R5, 0x3, P3 ;  /* 0x0000001112057c11 */ /* 0x000fe200098f1c05 */
[----:B------:R-:W-:Y:S06]  /*2540*/  @!P0 BRA `(.L_x_103) ;  /* 0x0000000800948947 */ /* 0x000fec0003800000 */
[----:B------:R-:W-:Y:S02]  /*2550*/  ISETP.GT.AND P2, PT, R7, 0xc, PT ;  /* 0x0000000c0700780c */ /* 0x000fe40003f44270 */
[----:B------:R-:W-:-:S11]  /*2560*/  PLOP3.LUT P0, PT, PT, PT, PT, 0x80, 0x0 ;  /* 0x000000000000781c */ /* 0x000fd60003f0f070 */
[----:B------:R-:W-:Y:S05]  /*2570*/  @!P2 BRA `(.L_x_104) ;  /* 0x0000000400a0a947 */ /* 0x000fea0003800000 */
[----:B------:R-:W-:-:S13]  /*2580*/  PLOP3.LUT P0, PT, PT, PT, PT, 0x8, 0x0 ;  /* 0x000000000000781c */ /* 0x000fda0003f0e170 */
.L_x_105:
[----:B0-----:R-:W-:Y:S02]  /*2590*/  IMAD.MOV.U32 R18, RZ, RZ, R9 ;  /* 0x000000ffff127224 */ /* 0x001fe400078e0009 */
[----:B------:R-:W-:-:S06]  /*25a0*/  IMAD.MOV.U32 R19, RZ, RZ, R5 ;  /* 0x000000ffff137224 */ /* 0x000fcc00078e0005 */
[----:B------:R-:W2:Y:S01]  /*25b0*/  LDG.E.64 R18, desc[UR12][R18.64] ;  /* 0x0000000c12127981 */ /* 0x000ea2000c1e1b00 */
[----:B------:R-:W-:Y:S01]  /*25c0*/  IADD3 R20, P2, R9, UR9, RZ ;  /* 0x0000000909147c10 */ /* 0x000fe2000ff5e0ff */
[----:B------:R-:W-:-:S03]  /*25d0*/  IMAD.MOV.U32 R9, RZ, RZ, R6 ;  /* 0x000000ffff097224 */ /* 0x000fc600078e0006 */
[----:B------:R-:W-:Y:S02]  /*25e0*/  IADD3.X R21, R5, UR8, RZ, P2, !PT ;  /* 0x0000000805157c10 */ /* 0x000fe400097fe4ff */
[----:B--2---:R0:W-:Y:S04]  /*25f0*/  STG.E.64 desc[UR12][R8.64], R18 ;  /* 0x0000001208007986 */ /* 0x0041e8000c101b0c */
[----:B0-----:R0:W2:Y:S01]  /*2600*/  LDG.E.64 R18, desc[UR12][R20.64] ;  /* 0x0000000c14127981 */ /* 0x0010a2000c1e1b00 */
[----:B------:R-:W-:-:S04]  /*2610*/  IADD3 R8, P2, R8, UR11, RZ ;  /* 0x0000000b08087c10 */ /* 0x000fc8000ff5e0ff */
[----:B------:R-:W-:Y:S02]  /*2620*/  IADD3.X R9, R6, UR10, RZ, P2, !PT ;  /* 0x0000000a06097c10 */ /* 0x000fe400097fe4ff */
[----:B0-----:R-:W-:-:S04]  /*2630*/  IADD3 R20, P3, R20, UR9, RZ ;  /* 0x0000000914147c10 */ /* 0x001fc8000ff7e0ff */
[----:B------:R-:W-:Y:S01]  /*2640*/  IADD3.X R21, R21, UR8, RZ, P3, !PT ;  /* 0x0000000815157c10 */ /* 0x000fe20009ffe4ff */
        /* <DEDUP_REMOVED lines=78> */
[----:B------:R-:W-:Y:S01]  /*2b30*/  VIADD R7, R7, 0xfffffff0 ;  /* 0xfffffff007077836 */ /* 0x000fe20000000000 */
[----:B--2---:R0:W-:Y:S04]  /*2b40*/  STG.E.64 desc[UR12][R8.64], R18 ;  /* 0x0000001208007986 */ /* 0x0041e8000c101b0c */
[----:B------:R-:W2:Y:S01]  /*2b50*/  LDG.E.64 R24, desc[UR12][R20.64] ;  /* 0x0000000c14187981 */ /* 0x000ea2000c1e1b00 */
[----:B------:R-:W-:Y:S01]  /*2b60*/  UIADD3 UR5, UR5, 0x10, URZ ;  /* 0x0000001005057890 */ /* 0x000fe2000fffe03f */
[----:B0-----:R-:W-:-:S04]  /*2b70*/  IADD3 R18, P2, R8, UR11, RZ ;  /* 0x0000000b08127c10 */ /* 0x001fc8000ff5e0ff */
[----:B------:R-:W-:Y:S02]  /*2b80*/  IADD3.X R19, R9, UR10, RZ, P2, !PT ;  /* 0x0000000a09137c10 */ /* 0x000fe400097fe4ff */
[----:B------:R-:W-:Y:S02]  /*2b90*/  ISETP.GT.AND P2, PT, R7, 0xc, PT ;  /* 0x0000000c0700780c */ /* 0x000fe40003f44270 */
[----:B------:R-:W-:Y:S02]  /*2ba0*/  IADD3 R9, P3, R20, UR9, RZ ;  /* 0x0000000914097c10 */ /* 0x000fe4000ff7e0ff */
[----:B------:R-:W-:Y:S02]  /*2bb0*/  IADD3 R8, P4, R18, UR11, RZ ;  /* 0x0000000b12087c10 */ /* 0x000fe4000ff9e0ff */
[----:B------:R-:W-:Y:S02]  /*2bc0*/  IADD3.X R5, R21, UR8, RZ, P3, !PT ;  /* 0x0000000815057c10 */ /* 0x000fe40009ffe4ff */
[----:B------:R-:W-:Y:S01]  /*2bd0*/  IADD3.X R6, R19, UR10, RZ, P4, !PT ;  /* 0x0000000a13067c10 */ /* 0x000fe2000a7fe4ff */
[----:B--2---:R0:W-:Y:S04]  /*2be0*/  STG.E.64 desc[UR12][R18.64], R24 ;  /* 0x0000001812007986 */ /* 0x0041e8000c101b0c */
[----:B------:R-:W-:Y:S05]  /*2bf0*/  @P2 BRA `(.L_x_105) ;  /* 0xfffffff800642947 */ /* 0x000fea000383ffff */
.L_x_104:
[----:B------:R-:W-:-:S13]  /*2c00*/  ISETP.GT.AND P2, PT, R7, 0x4, PT ;  /* 0x000000040700780c */ /* 0x000fda0003f44270 */
[----:B------:R-:W-:Y:S05]  /*2c10*/  @!P2 BRA `(.L_x_106) ;  /* 0x0000000000d8a947 */ /* 0x000fea0003800000 */
[----:B0-----:R-:W-:Y:S01]  /*2c20*/  MOV R18, R9 ;  /* 0x0000000900127202 */ /* 0x001fe20000000f00 */
        /* <DEDUP_REMOVED lines=42> */
[----:B------:R-:W2:Y:S01]  /*2ed0*/  LDG.E.64 R24, desc[UR12][R20.64] ;  /* 0x0000000c14187981 */ /* 0x000ea2000c1e1b00 */
[----:B------:R-:W-:Y:S01]  /*2ee0*/  VIADD R7, R7, 0xfffffff8 ;  /* 0xfffffff807077836 */ /* 0x000fe20000000000 */
[----:B------:R-:W-:Y:S01]  /*2ef0*/  UIADD3 UR5, UR5, 0x8, URZ ;  /* 0x0000000805057890 */ /* 0x000fe2000fffe03f */
[----:B0-----:R-:W-:-:S04]  /*2f00*/  IADD3 R18, P0, R8, UR11, RZ ;  /* 0x0000000b08127c10 */ /* 0x001fc8000ff1e0ff */
[----:B------:R-:W-:Y:S02]  /*2f10*/  IADD3.X R19, R9, UR10, RZ, P0, !PT ;  /* 0x0000000a09137c10 */ /* 0x000fe400087fe4ff */
[----:B------:R-:W-:Y:S02]  /*2f20*/  IADD3 R9, P2, R20, UR9, RZ ;  /* 0x0000000914097c10 */ /* 0x000fe4000ff5e0ff */
[----:B------:R-:W-:Y:S02]  /*2f30*/  IADD3 R8, P3, R18, UR11, RZ ;  /* 0x0000000b12087c10 */ /* 0x000fe4000ff7e0ff */
[----:B------:R-:W-:Y:S02]  /*2f40*/  PLOP3.LUT P0, PT, PT, PT, PT, 0x8, 0x0 ;  /* 0x000000000000781c */ /* 0x000fe40003f0e170 */
[----:B------:R-:W-:Y:S02]  /*2f50*/  IADD3.X R5, R21, UR8, RZ, P2, !PT ;  /* 0x0000000815057c10 */ /* 0x000fe400097fe4ff */
[----:B------:R-:W-:Y:S01]  /*2f60*/  IADD3.X R6, R19, UR10, RZ, P3, !PT ;  /* 0x0000000a13067c10 */ /* 0x000fe20009ffe4ff */
[----:B--2---:R1:W-:Y:S08]  /*2f70*/  STG.E.64 desc[UR12][R18.64], R24 ;  /* 0x0000001812007986 */ /* 0x0043f0000c101b0c */
.L_x_106:
[----:B------:R-:W-:-:S13]  /*2f80*/  ISETP.NE.OR P0, PT, R7, RZ, P0 ;  /* 0x000000ff0700720c */ /* 0x000fda0000705670 */
[----:B------:R-:W-:Y:S05]  /*2f90*/  @!P0 BRA `(.L_x_102) ;  /* 0x00000000007c8947 */ /* 0x000fea0003800000 */
.L_x_103:
[----:B012---:R-:W-:Y:S02]  /*2fa0*/  IMAD.MOV.U32 R18, RZ, RZ, R9 ;  /* 0x000000ffff127224 */ /* 0x007fe400078e0009 */
        /* <DEDUP_REMOVED lines=23> */
[----:B------:R-:W-:Y:S02]  /*3120*/  ISETP.NE.AND P0, PT, R7, RZ, PT ;  /* 0x000000ff0700720c */ /* 0x000fe40003f05270 */
[----:B------:R-:W-:Y:S02]  /*3130*/  IADD3 R9, P2, R20, UR9, RZ ;  /* 0x0000000914097c10 */ /* 0x000fe4000ff5e0ff */
[----:B------:R-:W-:Y:S02]  /*3140*/  IADD3 R8, P3, R18, UR11, RZ ;  /* 0x0000000b12087c10 */ /* 0x000fe4000ff7e0ff */
[----:B------:R-:W-:Y:S02]  /*3150*/  IADD3.X R5, R21, UR8, RZ, P2, !PT ;  /* 0x0000000815057c10 */ /* 0x000fe400097fe4ff */
[----:B------:R-:W-:Y:S01]  /*3160*/  IADD3.X R6, R19, UR10, RZ, P3, !PT ;  /* 0x0000000a13067c10 */ /* 0x000fe20009ffe4ff */
[----:B--2---:R2:W-:Y:S04]  /*3170*/  STG.E.64 desc[UR12][R18.64], R24 ;  /* 0x0000001812007986 */ /* 0x0045e8000c101b0c */
[----:B------:R-:W-:Y:S05]  /*3180*/  @P0 BRA `(.L_x_103) ;  /* 0xfffffffc00840947 */ /* 0x000fea000383ffff */
.L_x_102:
[----:B------:R-:W-:-:S13]  /*3190*/  ISETP.NE.AND P0, PT, R22, RZ, PT ;  /* 0x000000ff1600720c */ /* 0x000fda0003f05270 */
[----:B------:R-:W-:Y:S05]  /*31a0*/  @!P0 BRA `(.L_x_107) ;  /* 0x0000000000e88947 */ /* 0x000fea0003800000 */
[----:B------:R-:W0:Y:S01]  /*31b0*/  LDC.64 R6, c[0x0][0x2a8] ;  /* 0x0000aa00ff067b82 */ /* 0x000e220000000a00 */
[----:B------:R-:W-:Y:S01]  /*31c0*/  USHF.R.S32.HI UR14, URZ, 0x1f, UR5 ;  /* 0x0000001f3f0e7899 */ /* 0x000fe20008011405 */
[----:B------:R-:W-:Y:S01]  /*31d0*/  IMAD.MOV.U32 R15, RZ, RZ, R3 ;  /* 0x000000ffff0f7224 */ /* 0x000fe200078e0003 */
[----:B------:R-:W-:Y:S01]  /*31e0*/  ULDC.64 UR16, c[0x0][0x278] ;  /* 0x00009e0000107ab9 */ /* 0x000fe20000000a00 */
[----:B------:R-:W-:Y:S01]  /*31f0*/  IMAD.MOV.U32 R5, RZ, RZ, R4 ;  /* 0x000000ffff057224 */ /* 0x000fe200078e0004 */
[----:B------:R-:W-:Y:S02]  /*3200*/  ULDC.64 UR18, c[0x0][0x230] ;  /* 0x00008c0000127ab9 */ /* 0x000fe40000000a00 */
[C---:B012---:R-:W-:Y:S02]  /*3210*/  IMAD R18, R6.reuse, UR14, RZ ;  /* 0x0000000e06127c24 */ /* 0x047fe4000f8e02ff */
[----:B------:R-:W-:-:S04]  /*3220*/  IMAD.WIDE.U32 R8, R6, UR5, R14 ;  /* 0x0000000506087c25 */ /* 0x000fc8000f8e000e */
[----:B------:R-:W-:Y:S01]  /*3230*/  IMAD R3, R7, UR5, R18 ;  /* 0x0000000507037c24 */ /* 0x000fe2000f8e0212 */
[----:B------:R-:W-:-:S04]  /*3240*/  LEA R18, P0, R8, UR16, 0x3 ;  /* 0x0000001008127c11 */ /* 0x000fc8000f8018ff */
[----:B------:R-:W-:-:S04]  /*3250*/  IADD3 R3, R9, R3, RZ ;  /* 0x0000000309037210 */ /* 0x000fc80007ffe0ff */
[----:B------:R-:W-:Y:S02]  /*3260*/  LEA.HI.X R19, R8, UR17, R3, 0x3, P0 ;  /* 0x0000001108137c11 */ /* 0x000fe400080f1c03 */
[----:B------:R-:W0:Y:S04]  /*3270*/  LDC.64 R8, c[0x0][0x260] ;  /* 0x00009800ff087b82 */ /* 0x000e280000000a00 */
[----:B------:R-:W2:Y:S01]  /*3280*/  LDG.E.64 R18, desc[UR12][R18.64] ;  /* 0x0000000c12127981 */ /* 0x000ea2000c1e1b00 */
[----:B------:R-:W-:Y:S02]  /*3290*/  IMAD.MOV.U32 R4, RZ, RZ, R16 ;  /* 0x000000ffff047224 */ /* 0x000fe400078e0010 */
[C---:B0-----:R-:W-:Y:S02]  /*32a0*/  IMAD R24, R8.reuse, UR14, RZ ;  /* 0x0000000e08187c24 */ /* 0x041fe4000f8e02ff */
[----:B------:R-:W-:-:S04]  /*32b0*/  IMAD.WIDE.U32 R20, R8, UR5, R4 ;  /* 0x0000000508147c25 */ /* 0x000fc8000f8e0004 */
[----:B------:R-:W-:Y:S01]  /*32c0*/  IMAD R3, R9, UR5, R24 ;  /* 0x0000000509037c24 */ /* 0x000fe2000f8e0218 */
[----:B------:R-:W-:-:S03]  /*32d0*/  LEA R16, P0, R20, UR18, 0x3 ;  /* 0x0000001214107c11 */ /* 0x000fc6000f8018ff */
[----:B------:R-:W-:-:S05]  /*32e0*/  IMAD.IADD R3, R21, 0x1, R3 ;  /* 0x0000000115037824 */ /* 0x000fca00078e0203 */
[----:B------:R-:W-:Y:S02]  /*32f0*/  LEA.HI.X R17, R20, UR19, R3, 0x3, P0 ;  /* 0x0000001314117c11 */ /* 0x000fe400080f1c03 */
[----:B------:R-:W-:-:S03]  /*3300*/  ISETP.NE.AND P0, PT, R22, 0x1, PT ;  /* 0x000000011600780c */ /* 0x000fc60003f05270 */
[----:B--2---:R3:W-:Y:S10]  /*3310*/  STG.E.64 desc[UR12][R16.64], R18 ;  /* 0x0000001210007986 */ /* 0x0047f4000c101b0c */
[----:B------:R-:W-:Y:S05]  /*3320*/  @!P0 BRA `(.L_x_107) ;  /* 0x0000000000888947 */ /* 0x000fea0003800000 */
[----:B------:R-:W-:-:S04]  /*3330*/  UIADD3 UR14, UR5, 0x1, URZ ;  /* 0x00000001050e7890 */ /* 0x000fc8000fffe03f */
[----:B------:R-:W-:Y:S02]  /*3340*/  USHF.R.S32.HI UR15, URZ, 0x1f, UR14 ;  /* 0x0000001f3f0f7899 */ /* 0x000fe4000801140e */
[----:B---3--:R-:W-:-:S04]  /*3350*/  IMAD.WIDE.U32 R16, R6, UR14, R14 ;  /* 0x0000000e06107c25 */ /* 0x008fc8000f8e000e */
[----:B------:R-:W-:Y:S01]  /*3360*/  IMAD R18, R6, UR15, RZ ;  /* 0x0000000f06127c24 */ /* 0x000fe2000f8e02ff */
[----:B------:R-:W-:-:S03]  /*3370*/  LEA R24, P0, R16, UR16, 0x3 ;  /* 0x0000001010187c11 */ /* 0x000fc6000f8018ff */
[----:B------:R-:W-:-:S04]  /*3380*/  IMAD R3, R7, UR14, R18 ;  /* 0x0000000e07037c24 */ /* 0x000fc8000f8e0212 */
[----:B------:R-:W-:-:S05]  /*3390*/  IMAD.IADD R3, R17, 0x1, R3 ;  /* 0x0000000111037824 */ /* 0x000fca00078e0203 */
[----:B------:R-:W-:-:S05]  /*33a0*/  LEA.HI.X R25, R16, UR17, R3, 0x3, P0 ;  /* 0x0000001110197c11 */ /* 0x000fca00080f1c03 */
[----:B------:R-:W2:Y:S01]  /*33b0*/  LDG.E.64 R16, desc[UR12][R24.64] ;  /* 0x0000000c18107981 */ /* 0x000ea2000c1e1b00 */
[C---:B------:R-:W-:Y:S02]  /*33c0*/  IMAD R18, R8.reuse, UR15, RZ ;  /* 0x0000000f08127c24 */ /* 0x040fe4000f8e02ff */
        /* <DEDUP_REMOVED lines=10> */
[----:B------:R-:W-:-:S04]  /*3470*/  IMAD.WIDE.U32 R14, R6, UR5, R14 ;  /* 0x00000005060e7c25 */ /* 0x000fc8000f8e000e */
[----:B----4-:R-:W-:Y:S01]  /*3480*/  IMAD R16, R6, UR14, RZ ;  /* 0x0000000e06107c24 */ /* 0x010fe2000f8e02ff */
[----:B------:R-:W-:-:S03]  /*3490*/  LEA R6, P0, R14, UR16, 0x3 ;  /* 0x000000100e067c11 */ /* 0x000fc6000f8018ff */
[----:B------:R-:W-:-:S04]  /*34a0*/  IMAD R3, R7, UR5, R16 ;  /* 0x0000000507037c24 */ /* 0x000fc8000f8e0210 */
[----:B------:R-:W-:-:S05]  /*34b0*/  IMAD.IADD R3, R15, 0x1, R3 ;  /* 0x000000010f037824 */ /* 0x000fca00078e0203 */
[----:B------:R-:W-:-:S06]  /*34c0*/  LEA.HI.X R7, R14, UR17, R3, 0x3, P0 ;  /* 0x000000110e077c11 */ /* 0x000fcc00080f1c03 */
[----:B------:R-:W2:Y:S01]  /*34d0*/  LDG.E.64 R6, desc[UR12][R6.64] ;  /* 0x0000000c06067981 */ /* 0x000ea2000c1e1b00 */
[C---:B------:R-:W-:Y:S02]  /*34e0*/  IMAD R14, R8.reuse, UR14, RZ ;  /* 0x0000000e080e7c24 */ /* 0x040fe4000f8e02ff */
[----:B------:R-:W-:-:S04]  /*34f0*/  IMAD.WIDE.U32 R4, R8, UR5, R4 ;  /* 0x0000000508047c25 */ /* 0x000fc8000f8e0004 */
[----:B------:R-:W-:Y:S01]  /*3500*/  IMAD R3, R9, UR5, R14 ;  /* 0x0000000509037c24 */ /* 0x000fe2000f8e020e */
[----:B------:R-:W-:-:S03]  /*3510*/  LEA R8, P0, R4, UR18, 0x3 ;  /* 0x0000001204087c11 */ /* 0x000fc6000f8018ff */
[----:B------:R-:W-:-:S05]  /*3520*/  IMAD.IADD R3, R5, 0x1, R3 ;  /* 0x0000000105037824 */ /* 0x000fca00078e0203 */
[----:B------:R-:W-:-:S05]  /*3530*/  LEA.HI.X R9, R4, UR19, R3, 0x3, P0 ;  /* 0x0000001304097c11 */ /* 0x000fca00080f1c03 */
[----:B--2---:R0:W-:Y:S02]  /*3540*/  STG.E.64 desc[UR12][R8.64], R6 ;  /* 0x0000000608007986 */ /* 0x0041e4000c101b0c */
.L_x_107:
[----:B------:R-:W-:-:S04]  /*3550*/  UIADD3 UR6, UP0, UR6, 0x1, URZ ;  /* 0x0000000106067890 */ /* 0x000fc8000ff1e03f */
[----:B------:R-:W-:Y:S01]  /*3560*/  UIADD3.X UR7, URZ, UR7, URZ, UP0, !UPT ;  /* 0x000000073f077290 */ /* 0x000fe200087fe43f */
[----:B------:R-:W-:Y:S11]  /*3570*/  @!P1 BRA `(.L_x_108) ;  /* 0xffffffec00589947 */ /* 0x000ff6000383ffff */
[----:B------:R-:W-:Y:S05]  /*3580*/  EXIT ;  /* 0x000000000000794d */ /* 0x000fea0003800000 */
.L_x_109:
        /* <DEDUP_REMOVED lines=15> */
.L_x_173:


//--------------------- .text._ZN2at6native53_GLOBAL__N__83c2e5dd_20_UpSampleBicubic2d_cu_80ee57ca28upsample_bicubic2d_out_frameIN3c108BFloat16EfEEviT0_S5_bNS_27GenericPackedTensorAccessorIKT_Lm4ENS_16DefaultPtrTraitsElEENS6_IS7_Lm4ES9_lEE --------------------------
	.section	.text._ZN2at6native53_GLOBAL__N__83c2e5dd_20_UpSampleBicubic2d_cu_80ee57ca28upsample_bicubic2d_out_frameIN3c108BFloat16EfEEviT0_S5_bNS_27GenericPackedTensorAccessorIKT_Lm4ENS_16DefaultPtrTraitsElEENS6_IS7_Lm4ES9_lEE,"ax",@progbits
	.align	128
.text._ZN2at6native53_GLOBAL__N__83c2e5dd_20_UpSampleBicubic2d_cu_80ee57ca28upsample_bicubic2d_out_frameIN3c108BFloat16EfEEviT0_S5_bNS_27GenericPackedTensorAccessorIKT_Lm4ENS_16DefaultPtrTraitsElEENS6_IS7_Lm4ES9_lEE:
        .type           _ZN2at6native53_GLOBAL__N__83c2e5dd_20_UpSampleBicubic2d_cu_80ee57ca28upsample_bicubic2d_out_frameIN3c108BFloat16EfEEviT0_S5_bNS_27GenericPackedTensorAccessorIKT_Lm4ENS_16DefaultPtrTraitsElEENS6_IS7_Lm4ES9_lEE,@function
        .size           _ZN2at6native53_GLOBAL__N__83c2e5dd_20_UpSampleBicubic2d_cu_80ee57ca28upsample_bicubic2d_out_frameIN3c108BFloat16EfEEviT0_S5_bNS_27GenericPackedTensorAccessorIKT_Lm4ENS_16DefaultPtrTraitsElEENS6_IS7_Lm4ES9_lEE,(.L_x_174 - _ZN2at6native53_GLOBAL__N__83c2e5dd_20_UpSampleBicubic2d_cu_80ee57ca28upsample_bicubic2d_out_frameIN3c108BFloat16EfEEviT0_S5_bNS_27GenericPackedTensorAccessorIKT_Lm4ENS_16DefaultPtrTraitsElEENS6_IS7_Lm4ES9_lEE)
        .other          _ZN2at6native53_GLOBAL__N__83c2e5dd_20_UpSampleBicubic2d_cu_80ee57ca28upsample_bicubic2d_out_frameIN3c108BFloat16EfEEviT0_S5_bNS_27GenericPackedTensorAccessorIKT_Lm4ENS_16DefaultPtrTraitsElEENS6_IS7_Lm4ES9_lEE,@"STO_CUDA_ENTRY STV_DEFAULT"
_ZN2at6native53_GLOBAL__N__83c2e5dd_20_UpSampleBicubic2d_cu_80ee57ca28upsample_bicubic2d_out_frameIN3c108BFloat16EfEEviT0_S5_bNS_27GenericPackedTensorAccessorIKT_Lm4ENS_16DefaultPtrTraitsElEENS6_IS7_Lm4ES9_lEE:
        /* <DEDUP_REMOVED lines=28> */
[----:B------:R-:W-:Y:S02]  /*01c0*/  @!P1 IMAD.IADD R0, R0, 0x1, -R5 ;  /* 0x0000000100009824 */ /* 0x000fe400078e0a05 */
[----:B------:R-:W-:Y:S01]  /*01d0*/  @!P1 VIADD R6, R6, 0x1 ;  /* 0x0000000106069836 */ /* 0x000fe20000000000 */
[----:B------:R-:W-:Y:S02]  /*01e0*/  ISETP.NE.AND P1, PT, R9, RZ, PT ;  /* 0x000000ff0900720c */ /* 0x000fe40003f25270 */
[----:B------:R-:W-:Y:S02]  /*01f0*/  ISETP.GE.U32.AND P0, PT, R0, R5, PT ;  /* 0x000000050000720c */ /* 0x000fe40003f06070 */
[----:B------:R-:W-:-:S04]  /*0200*/  LOP3.LUT R0, R10, R9, RZ, 0x3c, !PT ;  /* 0x000000090a007212 */ /* 0x000fc800078e3cff */
[----:B------:R-:W-:-:S07]  /*0210*/  ISETP.GE.AND P2, PT, R0, RZ, PT ;  /* 0x000000ff0000720c */ /* 0x000fce0003f46270 */
[----:B------:R-:W-:Y:S02]  /*0220*/  @P0 IADD3 R6, R6, 0x1, RZ ;  /* 0x0000000106060810 */ /* 0x000fe40007ffe0ff */
[----:B0-----:R-:W-:-:S04]  /*0230*/  ISETP.NE.AND P0, PT, R9, R7, PT ;  /* 0x000000070900720c */ /* 0x001fc80003f05270 */
[----:B------:R-:W-:Y:S01]  /*0240*/  @!P2 IMAD.MOV R6, RZ, RZ, -R6 ;  /* 0x000000ffff06a224 */ /* 0x000fe200078e0a06 */
[----:B------:R-:W-:Y:S02]  /*0250*/  @!P1 LOP3.LUT R6, RZ, R9, RZ, 0x33, !PT ;  /* 0x00000009ff069212 */ /* 0x000fe400078e33ff */
[----:B-1----:R-:W-:-:S03]  /*0260*/  ISETP.EQ.AND P1, PT, R13, UR4, PT ;  /* 0x000000040d007c0c */ /* 0x002fc6000bf22270 */
[----:B------:R-:W-:-:S04]  /*0270*/  IMAD.MOV R0, RZ, RZ, -R6 ;  /* 0x000000ffff007224 */ /* 0x000fc800078e0a06 */
[----:B------:R-:W-:-:S06]  /*0280*/  IMAD R10, R9, R0, R10 ;  /* 0x00000000090a7224 */ /* 0x000fcc00078e020a */
[----:B------:R-:W-:Y:S05]  /*0290*/  @!P0 BRA P1, `(.L_x_110) ;  /* 0x0000001800d48947 */ /* 0x000fea0000800000 */
[----:B------:R-:W0:Y:S01]  /*02a0*/  LDC R2, c[0x0][0x228] ;  /* 0x00008a00ff027b82 */ /* 0x000e220000000800 */
[----:B------:R-:W-:Y:S01]  /*02b0*/  ULDC.U8 UR4, c[0x0][0x21c] ;  /* 0x0000870000047ab9 */ /* 0x000fe20000000000 */
[----:B------:R-:W-:Y:S01]  /*02c0*/  I2FP.F32.S32 R0, R10 ;  /* 0x0000000a00007245 */ /* 0x000fe20000201400 */
[----:B------:R-:W-:Y:S01]  /*02d0*/  UPRMT UR4, UR4, 0x8880, URZ ;  /* 0x0000888004047896 */ /* 0x000fe2000800003f */
[----:B------:R-:W-:-:S04]  /*02e0*/  I2FP.F32.S32 R3, R6 ;  /* 0x0000000600037245 */ /* 0x000fc80000201400 */
[----:B------:R-:W1:Y:S01]  /*02f0*/  LDC R5, c[0x0][0x218] ;  /* 0x00008600ff057b82 */ /* 0x000e620000000800 */
[----:B------:R-:W-:-:S07]  /*0300*/  ISETP.NE.AND P0, PT, RZ, UR4, PT ;  /* 0x00000004ff007c0c */ /* 0x000fce000bf05270 */
[----:B------:R-:W2:Y:S01]  /*0310*/  LDC R4, c[0x0][0x214] ;  /* 0x00008500ff047b82 */ /* 0x000ea20000000800 */
[----:B0-----:R-:W-:Y:S01]  /*0320*/  ISETP.GE.AND P1, PT, R2, 0x1, PT ;  /* 0x000000010200780c */ /* 0x001fe20003f26270 */
[C---:B------:R-:W-:Y:S01]  /*0330*/  FADD.FTZ R2, R0.reuse, 0.5 ;  /* 0x3f00000000027421 */ /* 0x040fe20000010000 */
[----:B-1----:R-:W-:-:S03]  /*0340*/  FMUL.FTZ R17, R0, R5 ;  /* 0x0000000500117220 */ /* 0x002fc60000410000 */
[----:B------:R-:W-:Y:S01]  /*0350*/  @!P0 FFMA.FTZ R17, R2, R5, -0.5 ;  /* 0xbf00000002118423 */ /* 0x000fe20000010005 */
[C---:B------:R-:W-:Y:S01]  /*0360*/  FADD.FTZ R0, R3.reuse, 0.5 ;  /* 0x3f00000003007421 */ /* 0x040fe20000010000 */
[----:B--2---:R-:W-:-:S06]  /*0370*/  FMUL.FTZ R21, R3, R4 ;  /* 0x0000000403157220 */ /* 0x004fcc0000410000 */
[----:B------:R-:W-:Y:S05]  /*0380*/  @!P1 EXIT ;  /* 0x000000000000994d */ /* 0x000fea0003800000 */
[----:B------:R-:W0:Y:S01]  /*0390*/  F2I.FTZ.FLOOR.NTZ R19, R17 ;  /* 0x0000001100137305 */ /* 0x000e220000217100 */
[----:B------:R-:W-:Y:S01]  /*03a0*/  @!P0 FFMA.FTZ R21, R0, R4, -0.5 ;  /* 0xbf00000000158423 */ /* 0x000fe20000010004 */
[----:B------:R-:W1:Y:S01]  /*03b0*/  LDC R11, c[0x0][0x230] ;  /* 0x00008c00ff0b7b82 */ /* 0x000e620000000800 */
[----:B------:R-:W-:Y:S01]  /*03c0*/  MOV R15, 0x3f400000 ;  /* 0x3f400000000f7802 */ /* 0x000fe20000000f00 */
[----:B------:R-:W-:-:S04]  /*03d0*/  IMAD.MOV.U32 R14, RZ, RZ, 0x3fa00000 ;  /* 0x3fa00000ff0e7424 */ /* 0x000fc800078e00ff */
[----:B------:R-:W2:Y:S01]  /*03e0*/  F2I.FTZ.FLOOR.NTZ R23, R21 ;  /* 0x0000001500177305 */ /* 0x000ea20000217100 */
[----:B0-----:R-:W-:-:S05]  /*03f0*/  I2FP.F32.S32 R0, R19 ;  /* 0x0000001300007245 */ /* 0x001fca0000201400 */
[----:B------:R-:W-:Y:S01]  /*0400*/  FADD.FTZ R0, R17, -R0 ;  /* 0x8000000011007221 */ /* 0x000fe20000010000 */
[----:B--2---:R-:W-:-:S03]  /*0410*/  I2FP.F32.S32 R2, R23 ;  /* 0x0000001700027245 */ /* 0x004fc60000201400 */
[C---:B------:R-:W-:Y:S01]  /*0420*/  FADD.FTZ R4, R0.reuse, 1 ;  /* 0x3f80000000047421 */ /* 0x040fe20000010000 */
[C---:B------:R-:W-:Y:S01]  /*0430*/  FADD.FTZ R8, -R0.reuse, 1 ;  /* 0x3f80000000087421 */ /* 0x040fe20000010100 */
[----:B-1----:R-:W-:Y:S01]  /*0440*/  ISETP.GE.AND P0, PT, R11, 0x1, PT ;  /* 0x000000010b00780c */ /* 0x002fe20003f06270 */
[-C--:B------:R-:W-:Y:S01]  /*0450*/  FFMA.FTZ R9, R0, R14.reuse, -2.25 ;  /* 0xc010000000097423 */ /* 0x080fe2000001000e */
[----:B------:R-:W-:Y:S01]  /*0460*/  FADD.FTZ R3, R21, -R2 ;  /* 0x8000000215037221 */ /* 0x000fe20000010000 */
[----:B------:R-:W-:Y:S02]  /*0470*/  FFMA.FTZ R5, R4, -R15, 3.75 ;  /* 0x4070000004057423 */ /* 0x000fe4000001080f */
[----:B------:R-:W-:Y:S01]  /*0480*/  FMUL.FTZ R9, R0, R9 ;  /* 0x0000000900097220 */ /* 0x000fe20000410000 */
[C---:B------:R-:W-:Y:S01]  /*0490*/  FFMA.FTZ R2, R3.reuse, R14, -2.25 ;  /* 0xc010000003027423 */ /* 0x040fe2000001000e */
[C---:B------:R-:W-:Y:S01]  /*04a0*/  FFMA.FTZ R5, R4.reuse, R5, -6 ;  /* 0xc0c0000004057423 */ /* 0x040fe20000010005 */
[C---:B------:R-:W-:Y:S01]  /*04b0*/  FADD.FTZ R53, R3.reuse, 1 ;  /* 0x3f80000003357421 */ /* 0x040fe20000010000 */
[C---:B------:R-:W-:Y:S01]  /*04c0*/  FADD.FTZ R51, -R3.reuse, 1 ;  /* 0x3f80000003337421 */ /* 0x040fe20000010100 */
[----:B------:R-:W-:Y:S01]  /*04d0*/  FMUL.FTZ R52, R3, R2 ;  /* 0x0000000203347220 */ /* 0x000fe20000410000 */
[----:B------:R-:W-:Y:S01]  /*04e0*/  FFMA.FTZ R2, R4, R5, 3 ;  /* 0x4040000004027423 */ /* 0x000fe20000010005 */
[CC--:B------:R-:W-:Y:S01]  /*04f0*/  FFMA.FTZ R5, R8.reuse, R14.reuse, -2.25 ;  /* 0xc010000008057423 */ /* 0x0c0fe2000001000e */
[----:B------:R-:W-:Y:S01]  /*0500*/  FFMA.FTZ R12, R53, -R15, 3.75 ;  /* 0x40700000350c7423 */ /* 0x000fe2000001080f */
[----:B------:R-:W-:Y:S01]  /*0510*/  FFMA.FTZ R14, R51, R14, -2.25 ;  /* 0xc0100000330e7423 */ /* 0x000fe2000001000e */
[C---:B------:R-:W-:Y:S01]  /*0520*/  FADD.FTZ R4, R8.reuse, 1 ;  /* 0x3f80000008047421 */ /* 0x040fe20000010000 */
[----:B------:R-:W-:Y:S01]  /*0530*/  FFMA.FTZ R52, R3, R52, 1 ;  /* 0x3f80000003347423 */ /* 0x000fe20000010034 */
[----:B------:R-:W-:Y:S01]  /*0540*/  FMUL.FTZ R3, R8, R5 ;  /* 0x0000000508037220 */ /* 0x000fe20000410000 */
[----:B------:R-:W-:Y:S01]  /*0550*/  FFMA.FTZ R12, R53, R12, -6 ;  /* 0xc0c00000350c7423 */ /* 0x000fe2000001000c */
[C---:B------:R-:W-:Y:S01]  /*0560*/  FMUL.FTZ R14, R51.reuse, R14 ;  /* 0x0000000e330e7220 */ /* 0x040fe20000410000 */
[----:B------:R-:W-:Y:S01]  /*0570*/  FADD.FTZ R50, R51, 1 ;  /* 0x3f80000033327421 */ /* 0x000fe20000010000 */
[----:B------:R-:W-:Y:S01]  /*0580*/  FFMA.FTZ R5, R4, -R15, 3.75 ;  /* 0x4070000004057423 */ /* 0x000fe2000001080f */
[----:B------:R-:W-:Y:S01]  /*0590*/  FFMA.FTZ R0, R0, R9, 1 ;  /* 0x3f80000000007423 */ /* 0x000fe20000010009 */
[----:B------:R-:W-:Y:S01]  /*05a0*/  FFMA.FTZ R3, R8, R3, 1 ;  /* 0x3f80000008037423 */ /* 0x000fe20000010003 */
[----:B------:R-:W-:Y:S01]  /*05b0*/  FFMA.FTZ R53, R53, R12, 3 ;  /* 0x4040000035357423 */ /* 0x000fe2000001000c */
[----:B------:R-:W-:Y:S01]  /*05c0*/  FFMA.FTZ R51, R51, R14, 1 ;  /* 0x3f80000033337423 */ /* 0x000fe2000001000e */
[----:B------:R-:W-:Y:S01]  /*05d0*/  FFMA.FTZ R9, R50, -R15, 3.75 ;  /* 0x4070000032097423 */ /* 0x000fe2000001080f */
[----:B------:R-:W-:Y:S01]  /*05e0*/  FFMA.FTZ R5, R4, R5, -6 ;  /* 0xc0c0000004057423 */ /* 0x000fe20000010005 */
[----:B------:R-:W-:Y:S06]  /*05f0*/  @!P0 EXIT ;  /* 0x000000000000894d */ /* 0x000fec0003800000 */
[----:B------:R-:W-:Y:S02]  /*0600*/  VIADD R8, R13, 0xffffffff ;  /* 0xffffffff0d087836 */ /* 0x000fe40000000000 */
[----:B------:R-:W-:Y:S01]  /*0610*/  FFMA.FTZ R4, R4, R5, 3 ;  /* 0x4040000004047423 */ /* 0x000fe20000010005 */
[----:B------:R-:W-:Y:S01]  /*0620*/  SHF.R.S32.HI R11, RZ, 0x1f, R10 ;  /* 0x0000001fff0b7819 */ /* 0x000fe2000001140a */
[C---:B------:R-:W-:Y:S01]  /*0630*/  VIADD R27, R19.reuse, 0x1 ;  /* 0x00000001131b7836 */ /* 0x040fe20000000000 */
[----:B------:R-:W-:Y:S01]  /*0640*/  IADD3 R17, R19, -0x1, RZ ;  /* 0xffffffff13117810 */ /* 0x000fe20007ffe0ff */
[C---:B------:R-:W-:Y:S01]  /*0650*/  FFMA.FTZ R9, R50.reuse, R9, -6 ;  /* 0xc0c0000032097423 */ /* 0x040fe20000010009 */
[C-C-:B------:R-:W-:Y:S01]  /*0660*/  VIADDMNMX.RELU R5, R23.reuse, 0xffffffff, R8.reuse, PT ;  /* 0xffffffff17057846 */ /* 0x140fe20003801108 */
[----:B------:R-:W-:Y:S01]  /*0670*/  ULDC.64 UR4, c[0x0][0x2a8] ;  /* 0x0000aa0000047ab9 */ /* 0x000fe20000000a00 */
[----:B------:R-:W-:Y:S01]  /*0680*/  VIMNMX.RELU R31, R23, R8, PT ;  /* 0x00000008171f7248 */ /* 0x000fe20003fe1100 */
[----:B------:R-:W-:Y:S01]  /*0690*/  IMAD R11, R11, UR4, RZ ;  /* 0x000000040b0b7c24 */ /* 0x000fe2000f8e02ff */
[C-C-:B------:R-:W-:Y:S01]  /*06a0*/  VIADDMNMX.RELU R33, R23.reuse, 0x1, R8.reuse, PT ;  /* 0x0000000117217846 */ /* 0x140fe20003801108 */
[----:B------:R-:W-:Y:S01]  /*06b0*/  FFMA.FTZ R50, R50, R9, 3 ;  /* 0x4040000032327423 */ /* 0x000fe20000010009 */
[----:B------:R-:W-:Y:S01]  /*06c0*/  VIADDMNMX.RELU R14, R23, 0x2, R8, PT ;  /* 0x00000002170e7846 */ /* 0x000fe20003801108 */
[----:B------:R-:W-:Y:S01]  /*06d0*/  VIADD R8, R7, 0xffffffff ;  /* 0xffffffff07087836 */ /* 0x000fe20000000000 */
[----:B------:R-:W-:Y:S01]  /*06e0*/  ULDC.64 UR6, c[0x0][0x258] ;  /* 0x0000960000067ab9 */ /* 0x000fe20000000a00 */
[C---:B------:R-:W-:Y:S01]  /*06f0*/  IMAD R13, R10.reuse, UR5, R11 ;  /* 0x000000050a0d7c24 */ /* 0x040fe2000f8e020b */
[----:B------:R-:W-:Y:S01]  /*0700*/  SHF.R.S32.HI R7, RZ, 0x1f, R14 ;  /* 0x0000001fff077819 */ /* 0x000fe2000001140e */
[----:B------:R-:W-:Y:S01]  /*0710*/  IMAD.WIDE.U32 R10, R10, UR4, RZ ;  /* 0x000000040a0a7c25 */ /* 0x000fe2000f8e00ff */
[----:B------:R-:W-:Y:S01]  /*0720*/  VIADDMNMX.RELU R29, R19, 0x2, R8, PT ;  /* 0x00000002131d7846 */ /* 0x000fe20003801108 */
[----:B------:R-:W-:Y:S01]  /*0730*/  ULDC.64 UR8, c[0x0][0x260] ;  /* 0x0000980000087ab9 */ /* 0x000fe20000000a00 */
[-C--:B------:R-:W-:Y:S01]  /*0740*/  VIMNMX.RELU R27, R27, R8.reuse, PT ;  /* 0x000000081b1b7248 */ /* 0x080fe20003fe1100 */
[----:B------:R-:W-:Y:S01]  /*0750*/  IMAD R7, R7, UR6, RZ ;  /* 0x0000000607077c24 */ /* 0x000fe2000f8e02ff */
[-C--:B------:R-:W-:Y:S01]  /*0760*/  VIMNMX.RELU R19, R19, R8.reuse, PT ;  /* 0x0000000813137248 */ /* 0x080fe20003fe1100 */
[----:B------:R-:W-:Y:S01]  /*0770*/  ULDC.64 UR4, c[0x0][0x2a0] ;  /* 0x0000a80000047ab9 */ /* 0x000fe20000000a00 */
[----:B------:R-:W-:Y:S01]  /*0780*/  VIMNMX.RELU R17, R17, R8, PT ;  /* 0x0000000811117248 */ /* 0x000fe20003fe1100 */
[----:B------:R-:W-:Y:S01]  /*0790*/  IMAD R21, R14, UR7, R7 ;  /* 0x000000070e157c24 */ /* 0x000fe2000f8e0207 */
[----:B------:R-:W-:Y:S01]  /*07a0*/  SHF.R.S32.HI R8, RZ, 0x1f, R33 ;  /* 0x0000001fff087819 */ /* 0x000fe20000011421 */
[----:B------:R-:W-:Y:S01]  /*07b0*/  IMAD.IADD R11, R11, 0x1, R13 ;  /* 0x000000010b0b7824 */ /* 0x000fe200078e020d */
[----:B------:R-:W-:Y:S01]  /*07c0*/  SHF.R.S32.HI R9, RZ, 0x1f, R29 ;  /* 0x0000001fff097819 */ /* 0x000fe2000001141d */
[----:B------:R-:W-:Y:S01]  /*07d0*/  IMAD.WIDE.U32 R24, R29, UR8, RZ ;  /* 0x000000081d187c25 */ /* 0x000fe2000f8e00ff */
[----:B------:R-:W-:Y:S01]  /*07e0*/  SHF.R.S32.HI R12, RZ, 0x1f, R6 ;  /* 0x0000001fff0c7819 */ /* 0x000fe20000011406 */
[----:B------:R-:W-:Y:S01]  /*07f0*/  STL.64 [R1+0xc0], R52 ;  /* 0x0000c03401007387 */ /* 0x000fe20000100a00 */
[----:B------:R-:W-:Y:S01]  /*0800*/  SHF.R.S32.HI R18, RZ, 0x1f, R27 ;  /* 0x0000001fff127819 */ /* 0x000fe2000001141b */
[----:B------:R-:W-:Y:S01]  /*0810*/  IMAD R8, R8, UR6, RZ ;  /* 0x0000000608087c24 */ /* 0x000fe2000f8e02ff */
[----:B------:R-:W-:Y:S01]  /*0820*/  SHF.R.S32.HI R26, RZ, 0x1f, R19 ;  /* 0x0000001fff1a7819 */ /* 0x000fe20000011413 */
[----:B------:R-:W-:Y:S01]  /*0830*/  IMAD R16, R9, UR8, RZ ;  /* 0x0000000809107c24 */ /* 0x000fe2000f8e02ff */
[----:B------:R0:W-:Y:S01]  /*0840*/  STL.64 [R1+0xb8], R2 ;  /* 0x0000b80201007387 */ /* 0x0001e20000100a00 */
[----:B------:R-:W-:Y:S01]  /*0850*/  IMAD R7, R12, UR4, RZ ;  /* 0x000000040c077c24 */ /* 0x000fe2000f8e02ff */
[----:B------:R-:W1:Y:S01]  /*0860*/  LDC.64 R56, c[0x0][0x298] ;  /* 0x0000a600ff387b82 */ /* 0x000e620000000a00 */
[----:B------:R-:W-:Y:S01]  /*0870*/  IMAD R13, R33, UR7, R8 ;  /* 0x00000007210d7c24 */ /* 0x000fe2000f8e0208 */
[----:B------:R-:W-:Y:S01]  /*0880*/  ULDC.64 UR10, c[0x0][0x250] ;  /* 0x00009400000a7ab9 */ /* 0x000fe20000000a00 */
[----:B------:R-:W-:-:S02]  /*0890*/  IMAD R9, R29, UR9, R16 ;  /* 0x000000091d097c24 */ /* 0x000fc4000f8e0210 */
[----:B------:R-:W-:Y:S01]  /*08a0*/  IMAD R8, R18, UR8, RZ ;  /* 0x0000000812087c24 */ /* 0x000fe2000f8e02ff */
[----:B------:R-:W-:Y:S01]  /*08b0*/  SHF.R.S32.HI R18, RZ, 0x1f, R17 ;  /* 0x0000001fff127819 */ /* 0x000fe20000011411 */
[----:B------:R-:W-:Y:S01]  /*08c0*/  IMAD R16, R6, UR5, R7 ;  /* 0x0000000506107c24 */ /* 0x000fe2000f8e0207 */
[----:B------:R-:W-:Y:S01]  /*08d0*/  SHF.R.S32.HI R7, RZ, 0x1f, R31 ;  /* 0x0000001fff077819 */ /* 0x000fe2000001141f */
[----:B------:R-:W-:Y:S02]  /*08e0*/  IMAD.IADD R25, R25, 0x1, R9 ;  /* 0x0000000119197824 */ /* 0x000fe400078e0209 */
[----:B------:R-:W-:-:S04]  /*08f0*/  IMAD.WIDE.U32 R22, R27, UR8, RZ ;  /* 0x000000081b167c25 */ /* 0x000fc8000f8e00ff */
[----:B------:R-:W-:Y:S02]  /*0900*/  IMAD R8, R27, UR9, R8 ;  /* 0x000000091b087c24 */ /* 0x000fe4000f8e0208 */
[----:B0-----:R-:W-:Y:S01]  /*0910*/  IMAD.WIDE.U32 R2, R6, UR4, R10 ;  /* 0x0000000406027c25 */ /* 0x001fe2000f8e000a */
[----:B------:R-:W-:-:S03]  /*0920*/  SHF.R.S32.HI R6, RZ, 0x1f, R5 ;  /* 0x0000001fff067819 */ /* 0x000fc60000011405 */
[----:B------:R-:W-:Y:S01]  /*0930*/  IMAD R12, R7, UR6, RZ ;  /* 0x00000006070c7c24 */ /* 0x000fe2000f8e02ff */
[----:B------:R0:W-:Y:S01]  /*0940*/  STL.64 [R1+0x70], R2 ;  /* 0x0000700201007387 */ /* 0x0001e20000100a00 */
[----:B------:R-:W-:Y:S02]  /*0950*/  IMAD.IADD R23, R23, 0x1, R8 ;  /* 0x0000000117177824 */ /* 0x000fe400078e0208 */
[----:B------:R-:W-:-:S04]  /*0960*/  IMAD.WIDE.U32 R52, R33, UR6, R24 ;  /* 0x0000000621347c25 */ /* 0x000fc8000f8e0018 */
[C---:B------:R-:W-:Y:S01]  /*0970*/  IMAD.WIDE.U32 R60, R31.reuse, UR6, RZ ;  /* 0x000000061f3c7c25 */ /* 0x040fe2000f8e00ff */
[----:B------:R2:W-:Y:S03]  /*0980*/  STL.64 [R1+0x60], R52 ;  /* 0x0000603401007387 */ /* 0x0005e60000100a00 */
[C---:B------:R-:W-:Y:S02]  /*0990*/  IMAD R12, R31.reuse, UR7, R12 ;  /* 0x000000071f0c7c24 */ /* 0x040fe4000f8e020c */
[----:B0-----:R-:W-:-:S04]  /*09a0*/  IMAD.WIDE.U32 R2, R31, UR6, R24 ;  /* 0x000000061f027c25 */ /* 0x001fc8000f8e0018 */
[----:B------:R-:W-:-:S04]  /*09b0*/  IMAD.WIDE.U32 R30, R31, UR6, R22 ;  /* 0x000000061f1e7c25 */ /* 0x000fc8000f8e0016 */
[----:B------:R-:W-:Y:S02]  /*09c0*/  IMAD.WIDE.U32 R40, R5, UR6, R22 ;  /* 0x0000000605287c25 */ /* 0x000fe4000f8e0016 */
[----:B------:R-:W3:Y:S02]  /*09d0*/  LDL.64 R22, [R1+0x70] ;  /* 0x0000700001167983 */ /* 0x000ee40000100a00 */
[----:B------:R-:W-:-:S04]  /*09e0*/  IMAD.WIDE.U32 R14, R14, UR6, RZ ;  /* 0x000000060e0e7c25 */ /* 0x000fc8000f8e00ff */
[----:B------:R-:W-:Y:S02]  /*09f0*/  IMAD R26, R26, UR8, RZ ;  /* 0x000000081a1a7c24 */ /* 0x000fe4000f8e02ff */
[----:B------:R-:W-:Y:S02]  /*0a00*/  IMAD.IADD R15, R15, 0x1, R21 ;  /* 0x000000010f0f7824 */ /* 0x000fe400078e0215 */
[----:B------:R-:W-:-:S04]  /*0a10*/  IMAD.WIDE.U32 R20, R19, UR8, RZ ;  /* 0x0000000813147c25 */ /* 0x000fc8000f8e00ff */
[----:B------:R-:W-:Y:S02]  /*0a20*/  IMAD R7, R19, UR9, R26 ;  /* 0x0000000913077c24 */ /* 0x000fe4000f8e021a */
[----:B------:R-:W-:-:S03]  /*0a30*/  IMAD.WIDE.U32 R10, R33, UR6, RZ ;  /* 0x00000006210a7c25 */ /* 0x000fc6000f8e00ff */
[----:B------:R-:W-:Y:S01]  /*0a40*/  IADD3 R21, R21, R7, RZ ;  /* 0x0000000715157210 */ /* 0x000fe20007ffe0ff */
[----:B------:R-:W-:Y:S01]  /*0a50*/  IMAD.WIDE.U32 R42, R5, UR6, R24 ;  /* 0x00000006052a7c25 */ /* 0x000fe2000f8e0018 */
[----:B------:R-:W-:Y:S01]  /*0a60*/  IADD3 R11, R11, R13, RZ ;  /* 0x0000000d0b0b7210 */ /* 0x000fe20007ffe0ff */
[----:B------:R-:W-:Y:S02]  /*0a70*/  STL.64 [R1+0x58], R2 ;  /* 0x0000580201007387 */ /* 0x000fe40000100a00 */
[----:B------:R-:W-:Y:S02]  /*0a80*/  IMAD.WIDE.U32 R38, R5, UR6, R20 ;  /* 0x0000000605267c25 */ /* 0x000fe4000f8e0014 */
[----:B------:R-:W-:Y:S02]  /*0a90*/  STL.64 [R1+0x50], R42 ;  /* 0x0000502a01007387 */ /* 0x000fe40000100a00 */
[--C-:B------:R-:W-:Y:S02]  /*0aa0*/  IMAD.WIDE.U32 R28, R29, UR8, R14.reuse ;  /* 0x000000081d1c7c25 */ /* 0x100fe4000f8e000e */
[----:B------:R-:W-:Y:S02]  /*0ab0*/  STL.64 [R1+0x38], R30 ;  /* 0x0000381e01007387 */ /* 0x000fe40000100a00 */
[----:B------:R-:W-:-:S02]  /*0ac0*/  IMAD.WIDE.U32 R24, R27, UR8, R14 ;  /* 0x000000081b187c25 */ /* 0x000fc4000f8e000e */
[----:B------:R-:W-:Y:S02]  /*0ad0*/  STL.64 [R1+0x30], R40 ;  /* 0x0000302801007387 */ /* 0x000fe40000100a00 */
[----:B------:R-:W-:Y:S02]  /*0ae0*/  IMAD.WIDE.U32 R48, R19, UR8, R14 ;  /* 0x0000000813307c25 */ /* 0x000fe4000f8e000e */
[----:B------:R-:W-:Y:S02]  /*0af0*/  STL.64 [R1+0x10], R38 ;  /* 0x0000102601007387 */ /* 0x000fe40000100a00 */
[----:B------:R-:W-:Y:S02]  /*0b00*/  IMAD.IADD R61, R61, 0x1, R12 ;  /* 0x000000013d3d7824 */ /* 0x000fe400078e020c */
[----:B------:R-:W-:Y:S01]  /*0b10*/  IMAD.WIDE.U32 R32, R27, UR8, R10 ;  /* 0x000000081b207c25 */ /* 0x000fe2000f8e000a */
[----:B------:R-:W-:Y:S03]  /*0b20*/  STL.64 [R1+0x68], R28 ;  /* 0x0000681c01007387 */ /* 0x000fe60000100a00 */
[----:B------:R-:W-:Y:S01]  /*0b30*/  IMAD.WIDE.U32 R36, R17, UR8, R14 ;  /* 0x0000000811247c25 */ /* 0x000fe2000f8e000e */
[----:B------:R-:W-:Y:S03]  /*0b40*/  STL.64 [R1+0x48], R24 ;  /* 0x0000481801007387 */ /* 0x000fe60000100a00 */
[--C-:B------:R-:W-:Y:S01]  /*0b50*/  IMAD.WIDE.U32 R46, R19, UR8, R10.reuse ;  /* 0x00000008132e7c25 */ /* 0x100fe2000f8e000a */
[----:B------:R-:W-:Y:S03]  /*0b60*/  STL.64 [R1+0x28], R48 ;  /* 0x0000283001007387 */ /* 0x000fe60000100a00 */
[----:B------:R-:W-:Y:S01]  /*0b70*/  IMAD.WIDE.U32 R34, R17, UR8, R10 ;  /* 0x0000000811227c25 */ /* 0x000fe2000f8e000a */
[----:B------:R-:W-:Y:S03]  /*0b80*/  STL.64 [R1+0x40], R32 ;  /* 0x0000402001007387 */ /* 0x000fe60000100a00 */
[----:B------:R-:W-:Y:S01]  /*0b90*/  IMAD.WIDE.U32 R44, R19, UR8, R60 ;  /* 0x00000008132c7c25 */ /* 0x000fe2000f8e003c */
[----:B------:R-:W-:Y:S03]  /*0ba0*/  STL.64 [R1+0x8], R36 ;  /* 0x0000082401007387 */ /* 0x000fe60000100a00 */
[----:B------:R-:W-:Y:S01]  /*0bb0*/  IMAD R6, R6, UR6, RZ ;  /* 0x0000000606067c24 */ /* 0x000fe2000f8e02ff */
[----:B------:R-:W-:Y:S01]  /*0bc0*/  STL.64 [R1+0x20], R46 ;  /* 0x0000202e01007387 */ /* 0x000fe20000100a00 */
[----:B------:R-:W-:-:S02]  /*0bd0*/  IMAD.IADD R11, R13, 0x1, R53 ;  /* 0x000000010d0b7824 */ /* 0x000fc400078e0235 */
[C---:B------:R-:W-:Y:S01]  /*0be0*/  IMAD R6, R5.reuse, UR7, R6 ;  /* 0x0000000705067c24 */ /* 0x040fe2000f8e0206 */
[----:B------:R-:W-:Y:S01]  /*0bf0*/  STL.64 [R1], R34 ;  /* 0x0000002201007387 */ /* 0x000fe20000100a00 */
[----:B------:R-:W-:-:S03]  /*0c00*/  IMAD.WIDE.U32 R58, R5, UR6, RZ ;  /* 0x00000006053a7c25 */ /* 0x000fc6000f8e00ff */
[----:B------:R-:W-:Y:S01]  /*0c10*/  STL.64 [R1+0x18], R44 ;  /* 0x0000182c01007387 */ /* 0x000fe20000100a00 */
[----:B------:R-:W-:Y:S02]  /*0c20*/  IMAD R18, R18, UR8, RZ ;  /* 0x0000000812127c24 */ /* 0x000fe4000f8e02ff */
[----:B------:R-:W-:Y:S01]  /*0c30*/  IMAD.IADD R59, R59, 0x1, R6 ;  /* 0x000000013b3b7824 */ /* 0x000fe200078e0206 */
[----:B--2---:R0:W5:Y:S01]  /*0c40*/  LDL.LU.64 R52, [R1+0xc0] ;  /* 0x0000c00001347983 */ /* 0x0041620000300a00 */
[C---:B------:R-:W-:Y:S02]  /*0c50*/  IMAD R5, R17.reuse, UR9, R18 ;  /* 0x0000000911057c24 */ /* 0x040fe4000f8e0212 */
[----:B------:R-:W-:Y:S01]  /*0c60*/  IMAD.WIDE.U32 R60, R17, UR8, R60 ;  /* 0x00000008113c7c25 */ /* 0x000fe2000f8e003c */
[----:B-1----:R-:W-:-:S03]  /*0c70*/  SHF.L.U64.HI R54, R56, 0x1, R57 ;  /* 0x0000000138367819 */ /* 0x002fc60000010239 */
[----:B------:R-:W-:Y:S01]  /*0c80*/  IMAD.WIDE.U32 R58, R17, UR8, R58 ;  /* 0x00000008113a7c25 */ /* 0x000fe2000f8e003a */
[----:B------:R-:W-:-:S03]  /*0c90*/  USHF.L.U64.HI UR6, UR10, 0x1, UR11 ;  /* 0x000000010a067899 */ /* 0x000fc6000801020b */
[----:B------:R-:W-:Y:S01]  /*0ca0*/  IMAD.IADD R57, R5, 0x1, R59 ;  /* 0x0000000105397824 */ /* 0x000fe200078e023b */
[----:B------:R-:W-:Y:S01]  /*0cb0*/  UMOV UR4, URZ ;  /* 0x0000003f00047c82 */ /* 0x000fe20008000000 */
[----:B---3--:R-:W-:-:S05]  /*0cc0*/  IMAD.IADD R10, R23, 0x1, R16 ;  /* 0x00000001170a7824 */ /* 0x008fca00078e0210 */
[----:B------:R1:W-:Y:S02]  /*0cd0*/  STL [R1+0xb4], R10 ;  /* 0x0000b40a01007387 */ /* 0x0003e40000100800 */
[C---:B-1----:R-:W-:Y:S01]  /*0ce0*/  IMAD.IADD R10, R12.reuse, 0x1, R3 ;  /* 0x000000010c0a7824 */ /* 0x042fe200078e0203 */
[----:B------:R-:W-:Y:S01]  /*0cf0*/  IADD3 R12, R12, R31, RZ ;  /* 0x0000001f0c0c7210 */ /* 0x000fe20007ffe0ff */
[----:B------:R0:W5:Y:S04]  /*0d00*/  LDL.LU.64 R2, [R1+0xb8] ;  /* 0x0000b80001027983 */ /* 0x0001680000300a00 */
[----:B------:R1:W-:Y:S04]  /*0d10*/  STL [R1+0xac], R11 ;  /* 0x0000ac0b01007387 */ /* 0x0003e80000100800 */
[----:B------:R2:W-:Y:S01]  /*0d20*/  STL [R1+0xa8], R10 ;  /* 0x0000a80a01007387 */ /* 0x0005e20000100800 */
[----:B-1----:R-:W-:-:S02]  /*0d30*/  IMAD.IADD R11, R9, 0x1, R29 ;  /* 0x00000001090b7824 */ /* 0x002fc400078e021d */
[C---:B------:R-:W-:Y:S02]  /*0d40*/  IMAD.IADD R9, R8.reuse, 0x1, R33 ;  /* 0x0000000108097824 */ /* 0x040fe400078e0221 */
[----:B--2---:R-:W-:Y:S01]  /*0d50*/  IMAD.IADD R10, R8, 0x1, R25 ;  /* 0x00000001080a7824 */ /* 0x004fe200078e0219 */
[C---:B------:R-:W-:Y:S01]  /*0d60*/  IADD3 R8, R7.reuse, R49, RZ ;  /* 0x0000003107087210 */ /* 0x040fe20007ffe0ff */
[----:B------:R-:W-:Y:S04]  /*0d70*/  STL [R1+0x98], R12 ;  /* 0x0000980c01007387 */ /* 0x000fe80000100800 */
[----:B------:R-:W-:Y:S04]  /*0d80*/  STL [R1+0xb0], R11 ;  /* 0x0000b00b01007387 */ /* 0x000fe80000100800 */
[----:B------:R1:W-:Y:S04]  /*0d90*/  STL [R1+0xa0], R10 ;  /* 0x0000a00a01007387 */ /* 0x0003e80000100800 */
[----:B------:R2:W-:Y:S04]  /*0da0*/  STL [R1+0x9c], R9 ;  /* 0x00009c0901007387 */ /* 0x0005e80000100800 */
[----:B------:R3:W-:Y:S01]  /*0db0*/  STL [R1+0x90], R8 ;  /* 0x0000900801007387 */ /* 0x0007e20000100800 */
[----:B-1----:R-:W-:-:S02]  /*0dc0*/  IMAD.IADD R10, R7, 0x1, R47 ;  /* 0x00000001070a7824 */ /* 0x002fc400078e022f */
[----:B--2---:R-:W-:Y:S01]  /*0dd0*/  IMAD.IADD R9, R7, 0x1, R45 ;  /* 0x0000000107097824 */ /* 0x004fe200078e022d */
[C---:B------:R-:W-:Y:S01]  /*0de0*/  IADD3 R7, R6.reuse, R41, RZ ;  /* 0x0000002906077210 */ /* 0x040fe20007ffe0ff */
[C---:B---3--:R-:W-:Y:S01]  /*0df0*/  IMAD.IADD R8, R6.reuse, 0x1, R43 ;  /* 0x0000000106087824 */ /* 0x048fe200078e022b */
[----:B------:R-:W-:Y:S01]  /*0e00*/  STL [R1+0x8c], R10 ;  /* 0x00008c0a01007387 */ /* 0x000fe20000100800 */
[----:B------:R-:W-:-:S03]  /*0e10*/  IMAD.IADD R6, R6, 0x1, R39 ;  /* 0x0000000106067824 */ /* 0x000fc600078e0227 */
[----:B------:R-:W-:Y:S04]  /*0e20*/  STL [R1+0x88], R9 ;  /* 0x0000880901007387 */ /* 0x000fe80000100800 */
[----:B------:R1:W-:Y:S04]  /*0e30*/  STL [R1+0xa4], R8 ;  /* 0x0000a40801007387 */ /* 0x0003e80000100800 */
[----:B------:R2:W-:Y:S04]  /*0e40*/  STL [R1+0x94], R7 ;  /* 0x0000940701007387 */ /* 0x0005e80000100800 */
[----:B------:R3:W-:Y:S01]  /*0e50*/  STL [R1+0x84], R6 ;  /* 0x0000840601007387 */ /* 0x0007e20000100800 */
[----:B-1----:R-:W-:-:S02]  /*0e60*/  IMAD.IADD R8, R37, 0x1, R5 ;  /* 0x0000000125087824 */ /* 0x002fc400078e0205 */
[----:B--2---:R-:W-:-:S03]  /*0e70*/  IMAD.IADD R7, R5, 0x1, R35 ;  /* 0x0000000105077824 */ /* 0x004fc600078e0223 */
[----:B------:R0:W-:Y:S01]  /*0e80*/  STL [R1+0x80], R8 ;  /* 0x0000800801007387 */ /* 0x0001e20000100800 */
[----:B---3--:R-:W-:-:S03]  /*0e90*/  IADD3 R6, R5, R61, RZ ;  /* 0x0000003d05067210 */ /* 0x008fc60007ffe0ff */
[----:B------:R0:W-:Y:S04]  /*0ea0*/  STL [R1+0x7c], R7 ;  /* 0x00007c0701007387 */ /* 0x0001e80000100800 */
[----:B------:R0:W-:Y:S02]  /*0eb0*/  STL [R1+0x78], R6 ;  /* 0x0000780601007387 */ /* 0x0001e40000100800 */
.L_x_112:
[----:B------:R-:W2:Y:S01]  /*0ec0*/  LDL R12, [R1+0xb4] ;  /* 0x0000b400010c7983 */ /* 0x000ea20000100800 */
[----:B------:R-:W1:Y:S03]  /*0ed0*/  LDC.64 R10, c[0x0][0x290] ;  /* 0x0000a400ff0a7b82 */ /* 0x000e660000000a00 */
[----:B0-----:R-:W2:Y:S04]  /*0ee0*/  LDL.64 R8, [R1+0x70] ;  /* 0x0000700001087983 */ /* 0x001ea80000100a00 */
[----:B------:R-:W3:Y:S04]  /*0ef0*/  LDL.64 R22, [R1+0x10] ;  /* 0x0000100001167983 */ /* 0x000ee80000100a00 */
[----:B------:R-:W4:Y:S04]  /*0f00*/  LDL R24, [R1+0x84] ;  /* 0x0000840001187983 */ /* 0x000f280000100800 */
[----:B------:R-:W4:Y:S01]  /*0f10*/  LDL.64 R20, [R1+0x30] ;  /* 0x0000300001147983 */ /* 0x000f220000100a00 */
[----:B------:R-:W-:Y:S01]  /*0f20*/  USHF.R.S32.HI UR5, URZ, 0x1f, UR4 ;  /* 0x0000001f3f057899 */ /* 0x000fe20008011404 */
[----:B------:R-:W0:Y:S01]  /*0f30*/  LDC.64 R6, c[0x0][0x248] ;  /* 0x00009200ff067b82 */ /* 0x000e220000000a00 */
[----:B------:R-:W-:Y:S01]  /*0f40*/  ULDC.64 UR8, c[0x0][0x268] ;  /* 0x00009a0000087ab9 */ /* 0x000fe20000000a00 */
[----:B------:R-:W4:Y:S04]  /*0f50*/  LDL R17, [R1+0x94] ;  /* 0x0000940001117983 */ /* 0x000f280000100800 */
[----:B------:R-:W4:Y:S01]  /*0f60*/  LDL.64 R14, [R1+0x50] ;  /* 0x00005000010e7983 */ /* 0x000f220000100a00 */
[----:B-1----:R-:W-:-:S03]  /*0f70*/  IMAD R5, R10, UR5, RZ ;  /* 0x000000050a057c24 */ /* 0x002fc6000f8e02ff */
[----:B------:R-:W4:Y:S04]  /*0f80*/  LDL.64 R18, [R1+0x18] ;  /* 0x0000180001127983 */ /* 0x000f280000100a00 */
[----:B------:R-:W4:Y:S04]  /*0f90*/  LDL R16, [R1+0xa4] ;  /* 0x0000a40001107983 */ /* 0x000f280000100800 */
[----:B------:R-:W4:Y:S01]  /*0fa0*/  LDL.64 R26, [R1+0x38] ;  /* 0x00003800011a7983 */ /* 0x000f220000100a00 */
[----:B------:R-:W-:-:S03]  /*0fb0*/  IMAD R5, R11, UR4, R5 ;  /* 0x000000040b057c24 */ /* 0x000fc6000f8e0205 */
[----:B------:R-:W4:Y:S01]  /*0fc0*/  LDL R25, [R1+0x98] ;  /* 0x0000980001197983 */ /* 0x000f220000100800 */
[----:B------:R-:W-:-:S03]  /*0fd0*/  MOV R13, R57 ;  /* 0x00000039000d7202 */ /* 0x000fc60000000f00 */
[----:B------:R-:W4:Y:S04]  /*0fe0*/  LDL R30, [R1+0xac] ;  /* 0x0000ac00011e7983 */ /* 0x000f280000100800 */
[----:B------:R-:W4:Y:S04]  /*0ff0*/  LDL R46, [R1+0x80] ;  /* 0x00008000012e7983 */ /* 0x000f280000100800 */
[----:B------:R-:W4:Y:S04]  /*1000*/  LDL R45, [R1+0x90] ;  /* 0x00009000012d7983 */ /* 0x000f280000100800 */
[----:B------:R-:W4:Y:S04]  /*1010*/  LDL R44, [R1+0xa0] ;  /* 0x0000a000012c7983 */ /* 0x000f280000100800 */
[----:B------:R-:W4:Y:S01]  /*1020*/  LDL.64 R32, [R1+0x68] ;  /* 0x0000680001207983 */ /* 0x000f220000100a00 */
[----:B--2---:R-:W-:-:S02]  /*1030*/  IMAD.MOV.U32 R9, RZ, RZ, R12 ;  /* 0x000000ffff097224 */ /* 0x004fc400078e000c */
[----:B------:R-:W-:Y:S01]  /*1040*/  IMAD.WIDE.U32 R8, R10, UR4, R8 ;  /* 0x000000040a087c25 */ /* 0x000fe2000f8e0008 */
[----:B---3--:R-:W2:Y:S03]  /*1050*/  LDL R23, [R1+0x78] ;  /* 0x0000780001177983 */ /* 0x008ea60000100800 */
[----:B------:R-:W-:Y:S02]  /*1060*/  IMAD.MOV.U32 R10, RZ, RZ, R22 ;  /* 0x000000ffff0a7224 */ /* 0x000fe400078e0016 */
[----:B------:R-:W3:Y:S01]  /*1070*/  LDL R22, [R1+0x88] ;  /* 0x0000880001167983 */ /* 0x000ee20000100800 */
[----:B----4-:R-:W-:-:S03]  /*1080*/  IMAD.MOV.U32 R11, RZ, RZ, R24 ;  /* 0x000000ffff0b7224 */ /* 0x010fc600078e0018 */
[----:B------:R-:W4:Y:S01]  /*1090*/  LDL R24, [R1+0xa8] ;  /* 0x0000a80001187983 */ /* 0x000f220000100800 */
[----:B------:R-:W-:Y:S01]  /*10a0*/  IMAD.IADD R5, R9, 0x1, R5 ;  /* 0x0000000109057824 */ /* 0x000fe200078e0205 */
[----:B------:R-:W-:-:S04]  /*10b0*/  LEA R29, P0, R8, UR8, 0x1 ;  /* 0x00000008081d7c11 */ /* 0x000fc8000f8008ff */
[----:B------:R-:W-:Y:S01]  /*10c0*/  LEA.HI.X R5, R8, UR9, R5, 0x1, P0 ;  /* 0x0000000908057c11 */ /* 0x000fe200080f0c05 */
[C---:B0-----:R-:W-:Y:S01]  /*10d0*/  IMAD R28, R6.reuse, UR5, RZ ;  /* 0x00000005061c7c24 */ /* 0x041fe2000f8e02ff */
[----:B------:R-:W-:Y:S01]  /*10e0*/  MOV R8, R20 ;  /* 0x0000001400087202 */ /* 0x000fe20000000f00 */
[----:B------:R-:W-:Y:S01]  /*10f0*/  IMAD.MOV.U32 R12, RZ, RZ, R58 ;  /* 0x000000ffff0c7224 */ /* 0x000fe200078e003a */
[----:B------:R-:W4:Y:S01]  /*1100*/  LDL.64 R20, [R1+0x58] ;  /* 0x0000580001147983 */ /* 0x000f220000100a00 */
[----:B------:R-:W-:Y:S01]  /*1110*/  IMAD R28, R7, UR4, R28 ;  /* 0x00000004071c7c24 */ /* 0x000fe2000f8e021c */
[----:B------:R-:W-:Y:S01]  /*1120*/  ULDC.64 UR8, c[0x0][0x220] ;  /* 0x0000880000087ab9 */ /* 0x000fe20000000a00 */
[----:B------:R-:W-:-:S04]  /*1130*/  IMAD.WIDE.U32 R42, R6, UR4, R12 ;  /* 0x00000004062a7c25 */ /* 0x000fc8000f8e000c */
[----:B------:R-:W-:Y:S01]  /*1140*/  IMAD.WIDE.U32 R40, R6, UR4, R10 ;  /* 0x0000000406287c25 */ /* 0x000fe2000f8e000a */
[----:B------:R-:W-:Y:S02]  /*1150*/  IADD3 R9, R43, R28, RZ ;  /* 0x0000001c2b097210 */ /* 0x000fe40007ffe0ff */
[----:B------:R-:W4:Y:S01]  /*1160*/  LDL R43, [R1+0xb0] ;  /* 0x0000b000012b7983 */ /* 0x000f220000100800 */
[----:B------:R-:W-:Y:S02]  /*1170*/  IMAD.IADD R7, R28, 0x1, R41 ;  /* 0x000000011c077824 */ /* 0x000fe400078e0229 */
[C---:B------:R-:W-:Y:S01]  /*1180*/  IMAD.SHL.U32 R41, R42.reuse, 0x2, RZ ;  /* 0x000000022a297824 */ /* 0x040fe200078e00ff */
[----:B------:R-:W-:Y:S01]  /*1190*/  SHF.L.U64.HI R42, R42, 0x1, R9 ;  /* 0x000000012a2a7819 */ /* 0x000fe20000010209 */
[----:B------:R-:W-:Y:S02]  /*11a0*/  IMAD.MOV.U32 R9, RZ, RZ, R17 ;  /* 0x000000ffff097224 */ /* 0x000fe400078e0011 */
[----:B------:R-:W-:-:S02]  /*11b0*/  IMAD.MOV.U32 R12, RZ, RZ, R14 ;  /* 0x000000ffff0c7224 */ /* 0x000fc400078e000e */
[----:B------:R-:W-:Y:S01]  /*11c0*/  IMAD.WIDE.U32 R14, R6, UR4, R8 ;  /* 0x00000004060e7c25 */ /* 0x000fe2000f8e0008 */
[----:B------:R-:W-:-:S03]  /*11d0*/  MOV R8, R60 ;  /* 0x0000003c00087202 */ /* 0x000fc60000000f00 */
[----:B------:R-:W-:Y:S02]  /*11e0*/  IMAD.MOV.U32 R10, RZ, RZ, R18 ;  /* 0x000000ffff0a7224 */ /* 0x000fe400078e0012 */
[----:B------:R-:W-:Y:S01]  /*11f0*/  IMAD.MOV.U32 R13, RZ, RZ, R16 ;  /* 0x000000ffff0d7224 */ /* 0x000fe200078e0010 */
[----:B------:R-:W4:Y:S04]  /*1200*/  LDL.64 R18, [R1+0x20] ;  /* 0x0000200001127983 */ /* 0x000f280000100a00 */
[----:B------:R-:W4:Y:S01]  /*1210*/  LDL.64 R16, [R1] ;  /* 0x0000000001107983 */ /* 0x000f220000100a00 */
[----:B------:R-:W-:-:S04]  /*1220*/  IMAD.WIDE.U32 R12, R6, UR4, R12 ;  /* 0x00000004060c7c25 */ /* 0x000fc8000f8e000c */
[C---:B------:R-:W-:Y:S01]  /*1230*/  IMAD.SHL.U32 R39, R40.reuse, 0x2, RZ ;  /* 0x0000000228277824 */ /* 0x040fe200078e00ff */
[----:B------:R-:W-:Y:S02]  /*1240*/  SHF.L.U64.HI R40, R40, 0x1, R7 ;  /* 0x0000000128287819 */ /* 0x000fe40000010207 */
[----:B------:R-:W-:Y:S01]  /*1250*/  IADD3 R36, R28, R13, RZ ;  /* 0x0000000d1c247210 */ /* 0x000fe20007ffe0ff */
[----:B------:R-:W-:-:S03]  /*1260*/  IMAD.SHL.U32 R35, R12, 0x2, RZ ;  /* 0x000000020c237824 */ /* 0x000fc600078e00ff */
[----:B------:R-:W-:Y:S01]  /*1270*/  SHF.L.U64.HI R36, R12, 0x1, R36 ;  /* 0x000000010c247819 */ /* 0x000fe20000010224 */
[----:B--2---:R-:W-:Y:S02]  /*1280*/  IMAD.MOV.U32 R9, RZ, RZ, R23 ;  /* 0x000000ffff097224 */ /* 0x004fe400078e0017 */
[----:B------:R-:W2:Y:S01]  /*1290*/  LDL R23, [R1+0x7c] ;  /* 0x00007c0001177983 */ /* 0x000ea20000100800 */
[----:B---3--:R-:W-:Y:S01]  /*12a0*/  MOV R11, R22 ;  /* 0x00000016000b7202 */ /* 0x008fe20000000f00 */
[C---:B------:R-:W-:Y:S02]  /*12b0*/  IMAD.WIDE.U32 R8, R6.reuse, UR4, R8 ;  /* 0x0000000406087c25 */ /* 0x040fe4000f8e0008 */
[----:B------:R-:W3:Y:S02]  /*12c0*/  LDL R22, [R1+0x8c] ;  /* 0x00008c0001167983 */ /* 0x000ee40000100800 */
[----:B------:R-:W-:-:S04]  /*12d0*/  IMAD.WIDE.U32 R10, R6, UR4, R10 ;  /* 0x00000004060a7c25 */ /* 0x000fc8000f8e000a */
[C---:B------:R-:W-:Y:S01]  /*12e0*/  IMAD.IADD R34, R28.reuse, 0x1, R9 ;  /* 0x000000011c227824 */ /* 0x040fe200078e0209 */
[----:B------:R-:W-:Y:S01]  /*12f0*/  IADD3 R9, R28, R11, RZ ;  /* 0x0000000b1c097210 */ /* 0x000fe20007ffe0ff */
[----:B------:R-:W-:-:S03]  /*1300*/  IMAD.SHL.U32 R7, R8, 0x2, RZ ;  /* 0x0000000208077824 */ /* 0x000fc600078e00ff */
[----:B------:R-:W-:Y:S01]  /*1310*/  SHF.L.U64.HI R34, R8, 0x1, R34 ;  /* 0x0000000108227819 */ /* 0x000fe20000010222 */
[C---:B------:R-:W-:Y:S01]  /*1320*/  IMAD.SHL.U32 R8, R10.reuse, 0x2, RZ ;  /* 0x000000020a087824 */ /* 0x040fe200078e00ff */
[----:B------:R-:W-:Y:S01]  /*1330*/  SHF.L.U64.HI R9, R10, 0x1, R9 ;  /* 0x000000010a097819 */ /* 0x000fe20000010209 */
[----:B------:R-:W-:Y:S01]  /*1340*/  IMAD.MOV.U32 R11, RZ, RZ, R25 ;  /* 0x000000ffff0b7224 */ /* 0x000fe200078e0019 */
[----:B------:R-:W-:Y:S01]  /*1350*/  MOV R10, R26 ;  /* 0x0000001a000a7202 */ /* 0x000fe20000000f00 */
[----:B------:R-:W-:Y:S01]  /*1360*/  IMAD.IADD R38, R28, 0x1, R15 ;  /* 0x000000011c267824 */ /* 0x000fe200078e020f */
[----:B------:R-:W3:Y:S03]  /*1370*/  LDL.64 R26, [R1+0x28] ;  /* 0x00002800011a7983 */ /* 0x000ee60000100a00 */
[----:B------:R-:W-:Y:S01]  /*1380*/  IMAD.WIDE.U32 R12, R6, UR4, R10 ;  /* 0x00000004060c7c25 */ /* 0x000fe2000f8e000a */
[----:B----4-:R-:W-:-:S02]  /*1390*/  MOV R11, R24 ;  /* 0x00000018000b7202 */ /* 0x010fc40000000f00 */
[----:B------:R-:W4:Y:S01]  /*13a0*/  LDL R24, [R1+0x9c] ;  /* 0x00009c0001187983 */ /* 0x000f220000100800 */
[----:B------:R-:W-:-:S03]  /*13b0*/  IMAD.MOV.U32 R10, RZ, RZ, R20 ;  /* 0x000000ffff0a7224 */ /* 0x000fc600078e0014 */
[----:B------:R-:W4:Y:S01]  /*13c0*/  LDL.64 R20, [R1+0x40] ;  /* 0x0000400001147983 */ /* 0x000f220000100a00 */
[C---:B------:R-:W-:Y:S01]  /*13d0*/  IMAD.SHL.U32 R37, R14.reuse, 0x2, RZ ;  /* 0x000000020e257824 */ /* 0x040fe200078e00ff */
[----:B------:R-:W-:Y:S01]  /*13e0*/  SHF.L.U64.HI R38, R14, 0x1, R38 ;  /* 0x000000010e267819 */ /* 0x000fe20000010226 */
[----:B------:R-:W-:-:S04]  /*13f0*/  IMAD.WIDE.U32 R14, R6, UR4, R10 ;  /* 0x00000004060e7c25 */ /* 0x000fc8000f8e000a */
[C---:B------:R-:W-:Y:S02]  /*1400*/  IMAD.IADD R13, R28.reuse, 0x1, R13 ;  /* 0x000000011c0d7824 */ /* 0x040fe400078e020d */
[----:B------:R-:W-:Y:S02]  /*1410*/  IMAD.IADD R15, R28, 0x1, R15 ;  /* 0x000000011c0f7824 */ /* 0x000fe400078e020f */
[----:B------:R-:W-:Y:S02]  /*1420*/  IMAD.MOV.U32 R10, RZ, RZ, R18 ;  /* 0x000000ffff0a7224 */ /* 0x000fe400078e0012 */
[----:B--2---:R-:W-:Y:S01]  /*1430*/  IMAD.MOV.U32 R17, RZ, RZ, R23 ;  /* 0x000000ffff117224 */ /* 0x004fe200078e0017 */
[----:B---3--:R-:W-:Y:S02]  /*1440*/  MOV R11, R22 ;  /* 0x00000016000b7202 */ /* 0x008fe40000000f00 */
[----:B------:R-:W2:Y:S01]  /*1450*/  LDL.64 R22, [R1+0x60] ;  /* 0x0000600001167983 */ /* 0x000ea20000100a00 */
[----:B------:R-:W-:-:S04]  /*1460*/  IMAD.WIDE.U32 R16, R6, UR4, R16 ;  /* 0x0000000406107c25 */ /* 0x000fc8000f8e0010 */
[----:B------:R-:W-:Y:S02]  /*1470*/  IMAD.IADD R17, R28, 0x1, R17 ;  /* 0x000000011c117824 */ /* 0x000fe400078e0211 */
[----:B------:R-:W-:Y:S01]  /*1480*/  IMAD.WIDE.U32 R18, R6, UR4, R10 ;  /* 0x0000000406127c25 */ /* 0x000fe2000f8e000a */
[C---:B------:R-:W-:Y:S02]  /*1490*/  SHF.L.U64.HI R10, R12.reuse, 0x1, R13 ;  /* 0x000000010c0a7819 */ /* 0x040fe4000001020d */
[----:B------:R-:W-:Y:S01]  /*14a0*/  SHF.L.U32 R11, R12, 0x1, RZ ;  /* 0x000000010c0b7819 */ /* 0x000fe200000006ff */
[C---:B------:R-:W-:Y:S01]  /*14b0*/  IMAD.SHL.U32 R13, R14.reuse, 0x2, RZ ;  /* 0x000000020e0d7824 */ /* 0x040fe200078e00ff */
[----:B------:R-:W-:Y:S02]  /*14c0*/  SHF.L.U64.HI R12, R14, 0x1, R15 ;  /* 0x000000010e0c7819 */ /* 0x000fe4000001020f */
[----:B------:R-:W-:Y:S02]  /*14d0*/  SHF.L.U64.HI R14, R16, 0x1, R17 ;  /* 0x00000001100e7819 */ /* 0x000fe40000010211 */
[----:B----4-:R-:W-:-:S02]  /*14e0*/  MOV R17, R24 ;  /* 0x0000001800117202 */ /* 0x010fc40000000f00 */
[----:B------:R-:W3:Y:S01]  /*14f0*/  LDL.64 R24, [R1+0x8] ;  /* 0x0000080001187983 */ /* 0x000ee20000100a00 */
[----:B------:R-:W-:Y:S01]  /*1500*/  IMAD.SHL.U32 R15, R16, 0x2, RZ ;  /* 0x00000002100f7824 */ /* 0x000fe200078e00ff */
[----:B------:R-:W-:Y:S01]  /*1510*/  IADD3 R19, R28, R19, RZ ;  /* 0x000000131c137210 */ /* 0x000fe20007ffe0ff */
[----:B------:R-:W-:-:S04]  /*1520*/  IMAD.MOV.U32 R16, RZ, RZ, R20 ;  /* 0x000000ffff107224 */ /* 0x000fc800078e0014 */
[----:B------:R-:W-:Y:S01]  /*1530*/  IMAD.WIDE.U32 R20, R6, UR4, R16 ;  /* 0x0000000406147c25 */ /* 0x000fe2000f8e0010 */
[C---:B------:R-:W-:Y:S02]  /*1540*/  SHF.L.U64.HI R16, R18.reuse, 0x1, R19 ;  /* 0x0000000112107819 */ /* 0x040fe40000010213 */
[----:B------:R-:W-:Y:S02]  /*1550*/  MOV R19, R30 ;  /* 0x0000001e00137202 */ /* 0x000fe40000000f00 */
[----:B------:R-:W4:Y:S01]  /*1560*/  LDL.64 R30, [R1+0x48] ;  /* 0x00004800011e7983 */ /* 0x000f220000100a00 */
[----:B------:R-:W-:Y:S01]  /*1570*/  IMAD.SHL.U32 R17, R18, 0x2, RZ ;  /* 0x0000000212117824 */ /* 0x000fe200078e00ff */
[----:B------:R-:W-:Y:S01]  /*1580*/  UMOV UR5, URZ ;  /* 0x0000003f00057c82 */ /* 0x000fe20008000000 */
[----:B--2---:R-:W-:-:S04]  /*1590*/  IMAD.MOV.U32 R18, RZ, RZ, R22 ;  /* 0x000000ffff127224 */ /* 0x004fc800078e0016 */
[----:B------:R-:W-:-:S04]  /*15a0*/  IMAD.WIDE.U32 R22, R6, UR4, R18 ;  /* 0x0000000406167c25 */ /* 0x000fc8000f8e0012 */
[----:B------:R-:W-:Y:S02]  /*15b0*/  IMAD.IADD R18, R28, 0x1, R21 ;  /* 0x000000011c127824 */ /* 0x000fe400078e0215 */
[----:B------:R-:W-:-:S03]  /*15c0*/  IMAD.SHL.U32 R19, R20, 0x2, RZ ;  /* 0x0000000214137824 */ /* 0x000fc600078e00ff */
[----:B------:R-:W-:Y:S02]  /*15d0*/  SHF.L.U64.HI R18, R20, 0x1, R18 ;  /* 0x0000000114127819 */ /* 0x000fe40000010212 */
[----:B------:R-:W-:Y:S01]  /*15e0*/  IADD3 R20, R28, R23, RZ ;  /* 0x000000171c147210 */ /* 0x000fe20007ffe0ff */
[C---:B------:R-:W-:Y:S01]  /*15f0*/  IMAD.SHL.U32 R21, R22.reuse, 0x2, RZ ;  /* 0x0000000216157824 */ /* 0x040fe200078e00ff */
[----:B------:R-:W-:Y:S02]  /*1600*/  MOV R23, R46 ;  /* 0x0000002e00177202 */ /* 0x000fe40000000f00 */
[----:B------:R-:W-:Y:S01]  /*1610*/  SHF.L.U64.HI R20, R22, 0x1, R20 ;  /* 0x0000000116147819 */ /* 0x000fe20000010214 */
[----:B---3--:R-:W-:-:S04]  /*1620*/  IMAD.MOV.U32 R22, RZ, RZ, R24 ;  /* 0x000000ffff167224 */ /* 0x008fc800078e0018 */
[----:B------:R-:W-:-:S04]  /*1630*/  IMAD.WIDE.U32 R24, R6, UR4, R22 ;  /* 0x0000000406187c25 */ /* 0x000fc8000f8e0016 */
[----:B------:R-:W-:Y:S02]  /*1640*/  IMAD.MOV.U32 R22, RZ, RZ, R26 ;  /* 0x000000ffff167224 */ /* 0x000fe400078e001a */
[----:B------:R-:W-:Y:S02]  /*1650*/  IMAD.MOV.U32 R23, RZ, RZ, R45 ;  /* 0x000000ffff177224 */ /* 0x000fe400078e002d */
[----:B------:R-:W-:Y:S01]  /*1660*/  IMAD.WIDE.U32 R26, R6, UR4, R22 ;  /* 0x00000004061a7c25 */ /* 0x000fe2000f8e0016 */
[----:B------:R-:W-:-:S03]  /*1670*/  IADD3 R22, R28, R25, RZ ;  /* 0x000000191c167210 */ /* 0x000fc60007ffe0ff */
[C---:B------:R-:W-:Y:S01]  /*1680*/  IMAD.SHL.U32 R23, R24.reuse, 0x2, RZ ;  /* 0x0000000218177824 */ /* 0x040fe200078e00ff */
[----:B------:R-:W-:Y:S01]  /*1690*/  SHF.L.U64.HI R22, R24, 0x1, R22 ;  /* 0x0000000118167819 */ /* 0x000fe20000010216 */
[----:B------:R-:W-:Y:S01]  /*16a0*/  IMAD.IADD R24, R28, 0x1, R27 ;  /* 0x000000011c187824 */ /* 0x000fe200078e021b */
[----:B------:R-:W-:Y:S01]  /*16b0*/  SHF.L.U32 R25, R26, 0x1, RZ ;  /* 0x000000011a197819 */ /* 0x000fe200000006ff */
[----:B------:R-:W-:-:S03]  /*16c0*/  IMAD.MOV.U32 R27, RZ, RZ, R44 ;  /* 0x000000ffff1b7224 */ /* 0x000fc600078e002c */
[----:B------:R-:W-:Y:S01]  /*16d0*/  SHF.L.U64.HI R24, R26, 0x1, R24 ;  /* 0x000000011a187819 */ /* 0x000fe20000010218 */
[----:B----4-:R-:W-:-:S04]  /*16e0*/  IMAD.MOV.U32 R26, RZ, RZ, R30 ;  /* 0x000000ffff1a7224 */ /* 0x010fc800078e001e */
[----:B------:R-:W-:-:S05]  /*16f0*/  IMAD.WIDE.U32 R30, R6, UR4, R26 ;  /* 0x00000004061e7c25 */ /* 0x000fca000f8e001a */
[----:B------:R-:W-:Y:S01]  /*1700*/  IADD3 R26, R28, R31, RZ ;  /* 0x0000001f1c1a7210 */ /* 0x000fe20007ffe0ff */
[C---:B------:R-:W-:Y:S01]  /*1710*/  IMAD.SHL.U32 R27, R30.reuse, 0x2, RZ ;  /* 0x000000021e1b7824 */ /* 0x040fe200078e00ff */
[----:B------:R-:W-:Y:S02]  /*1720*/  MOV R31, R43 ;  /* 0x0000002b001f7202 */ /* 0x000fe40000000f00 */
[----:B------:R-:W-:Y:S01]  /*1730*/  SHF.L.U64.HI R26, R30, 0x1, R26 ;  /* 0x000000011e1a7819 */ /* 0x000fe2000001021a */
[----:B------:R-:W-:-:S04]  /*1740*/  IMAD.MOV.U32 R30, RZ, RZ, R32 ;  /* 0x000000ffff1e7224 */ /* 0x000fc800078e0020 */
[----:B------:R-:W-:-:S04]  /*1750*/  IMAD.WIDE.U32 R30, R6, UR4, R30 ;  /* 0x00000004061e7c25 */ /* 0x000fc8000f8e001e */
[----:B------:R-:W-:Y:S02]  /*1760*/  IMAD.IADD R28, R28, 0x1, R31 ;  /* 0x000000011c1c7824 */ /* 0x000fe400078e021f */
[----:B------:R-:W-:-:S03]  /*1770*/  IMAD.SHL.U32 R6, R30, 0x2, RZ ;  /* 0x000000021e067824 */ /* 0x000fc600078e00ff */
[----:B------:R-:W-:-:S07]  /*1780*/  SHF.L.U64.HI R28, R30, 0x1, R28 ;  /* 0x000000011e1c7819 */ /* 0x000fce000001021c */
.L_x_111:
[----:B0-----:R-:W-:Y:S02]  /*1790*/  IADD3 R30, P1, R39, UR8, RZ ;  /* 0x00000008271e7c10 */ /* 0x001fe4000ff3e0ff */
[----:B------:R-:W-:Y:S02]  /*17a0*/  IADD3 R32, P0, R41, UR8, RZ ;  /* 0x0000000829207c10 */ /* 0x000fe4000ff1e0ff */
[----:B------:R-:W-:Y:S02]  /*17b0*/  IADD3.X R31, R40, UR9, RZ, P1, !PT ;  /* 0x00000009281f7c10 */ /* 0x000fe40008ffe4ff */
[----:B------:R-:W-:-:S03]  /*17c0*/  IADD3.X R33, R42, UR9, RZ, P0, !PT ;  /* 0x000000092a217c10 */ /* 0x000fc600087fe4ff */
[----:B------:R0:W2:Y:S04]  /*17d0*/  LDG.E.U16 R43, desc[UR12][R30.64] ;  /* 0x0000000c1e2b7981 */ /* 0x0000a8000c1e1500 */
[----:B------:R1:W3:Y:S01]  /*17e0*/  LDG.E.U16 R44, desc[UR12][R32.64] ;  /* 0x0000000c202c7981 */ /* 0x0002e2000c1e1500 */
[----:B0-----:R-:W-:-:S04]  /*17f0*/  IADD3 R30, P0, R37, UR8, RZ ;  /* 0x00000008251e7c10 */ /* 0x001fc8000ff1e0ff */
[----:B------:R-:W-:Y:S02]  /*1800*/  IADD3.X R31, R38, UR9, RZ, P0, !PT ;  /* 0x00000009261f7c10 */ /* 0x000fe400087fe4ff */
[----:B-1----:R-:W-:-:S03]  /*1810*/  IADD3 R32, P1, R35, UR8, RZ ;  /* 0x0000000823207c10 */ /* 0x002fc6000ff3e0ff */
[----:B------:R0:W4:Y:S01]  /*1820*/  LDG.E.U16 R45, desc[UR12][R30.64] ;  /* 0x0000000c1e2d7981 */ /* 0x000122000c1e1500 */
[----:B------:R-:W-:-:S05]  /*1830*/  IADD3.X R33, R36, UR9, RZ, P1, !PT ;  /* 0x0000000924217c10 */ /* 0x000fca0008ffe4ff */
[----:B------:R-:W4:Y:S01]  /*1840*/  LDG.E.U16 R32, desc[UR12][R32.64] ;  /* 0x0000000c20207981 */ /* 0x000f22000c1e1500 */
[----:B0-----:R-:W-:-:S04]  /*1850*/  IADD3 R30, P0, R8, UR8, RZ ;  /* 0x00000008081e7c10 */ /* 0x001fc8000ff1e0ff */
[----:B------:R-:W-:-:S05]  /*1860*/  IADD3.X R31, R9, UR9, RZ, P0, !PT ;  /* 0x00000009091f7c10 */ /* 0x000fca00087fe4ff */
[----:B------:R0:W4:Y:S02]  /*1870*/  LDG.E.U16 R33, desc[UR12][R30.64] ;  /* 0x0000000c1e217981 */ /* 0x000124000c1e1500 */
        /* <DEDUP_REMOVED lines=13> */
[----:B------:R-:W-:Y:S02]  /*1950*/  IADD3.X R31, R16, UR9, RZ, P0, !PT ;  /* 0x00000009101f7c10 */ /* 0x000fe400087fe4ff */
[----:B--2---:R-:W-:-:S05]  /*1960*/  SHF.L.U32 R43, R43, 0x10, RZ ;  /* 0x000000102b2b7819 */ /* 0x004fca00000006ff */
[----:B------:R-:W-:Y:S02]  /*1970*/  FMUL.FTZ R55, R0, R43 ;  /* 0x0000002b00377220 */ /* 0x000fe40000410000 */
[----:B------:R0:W2:Y:S01]  /*1980*/  LDG.E.U16 R43, desc[UR12][R30.64] ;  /* 0x0000000c1e2b7981 */ /* 0x0000a2000c1e1500 */
[----:B---3--:R-:W-:Y:S01]  /*1990*/  IMAD.U32 R44, R44, 0x10000, RZ ;  /* 0x000100002c2c7824 */ /* 0x008fe200078e00ff */
[----:B0-----:R-:W-:-:S04]  /*19a0*/  IADD3 R30, P0, R19, UR8, RZ ;  /* 0x00000008131e7c10 */ /* 0x001fc8000ff1e0ff */
[----:B------:R-:W-:Y:S01]  /*19b0*/  IADD3.X R31, R18, UR9, RZ, P0, !PT ;  /* 0x00000009121f7c10 */ /* 0x000fe200087fe4ff */
[----:B-----5:R-:W-:-:S04]  /*19c0*/  FFMA.FTZ R55, R2, R44, R55 ;  /* 0x0000002c02377223 */ /* 0x020fc80000010037 */
[----:B------:R0:W3:Y:S01]  /*19d0*/  LDG.E.U16 R44, desc[UR12][R30.64] ;  /* 0x0000000c1e2c7981 */ /* 0x0000e2000c1e1500 */
[----:B----4-:R-:W-:Y:S01]  /*19e0*/  IMAD.U32 R45, R45, 0x10000, RZ ;  /* 0x000100002d2d7824 */ /* 0x010fe200078e00ff */
[----:B0-----:R-:W-:-:S03]  /*19f0*/  IADD3 R30, P0, R21, UR8, RZ ;  /* 0x00000008151e7c10 */ /* 0x001fc6000ff1e0ff */
[----:B------:R-:W-:Y:S01]  /*1a00*/  FFMA.FTZ R45, R3, R45, R55 ;  /* 0x0000002d032d7223 */ /* 0x000fe20000010037 */
[----:B------:R-:W-:Y:S02]  /*1a10*/  IADD3.X R31, R20, UR9, RZ, P0, !PT ;  /* 0x00000009141f7c10 */ /* 0x000fe400087fe4ff */
[----:B------:R-:W-:-:S03]  /*1a20*/  SHF.L.U32 R55, R32, 0x10, RZ ;  /* 0x0000001020377819 */ /* 0x000fc600000006ff */
[----:B------:R0:W4:Y:S01]  /*1a30*/  LDG.E.U16 R32, desc[UR12][R30.64] ;  /* 0x0000000c1e207981 */ /* 0x000122000c1e1500 */
[----:B------:R-:W-:Y:S02]  /*1a40*/  IMAD.U32 R33, R33, 0x10000, RZ ;  /* 0x0001000021217824 */ /* 0x000fe400078e00ff */
[----:B------:R-:W-:Y:S01]  /*1a50*/  FFMA.FTZ R45, R4, R55, R45 ;  /* 0x00000037042d7223 */ /* 0x000fe2000001002d */
[----:B0-----:R-:W-:-:S04]  /*1a60*/  IADD3 R30, P0, R23, UR8, RZ ;  /* 0x00000008171e7c10 */ /* 0x001fc8000ff1e0ff */
[----:B------:R-:W-:Y:S01]  /*1a70*/  IADD3.X R31, R22, UR9, RZ, P0, !PT ;  /* 0x00000009161f7c10 */ /* 0x000fe200087fe4ff */
[----:B------:R-:W-:-:S04]  /*1a80*/  FMUL.FTZ R55, R0, R33 ;  /* 0x0000002100377220 */ /* 0x000fc80000410000 */
[----:B------:R0:W4:Y:S01]  /*1a90*/  LDG.E.U16 R33, desc[UR12][R30.64] ;  /* 0x0000000c1e217981 */ /* 0x000122000c1e1500 */
[----:B------:R-:W-:Y:S01]  /*1aa0*/  IMAD.U32 R46, R46, 0x10000, RZ ;  /* 0x000100002e2e7824 */ /* 0x000fe200078e00ff */
[----:B0-----:R-:W-:-:S04]  /*1ab0*/  IADD3 R30, P0, R25, UR8, RZ ;  /* 0x00000008191e7c10 */ /* 0x001fc8000ff1e0ff */
[----:B------:R-:W-:Y:S01]  /*1ac0*/  IADD3.X R31, R24, UR9, RZ, P0, !PT ;  /* 0x00000009181f7c10 */ /* 0x000fe200087fe4ff */
[----:B------:R-:W-:-:S04]  /*1ad0*/  FFMA.FTZ R55, R2, R46, R55 ;  /* 0x0000002e02377223 */ /* 0x000fc80000010037 */
[----:B------:R0:W4:Y:S01]  /*1ae0*/  LDG.E.U16 R46, desc[UR12][R30.64] ;  /* 0x0000000c1e2e7981 */ /* 0x000122000c1e1500 */
[----:B------:R-:W-:Y:S02]  /*1af0*/  SHF.L.U32 R47, R47, 0x10, RZ ;  /* 0x000000102f2f7819 */ /* 0x000fe400000006ff */
[----:B0-----:R-:W-:-:S04]  /*1b00*/  IADD3 R30, P0, R27, UR8, RZ ;  /* 0x000000081b1e7c10 */ /* 0x001fc8000ff1e0ff */
[----:B------:R-:W-:Y:S01]  /*1b10*/  IADD3.X R31, R26, UR9, RZ, P0, !PT ;  /* 0x000000091a1f7c10 */ /* 0x000fe200087fe4ff */
[----:B------:R-:W-:-:S04]  /*1b20*/  FFMA.FTZ R47, R3, R47, R55 ;  /* 0x0000002f032f7223 */ /* 0x000fc80000010037 */
[----:B------:R0:W4:Y:S02]  /*1b30*/  LDG.E.U16 R55, desc[UR12][R30.64] ;  /* 0x0000000c1e377981 */ /* 0x000124000c1e1500 */
[----:B0-----:R-:W-:-:S04]  /*1b40*/  IADD3 R30, P0, R6, UR8, RZ ;  /* 0x00000008061e7c10 */ /* 0x001fc8000ff1e0ff */
[----:B------:R-:W-:-:S05]  /*1b50*/  IADD3.X R31, R28, UR9, RZ, P0, !PT ;  /* 0x000000091c1f7c10 */ /* 0x000fca00087fe4ff */
[----:B------:R0:W4:Y:S01]  /*1b60*/  LDG.E.U16 R30, desc[UR12][R30.64] ;  /* 0x0000000c1e1e7981 */ /* 0x000122000c1e1500 */
[----:B------:R-:W-:Y:S02]  /*1b70*/  IMAD.U32 R49, R49, 0x10000, RZ ;  /* 0x0001000031317824 */ /* 0x000fe400078e00ff */
[----:B------:R-:W-:-:S04]  /*1b80*/  IMAD.U32 R48, R48, 0x10000, RZ ;  /* 0x0001000030307824 */ /* 0x000fc800078e00ff */
[----:B------:R-:W-:-:S04]  /*1b90*/  FFMA.FTZ R47, R4, R48, R47 ;  /* 0x00000030042f7223 */ /* 0x000fc8000001002f */
[----:B------:R-:W-:-:S04]  /*1ba0*/  FMUL.FTZ R47, R52, R47 ;  /* 0x0000002f342f7220 */ /* 0x000fc80000410000 */
[----:B------:R-:W-:Y:S01]  /*1bb0*/  FFMA.FTZ R45, R53, R45, R47 ;  /* 0x0000002d352d7223 */ /* 0x000fe2000001002f */
[----:B------:R-:W-:Y:S01]  /*1bc0*/  UIADD3 UR5, UR5, 0x1, URZ ;  /* 0x0000000105057890 */ /* 0x000fe2000fffe03f */
[----:B0-----:R-:W-:Y:S01]  /*1bd0*/  IMAD.MOV.U32 R31, RZ, RZ, R5 ;  /* 0x000000ffff1f7224 */ /* 0x001fe200078e0005 */
[----:B------:R-:W-:-:S04]  /*1be0*/  ULEA UR8, UP0, UR10, UR8, 0x1 ;  /* 0x000000080a087291 */ /* 0x000fc8000f80083f */
[----:B------:R-:W-:Y:S01]  /*1bf0*/  UIADD3.X UR9, UR9, UR6, URZ, UP0, !UPT ;  /* 0x0000000609097290 */ /* 0x000fe200087fe43f */
[----:B--2---:R-:W-:-:S04]  /*1c00*/  IMAD.U32 R43, R43, 0x10000, RZ ;  /* 0x000100002b2b7824 */ /* 0x004fc800078e00ff */
[----:B------:R-:W-:-:S04]  /*1c10*/  FMUL.FTZ R43, R0, R43 ;  /* 0x0000002b002b7220 */ /* 0x000fc80000410000 */
[----:B------:R-:W-:Y:S01]  /*1c20*/  FFMA.FTZ R43, R2, R49, R43 ;  /* 0x00000031022b7223 */ /* 0x000fe2000001002b */
[----:B---3--:R-:W-:-:S05]  /*1c30*/  SHF.L.U32 R44, R44, 0x10, RZ ;  /* 0x000000102c2c7819 */ /* 0x008fca00000006ff */
[----:B------:R-:W-:Y:S01]  /*1c40*/  FFMA.FTZ R43, R3, R44, R43 ;  /* 0x0000002c032b7223 */ /* 0x000fe2000001002b */
[----:B----4-:R-:W-:-:S04]  /*1c50*/  IMAD.U32 R32, R32, 0x10000, RZ ;  /* 0x0001000020207824 */ /* 0x010fc800078e00ff */
[----:B------:R-:W-:-:S04]  /*1c60*/  FFMA.FTZ R32, R4, R32, R43 ;  /* 0x0000002004207223 */ /* 0x000fc8000001002b */
[----:B------:R-:W-:Y:S02]  /*1c70*/  FFMA.FTZ R45, R51, R32, R45 ;  /* 0x00000020332d7223 */ /* 0x000fe4000001002d */
[----:B------:R-:W0:Y:S01]  /*1c80*/  LDC R32, c[0x0][0x230] ;  /* 0x00008c00ff207b82 */ /* 0x000e220000000800 */
[----:B------:R-:W-:Y:S01]  /*1c90*/  IMAD.U32 R33, R33, 0x10000, RZ ;  /* 0x0001000021217824 */ /* 0x000fe200078e00ff */
[----:B------:R-:W-:-:S05]  /*1ca0*/  SHF.L.U32 R46, R46, 0x10, RZ ;  /* 0x000000102e2e7819 */ /* 0x000fca00000006ff */
[----:B------:R-:W-:-:S04]  /*1cb0*/  FMUL.FTZ R46, R0, R46 ;  /* 0x0000002e002e7220 */ /* 0x000fc80000410000 */
[----:B------:R-:W-:Y:S01]  /*1cc0*/  FFMA.FTZ R33, R2, R33, R46 ;  /* 0x0000002102217223 */ /* 0x000fe2000001002e */
[----:B------:R-:W-:-:S04]  /*1cd0*/  IMAD.U32 R55, R55, 0x10000, RZ ;  /* 0x0001000037377824 */ /* 0x000fc800078e00ff */
[----:B------:R-:W-:Y:S01]  /*1ce0*/  FFMA.FTZ R33, R3, R55, R33 ;  /* 0x0000003703217223 */ /* 0x000fe20000010021 */
[----:B0-----:R-:W-:Y:S02]  /*1cf0*/  ISETP.LE.AND P0, PT, R32, UR5, PT ;  /* 0x0000000520007c0c */ /* 0x001fe4000bf03270 */
[----:B------:R-:W-:-:S05]  /*1d00*/  SHF.L.U32 R30, R30, 0x10, RZ ;  /* 0x000000101e1e7819 */ /* 0x000fca00000006ff */
[----:B------:R-:W-:-:S04]  /*1d10*/  FFMA.FTZ R30, R4, R30, R33 ;  /* 0x0000001e041e7223 */ /* 0x000fc80000010021 */
[----:B------:R-:W-:-:S05]  /*1d20*/  FFMA.FTZ R30, R50, R30, R45 ;  /* 0x0000001e321e7223 */ /* 0x000fca000001002d */
[----:B------:R-:W-:-:S04]  /*1d30*/  F2FP.BF16.F32.PACK_AB R30, RZ, R30 ;  /* 0x0000001eff1e723e */ /* 0x000fc800000010ff */
[----:B------:R-:W-:Y:S01]  /*1d40*/  PRMT R33, R30, 0x7610, R33 ;  /* 0x000076101e217816 */ /* 0x000fe20000000021 */
[----:B------:R-:W-:Y:S01]  /*1d50*/  IMAD.MOV.U32 R30, RZ, RZ, R29 ;  /* 0x000000ffff1e7224 */ /* 0x000fe200078e001d */
[----:B------:R-:W-:-:S04]  /*1d60*/  LEA R29, P1, R56, R29, 0x1 ;  /* 0x0000001d381d7211 */ /* 0x000fc800078208ff */
[----:B------:R0:W-:Y:S01]  /*1d70*/  STG.E.U16 desc[UR12][R30.64], R33 ;  /* 0x000000211e007986 */ /* 0x0001e2000c10150c */
[----:B------:R-:W-:Y:S01]  /*1d80*/  IADD3.X R5, R5, R54, RZ, P1, !PT ;  /* 0x0000003605057210 */ /* 0x000fe20000ffe4ff */
[----:B------:R-:W-:Y:S07]  /*1d90*/  @!P0 BRA `(.L_x_111) ;  /* 0xfffffff8007c8947 */ /* 0x000fee000383ffff */
[----:B------:R-:W1:Y:S01]  /*1da0*/  LDC R5, c[0x0][0x228] ;  /* 0x00008a00ff057b82 */ /* 0x000e620000000800 */
[----:B------:R-:W-:-:S06]  /*1db0*/  UIADD3 UR4, UR4, 0x1, URZ ;  /* 0x0000000104047890 */ /* 0x000fcc000fffe03f */
[----:B-1----:R-:W-:-:S13]  /*1dc0*/  ISETP.LE.AND P0, PT, R5, UR4, PT ;  /* 0x0000000405007c0c */ /* 0x002fda000bf03270 */
[----:B------:R-:W-:Y:S05]  /*1dd0*/  @!P0 BRA `(.L_x_112) ;  /* 0xfffffff000388947 */ /* 0x000fea000383ffff */
[----:B------:R-:W-:Y:S05]  /*1de0*/  EXIT ;  /* 0x000000000000794d */ /* 0x000fea0003800000 */
.L_x_110:
        /* <DEDUP_REMOVED lines=9> */
[----:B------:R-:W-:Y:S01]  /*1e80*/  IMAD.WIDE.U32 R2, R10, UR4, RZ ;  /* 0x000000040a027c25 */ /* 0x000fe2000f8e00ff */
[----:B------:R-:W-:Y:S01]  /*1e90*/  ULDC.64 UR10, c[0x0][0x2a0] ;  /* 0x0000a800000a7ab9 */ /* 0x000fe20000000a00 */
[----:B------:R-:W-:Y:S02]  /*1ea0*/  IADD3 R30, R9, -0x1, RZ ;  /* 0xffffffff091e7810 */ /* 0x000fe40007ffe0ff */
[C---:B------:R-:W-:Y:S02]  /*1eb0*/  IMAD R5, R0.reuse, UR4, RZ ;  /* 0x0000000400057c24 */ /* 0x040fe4000f8e02ff */
[----:B------:R-:W-:Y:S01]  /*1ec0*/  IMAD R7, R0, UR6, RZ ;  /* 0x0000000600077c24 */ /* 0x000fe2000f8e02ff */
[----:B------:R-:W-:Y:S01]  /*1ed0*/  SHF.R.S32.HI R0, RZ, 0x1f, R6 ;  /* 0x0000001fff007819 */ /* 0x000fe20000011406 */
        /* <DEDUP_REMOVED lines=14> */
[----:B------:R-:W-:Y:S01]  /*1fc0*/  UMOV UR7, URZ ;  /* 0x0000003f00077c82 */ /* 0x000fe20008000000 */
[C---:B------:R-:W-:Y:S01]  /*1fd0*/  IMAD R13, R6.reuse, UR11, R13 ;  /* 0x0000000b060d7c24 */ /* 0x040fe2000f8e020d */
[----:B------:R-:W-:Y:S01]  /*1fe0*/  USHF.L.U32 UR11, UR4, 0x1, URZ ;  /* 0x00000001040b7899 */ /* 0x000fe2000800063f */
[----:B------:R-:W-:Y:S01]  /*1ff0*/  IMAD.WIDE.U32 R4, R6, UR10, R10 ;  /* 0x0000000a06047c25 */ /* 0x000fe2000f8e000a */
[----:B------:R-:W-:-:S03]  /*2000*/  USHF.L.U64.HI UR10, UR4, 0x1, UR5 ;  /* 0x00000001040a7899 */ /* 0x000fc60008010205 */
[----:B------:R-:W-:Y:S01]  /*2010*/  IMAD.WIDE.U32 R2, R6, UR6, R2 ;  /* 0x0000000606027c25 */ /* 0x000fe2000f8e0002 */
[----:B------:R-:W-:Y:S01]  /*2020*/  IADD3 R13, R13, R5, RZ ;  /* 0x000000050d0d7210 */ /* 0x000fe20007ffe0ff */
[----:B------:R-:W-:Y:S01]  /*2030*/  UMOV UR6, URZ ;  /* 0x0000003f00067c82 */ /* 0x000fe20008000000 */
[----:B------:R-:W-:Y:S01]  /*2040*/  UMOV UR4, URZ ;  /* 0x0000003f00047c82 */ /* 0x000fe20008000000 */
[----:B------:R-:W-:Y:S02]  /*2050*/  IMAD.IADD R10, R9, 0x1, -R0 ;  /* 0x00000001090a7824 */ /* 0x000fe400078e0a00 */
[----:B------:R-:W-:-:S07]  /*2060*/  IMAD.IADD R11, R3, 0x1, R7 ;  /* 0x00000001030b7824 */ /* 0x000fce00078e0207 */
.L_x_119:
        /* <DEDUP_REMOVED lines=42> */
.L_x_116:
[----:B0-----:R-:W-:Y:S01]  /*2310*/  MOV R18, R16 ;  /* 0x0000001000127202 */ /* 0x001fe20000000f00 */
        /* <DEDUP_REMOVED lines=89> */
[----:B------:R-:W-:Y:S01]  /*28b0*/  IADD3.X R29, R25, UR8, RZ, P3, !PT ;  /* 0x00000008191d7c10 */ /* 0x000fe20009ffe4ff */
[----:B------:R-:W-:Y:S01]  /*28c0*/  VIADD R12, R12, 0xfffffff0 ;  /* 0xfffffff00c0c7836 */ /* 0x000fe20000000000 */
[----:B0-----:R-:W-:Y:S01]  /*28d0*/  IADD3 R18, P2, R26, UR11, RZ ;  /* 0x0000000b1a127c10 */ /* 0x001fe2000ff5e0ff */
[----:B--2---:R0:W-:Y:S04]  /*28e0*/  STG.E.U16 desc[UR12][R26.64], R35 ;  /* 0x000000231a007986 */ /* 0x0041e8000c10150c */
[----:B------:R-:W2:Y:S01]  /*28f0*/  LDG.E.U16 R21, desc[UR12][R28.64] ;  /* 0x0000000c1c157981 */ /* 0x000ea2000c1e1500 */
[----:B------:R-:W-:Y:S01]  /*2900*/  IADD3.X R19, R27, UR10, RZ, P2, !PT ;  /* 0x0000000a1b137c10 */ /* 0x000fe200097fe4ff */
[----:B------:R-:W-:Y:S01]  /*2910*/  UIADD3 UR5, UR5, 0x10, URZ ;  /* 0x0000001005057890 */ /* 0x000fe2000fffe03f */
[----:B------:R-:W-:-:S02]  /*2920*/  ISETP.GT.AND P2, PT, R12, 0xc, PT ;  /* 0x0000000c0c00780c */ /* 0x000fc40003f44270 */
[----:B------:R-:W-:Y:S02]  /*2930*/  IADD3 R16, P3, R28, UR9, RZ ;  /* 0x000000091c107c10 */ /* 0x000fe4000ff7e0ff */
[----:B------:R-:W-:Y:S02]  /*2940*/  IADD3 R14, P4, R18, UR11, RZ ;  /* 0x0000000b120e7c10 */ /* 0x000fe4000ff9e0ff */
[----:B-1----:R-:W-:Y:S02]  /*2950*/  IADD3.X R33, R29, UR8, RZ, P3, !PT ;  /* 0x000000081d217c10 */ /* 0x002fe40009ffe4ff */
[----:B0-----:R-:W-:Y:S01]  /*2960*/  IADD3.X R27, R19, UR10, RZ, P4, !PT ;  /* 0x0000000a131b7c10 */ /* 0x001fe2000a7fe4ff */
[----:B--2---:R0:W-:Y:S04]  /*2970*/  STG.E.U16 desc[UR12][R18.64], R21 ;  /* 0x0000001512007986 */ /* 0x0041e8000c10150c */
[----:B------:R-:W-:Y:S05]  /*2980*/  @P2 BRA `(.L_x_116) ;  /* 0xfffffff800602947 */ /* 0x000fea000383ffff */
.L_x_115:
[----:B------:R-:W-:-:S13]  /*2990*/  ISETP.GT.AND P2, PT, R12, 0x4, PT ;  /* 0x000000040c00780c */ /* 0x000fda0003f44270 */
[----:B------:R-:W-:Y:S05]  /*29a0*/  @!P2 BRA `(.L_x_117) ;  /* 0x0000000000dca947 */ /* 0x000fea0003800000 */
[----:B0-----:R-:W-:Y:S01]  /*29b0*/  IMAD.MOV.U32 R18, RZ, RZ, R16 ;  /* 0x000000ffff127224 */ /* 0x001fe200078e0010 */
[----:B------:R-:W-:-:S05]  /*29c0*/  MOV R19, R33 ;  /* 0x0000002100137202 */ /* 0x000fca0000000f00 */
        /* <DEDUP_REMOVED lines=52> */
[----:B----4-:R3:W-:Y:S06]  /*2d10*/  STG.E.U16 desc[UR12][R22.64], R25 ;  /* 0x0000001916007986 */ /* 0x0107ec000c10150c */
.L_x_117:
[----:B------:R-:W-:-:S13]  /*2d20*/  ISETP.NE.OR P0, PT, R12, RZ, P0 ;  /* 0x000000ff0c00720c */ /* 0x000fda0000705670 */
[----:B------:R-:W-:Y:S05]  /*2d30*/  @!P0 BRA `(.L_x_113) ;  /* 0x0000000000808947 */ /* 0x000fea0003800000 */
.L_x_114:
        /* <DEDUP_REMOVED lines=25> */
[----:B------:R-:W-:-:S02]  /*2ed0*/  ISETP.NE.AND P0, PT, R12, RZ, PT ;  /* 0x000000ff0c00720c */ /* 0x000fc40003f05270 */
[----:B------:R-:W-:Y:S02]  /*2ee0*/  IADD3 R16, P2, R28, UR9, RZ ;  /* 0x000000091c107c10 */ /* 0x000fe4000ff5e0ff */
[----:B------:R-:W-:Y:S02]  /*2ef0*/  IADD3 R14, P3, R18, UR11, RZ ;  /* 0x0000000b120e7c10 */ /* 0x000fe4000ff7e0ff */
[----:B-1----:R-:W-:Y:S02]  /*2f00*/  IADD3.X R33, R29, UR8, RZ, P2, !PT ;  /* 0x000000081d217c10 */ /* 0x002fe400097fe4ff */
[----:B0-----:R-:W-:Y:S01]  /*2f10*/  IADD3.X R27, R19, UR10, RZ, P3, !PT ;  /* 0x0000000a131b7c10 */ /* 0x001fe20009ffe4ff */
[----:B--2---:R1:W-:Y:S04]  /*2f20*/  STG.E.U16 desc[UR12][R18.64], R21 ;  /* 0x0000001512007986 */ /* 0x0043e8000c10150c */
[----:B------:R-:W-:Y:S05]  /*2f30*/  @P0 BRA `(.L_x_114) ;  /* 0xfffffffc00800947 */ /* 0x000fea000383ffff */
.L_x_113:
        /* <DEDUP_REMOVED lines=15> */
[----:B------:R-:W2:Y:S01]  /*3030*/  LDG.E.U16 R21, desc[UR12][R20.64] ;  /* 0x0000000c14157981 */ /* 0x000ea2000c1e1500 */
[C---:B0-----:R-:W-:Y:S02]  /*3040*/  IMAD R12, R8.reuse, UR14, RZ ;  /* 0x0000000e080c7c24 */ /* 0x041fe4000f8e02ff */
        /* <DEDUP_REMOVED lines=42> */
.L_x_118:
[----:B------:R-:W-:-:S04]  /*32f0*/  UIADD3 UR6, UP0, UR6, 0x1, URZ ;  /* 0x0000000106067890 */ /* 0x000fc8000ff1e03f */
[----:B------:R-:W-:Y:S01]  /*3300*/  UIADD3.X UR7, URZ, UR7, URZ, UP0, !UPT ;  /* 0x000000073f077290 */ /* 0x000fe200087fe43f */
[----:B------:R-:W-:Y:S11]  /*3310*/  @!P1 BRA `(.L_x_119) ;  /* 0xffffffec00549947 */ /* 0x000ff6000383ffff */
[----:B------:R-:W-:Y:S05]  /*3320*/  EXIT ;  /* 0x000000000000794d */ /* 0x000fea0003800000 */
.L_x_120:
        /* <DEDUP_REMOVED lines=13> */
.L_x_174:


//--------------------- .text._ZN2at6native53_GLOBAL__N__83c2e5dd_20_UpSampleBicubic2d_cu_80ee57ca37upsample_bicubic2d_out_frame_parallelIN3c108BFloat16EfEEviT0_S5_bNS_27GenericPackedTensorAccessorIKT_Lm4ENS_16DefaultPtrTraitsElEENS6_IS7_Lm4ES9_lEE --------------------------
	.section	.text._ZN2at6native53_GLOBAL__N__83c2e5dd_20_UpSampleBicubic2d_cu_80ee57ca37upsample_bicubic2d_out_frame_parallelIN3c108BFloat16EfEEviT0_S5_bNS_27GenericPackedTensorAccessorIKT_Lm4ENS_16DefaultPtrTraitsElEENS6_IS7_Lm4ES9_lEE,"ax",@progbits
	.align	128
.text._ZN2at6native53_GLOBAL__N__83c2e5dd_20_UpSampleBicubic2d_cu_80ee57ca37upsample_bicubic2d_out_frame_parallelIN3c108BFloat16EfEEviT0_S5_bNS_27GenericPackedTensorAccessorIKT_Lm4ENS_16DefaultPtrTraitsElEENS6_IS7_Lm4ES9_lEE:
        .type           _ZN2at6native53_GLOBAL__N__83c2e5dd_20_UpSampleBicubic2d_cu_80ee57ca37upsample_bicubic2d_out_frame_parallelIN3c108BFloat16EfEEviT0_S5_bNS_27GenericPackedTensorAccessorIKT_Lm4ENS_16DefaultPtrTraitsElEENS6_IS7_Lm4ES9_lEE,@function
        .size           _ZN2at6native53_GLOBAL__N__83c2e5dd_20_UpSampleBicubic2d_cu_80ee57ca37upsample_bicubic2d_out_frame_parallelIN3c108BFloat16EfEEviT0_S5_bNS_27GenericPackedTensorAccessorIKT_Lm4ENS_16DefaultPtrTraitsElEENS6_IS7_Lm4ES9_lEE,(.L_x_175 - _ZN2at6native53_GLOBAL__N__83c2e5dd_20_UpSampleBicubic2d_cu_80ee57ca37upsample_bicubic2d_out_frame_parallelIN3c108BFloat16EfEEviT0_S5_bNS_27GenericPackedTensorAccessorIKT_Lm4ENS_16DefaultPtrTraitsElEENS6_IS7_Lm4ES9_lEE)
        .other          _ZN2at6native53_GLOBAL__N__83c2e5dd_20_UpSampleBicubic2d_cu_80ee57ca37upsample_bicubic2d_out_frame_parallelIN3c108BFloat16EfEEviT0_S5_bNS_27GenericPackedTensorAccessorIKT_Lm4ENS_16DefaultPtrTraitsElEENS6_IS7_Lm4ES9_lEE,@"STO_CUDA_ENTRY STV_DEFAULT"
_ZN2at6native53_GLOBAL__N__83c2e5dd_20_UpSampleBicubic2d_cu_80ee57ca37upsample_bicubic2d_out_frame_parallelIN3c108BFloat16EfEEviT0_S5_bNS_27GenericPackedTensorAccessorIKT_Lm4ENS_16DefaultPtrTraitsElEENS6_IS7_Lm4ES9_lEE:
[----:B------:R-:W-:Y:S01]  /*0000*/  LDC R1, c[0x0][0x28] ;  /* 0x00000a00ff017b82 */ /* 0x000fe20000000800 */
[----:B------:R-:W0:Y:S01]  /*0010*/  S2R R0, SR_CTAID.X ;  /* 0x0000000000007919 */ /* 0x000e220000002500 */
[----:B------:R-:W-:Y:S01]  /*0020*/  ULDC UR4, c[0x0][0x0] ;  /* 0x0000000000047ab9 */ /* 0x000fe20000000800 */
[----:B------:R-:W0:Y:S02]  /*0030*/  S2R R3, SR_TID.X ;  /* 0x0000000000037919 */ /* 0x000e240000002100 */
[----:B0-----:R-:W-:Y:S01]  /*0040*/  IMAD R0, R0, UR4, R3 ;  /* 0x0000000400007c24 */ /* 0x001fe2000f8e0203 */
        /* <DEDUP_REMOVED lines=11> */
[----:B0-----:R-:W-:-:S02]  /*0100*/  IADD3 R2, R4, 0xffffffe, RZ ;  /* 0x0ffffffe04027810 */ /* 0x001fc40007ffe0ff */
[----:B------:R-:W0:Y:S04]  /*0110*/  LDC R4, c[0x0][0x240] ;  /* 0x00009000ff047b82 */ /* 0x000e280000000800 */
[----:B------:R2:W3:Y:S02]  /*0120*/  F2I.FTZ.U32.TRUNC.NTZ R3, R2 ;  /* 0x0000000200037305 */ /* 0x0004e4000021f000 */
[----:B--2---:R-:W-:Y:S01]  /*0130*/  HFMA2.MMA R2, -RZ, RZ, 0, 0 ;  /* 0x00000000ff027435 */ /* 0x004fe200000001ff */
[----:B---3--:R-:W-:-:S05]  /*0140*/  IADD3 R7, RZ, -R3, RZ ;  /* 0x80000003ff077210 */ /* 0x008fca0007ffe0ff */
[----:B------:R-:W-:-:S04]  /*0150*/  IMAD R7, R7, R6, RZ ;  /* 0x0000000607077224 */ /* 0x000fc800078e02ff */
[----:B------:R-:W-:Y:S01]  /*0160*/  IMAD.HI.U32 R3, R3, R7, R2 ;  /* 0x0000000703037227 */ /* 0x000fe200078e0002 */
[----:B------:R-:W-:-:S03]  /*0170*/  LOP3.LUT R2, R0, R5, RZ, 0x3c, !PT ;  /* 0x0000000500027212 */ /* 0x000fc600078e3cff */
[----:B------:R-:W-:Y:S01]  /*0180*/  IMAD.MOV.U32 R7, RZ, RZ, R8 ;  /* 0x000000ffff077224 */ /* 0x000fe200078e0008 */
[----:B------:R-:W-:-:S03]  /*0190*/  ISETP.GE.AND P2, PT, R2, RZ, PT ;  /* 0x000000ff0200720c */ /* 0x000fc60003f46270 */
[----:B------:R-:W-:-:S05]  /*01a0*/  IMAD.HI.U32 R42, R3, R7, RZ ;  /* 0x00000007032a7227 */ /* 0x000fca00078e00ff */
[----:B------:R-:W-:-:S05]  /*01b0*/  IADD3 R3, -R42, RZ, RZ ;  /* 0x000000ff2a037210 */ /* 0x000fca0007ffe1ff */
[----:B------:R-:W-:-:S05]  /*01c0*/  IMAD R3, R6, R3, R7 ;  /* 0x0000000306037224 */ /* 0x000fca00078e0207 */
[----:B------:R-:W-:-:S13]  /*01d0*/  ISETP.GT.U32.AND P1, PT, R6, R3, PT ;  /* 0x000000030600720c */ /* 0x000fda0003f24070 */
[-C--:B------:R-:W-:Y:S02]  /*01e0*/  @!P1 IADD3 R3, R3, -R6.reuse, RZ ;  /* 0x8000000603039210 */ /* 0x080fe40007ffe0ff */
[----:B------:R-:W-:Y:S02]  /*01f0*/  @!P1 IADD3 R42, R42, 0x1, RZ ;  /* 0x000000012a2a9810 */ /* 0x000fe40007ffe0ff */
[----:B------:R-:W-:Y:S02]  /*0200*/  ISETP.GE.U32.AND P0, PT, R3, R6, PT ;  /* 0x000000060300720c */ /* 0x000fe40003f06070 */
[----:B------:R-:W-:-:S11]  /*0210*/  ISETP.NE.AND P1, PT, R5, RZ, PT ;  /* 0x000000ff0500720c */ /* 0x000fd60003f25270 */
[----:B------:R-:W-:Y:S01]  /*0220*/  @P0 VIADD R42, R42, 0x1 ;  /* 0x000000012a2a0836 */ /* 0x000fe20000000000 */
[----:B0-----:R-:W-:-:S04]  /*0230*/  ISETP.NE.AND P0, PT, R5, R4, PT ;  /* 0x000000040500720c */ /* 0x001fc80003f05270 */
[----:B------:R-:W-:Y:S02]  /*0240*/  @!P2 IADD3 R42, -R42, RZ, RZ ;  /* 0x000000ff2a2aa210 */ /* 0x000fe40007ffe1ff */
[----:B------:R-:W-:Y:S02]  /*0250*/  @!P1 LOP3.LUT R42, RZ, R5, RZ, 0x33, !PT ;  /* 0x00000005ff2a9212 */ /* 0x000fe400078e33ff */
[----:B-1----:R-:W-:Y:S02]  /*0260*/  ISETP.EQ.AND P1, PT, R12, UR4, PT ;  /* 0x000000040c007c0c */ /* 0x002fe4000bf22270 */
[----:B------:R-:W-:-:S05]  /*0270*/  IADD3 R2, -R42, RZ, RZ ;  /* 0x000000ff2a027210 */ /* 0x000fca0007ffe1ff */
[----:B------:R-:W-:-:S06]  /*0280*/  IMAD R10, R5, R2, R0 ;  /* 0x00000002050a7224 */ /* 0x000fcc00078e0200 */
[----:B------:R-:W-:Y:S05]  /*0290*/  @!P0 BRA P1, `(.L_x_121) ;  /* 0x0000001000b48947 */ /* 0x000fea0000800000 */
[----:B------:R-:W0:Y:S01]  /*02a0*/  LDC R60, c[0x0][0x230] ;  /* 0x00008c00ff3c7b82 */ /* 0x000e220000000800 */
[----:B------:R-:W-:Y:S01]  /*02b0*/  ULDC.U8 UR4, c[0x0][0x21c] ;  /* 0x0000870000047ab9 */ /* 0x000fe20000000000 */
[----:B------:R-:W-:Y:S01]  /*02c0*/  I2FP.F32.S32 R0, R10 ;  /* 0x0000000a00007245 */ /* 0x000fe20000201400 */
[----:B------:R-:W-:Y:S01]  /*02d0*/  UPRMT UR4, UR4, 0x8880, URZ ;  /* 0x0000888004047896 */ /* 0x000fe2000800003f */
[----:B------:R-:W-:-:S03]  /*02e0*/  I2FP.F32.S32 R3, R42 ;  /* 0x0000002a00037245 */ /* 0x000fc60000201400 */
[----:B------:R-:W-:Y:S01]  /*02f0*/  FADD.FTZ R2, R0, 0.5 ;  /* 0x3f00000000027421 */ /* 0x000fe20000010000 */
[----:B------:R-:W1:Y:S01]  /*0300*/  LDC R5, c[0x0][0x218] ;  /* 0x00008600ff057b82 */ /* 0x000e620000000800 */
[----:B------:R-:W-:Y:S01]  /*0310*/  ISETP.NE.AND P0, PT, RZ, UR4, PT ;  /* 0x00000004ff007c0c */ /* 0x000fe2000bf05270 */
[----:B------:R-:W-:-:S06]  /*0320*/  ULDC UR4, c[0x0][0x228] ;  /* 0x00008a0000047ab9 */ /* 0x000fcc0000000800 */
[----:B------:R-:W2:Y:S08]  /*0330*/  S2UR UR5, SR_CTAID.Z ;  /* 0x00000000000579c3 */ /* 0x000eb00000002700 */
[----:B------:R-:W3:Y:S01]  /*0340*/  LDC R6, c[0x0][0x214] ;  /* 0x00008500ff067b82 */ /* 0x000ee20000000800 */
[----:B0-----:R-:W-:Y:S02]  /*0350*/  IMAD R59, R60, UR4, RZ ;  /* 0x000000043c3b7c24 */ /* 0x001fe4000f8e02ff */
[-C--:B-1----:R-:W-:Y:S01]  /*0360*/  FMUL.FTZ R0, R0, R5.reuse ;  /* 0x0000000500007220 */ /* 0x082fe20000410000 */
[----:B------:R-:W-:Y:S01]  /*0370*/  @!P0 FFMA.FTZ R0, R2, R5, -0.5 ;  /* 0xbf00000002008423 */ /* 0x000fe20000010005 */
[----:B------:R-:W-:-:S03]  /*0380*/  FADD.FTZ R2, R3, 0.5 ;  /* 0x3f00000003027421 */ /* 0x000fc60000010000 */
[----:B------:R0:W1:Y:S01]  /*0390*/  F2I.FTZ.FLOOR.NTZ R9, R0 ;  /* 0x0000000000097305 */ /* 0x0000620000217100 */
[----:B--2---:R-:W-:Y:S01]  /*03a0*/  ISETP.LE.AND P1, PT, R59, UR5, PT ;  /* 0x000000053b007c0c */ /* 0x004fe2000bf23270 */
[-C--:B---3--:R-:W-:Y:S01]  /*03b0*/  FMUL.FTZ R8, R3, R6.reuse ;  /* 0x0000000603087220 */ /* 0x088fe20000410000 */
[----:B------:R-:W-:-:S11]  /*03c0*/  @!P0 FFMA.FTZ R8, R2, R6, -0.5 ;  /* 0xbf00000002088423 */ /* 0x000fd60000010006 */
[----:B0-----:R-:W-:Y:S05]  /*03d0*/  @P1 EXIT ;  /* 0x000000000000194d */ /* 0x001fea0003800000 */
[----:B------:R-:W-:Y:S01]  /*03e0*/  IABS R58, R60 ;  /* 0x0000003c003a7213 */ /* 0x000fe20000000000 */
[----:B------:R-:W0:Y:S01]  /*03f0*/  F2I.FTZ.FLOOR.NTZ R7, R8 ;  /* 0x0000000800077305 */ /* 0x000e220000217100 */
[----:B------:R-:W-:Y:S01]  /*0400*/  SHF.R.S32.HI R2, RZ, 0x1f, R10 ;  /* 0x0000001fff027819 */ /* 0x000fe2000001140a */
[----:B------:R-:W-:Y:S01]  /*0410*/  ULDC.64 UR8, c[0x0][0x2a8] ;  /* 0x0000aa0000087ab9 */ /* 0x000fe20000000a00 */
[----:B-1----:R-:W-:Y:S01]  /*0420*/  I2FP.F32.S32 R3, R9 ;  /* 0x0000000900037245 */ /* 0x002fe20000201400 */
[----:B------:R-:W-:Y:S01]  /*0430*/  VIADD R12, R12, 0xffffffff ;  /* 0xffffffff0c0c7836 */ /* 0x000fe20000000000 */
[----:B------:R-:W-:Y:S01]  /*0440*/  IADD3 R4, R4, -0x1, RZ ;  /* 0xffffffff04047810 */ /* 0x000fe20007ffe0ff */
[----:B------:R-:W-:Y:S01]  /*0450*/  IMAD R6, R2, UR8, RZ ;  /* 0x0000000802067c24 */ /* 0x000fe2000f8e02ff */
[----:B------:R-:W-:Y:S01]  /*0460*/  SHF.R.S32.HI R14, RZ, 0x1f, R42 ;  /* 0x0000001fff0e7819 */ /* 0x000fe2000001142a */
[----:B------:R-:W1:Y:S01]  /*0470*/  I2F.RP R13, R58 ;  /* 0x0000003a000d7306 */ /* 0x000e620000209400 */
[----:B------:R-:W-:Y:S01]  /*0480*/  FADD.FTZ R16, R0, -R3 ;  /* 0x8000000300107221 */ /* 0x000fe20000010000 */
[C-C-:B------:R-:W-:Y:S01]  /*0490*/  VIADDMNMX.RELU R0, R9.reuse, 0xffffffff, R4.reuse, PT ;  /* 0xffffffff09007846 */ /* 0x140fe20003801104 */
[----:B------:R-:W-:Y:S01]  /*04a0*/  IMAD.MOV.U32 R23, RZ, RZ, 0x3f400000 ;  /* 0x3f400000ff177424 */ /* 0x000fe200078e00ff */
[C---:B------:R-:W-:Y:S01]  /*04b0*/  VIMNMX.RELU R2, R9.reuse, R4, PT ;  /* 0x0000000409027248 */ /* 0x040fe20003fe1100 */
[----:B------:R-:W-:Y:S01]  /*04c0*/  ULDC.64 UR10, c[0x0][0x250] ;  /* 0x00009400000a7ab9 */ /* 0x000fe20000000a00 */
[C-C-:B------:R-:W-:Y:S01]  /*04d0*/  VIADDMNMX.RELU R3, R9.reuse, 0x1, R4.reuse, PT ;  /* 0x0000000109037846 */ /* 0x140fe20003801104 */
[----:B------:R-:W-:Y:S01]  /*04e0*/  ULDC.64 UR12, c[0x0][0x258] ;  /* 0x00009600000c7ab9 */ /* 0x000fe20000000a00 */
[----:B0-----:R-:W-:Y:S01]  /*04f0*/  I2FP.F32.S32 R5, R7 ;  /* 0x0000000700057245 */ /* 0x001fe20000201400 */
[----:B------:R-:W-:Y:S01]  /*0500*/  ULDC.64 UR14, c[0x0][0x220] ;  /* 0x00008800000e7ab9 */ /* 0x000fe20000000a00 */
[----:B------:R-:W-:Y:S01]  /*0510*/  VIADDMNMX.RELU R4, R9, 0x2, R4, PT ;  /* 0x0000000209047846 */ /* 0x000fe20003801104 */
[----:B------:R-:W-:Y:S01]  /*0520*/  IMAD R9, R10, UR9, R6 ;  /* 0x000000090a097c24 */ /* 0x000fe2000f8e0206 */
[C-C-:B------:R-:W-:Y:S01]  /*0530*/  VIADDMNMX.RELU R6, R7.reuse, 0x1, R12.reuse, PT ;  /* 0x0000000107067846 */ /* 0x140fe2000380110c */
[----:B------:R-:W-:Y:S01]  /*0540*/  FADD.FTZ R51, R8, -R5 ;  /* 0x8000000508337221 */ /* 0x000fe20000010000 */
[C---:B------:R-:W-:Y:S01]  /*0550*/  IADD3 R8, R7.reuse, -0x1, RZ ;  /* 0xffffffff07087810 */ /* 0x040fe20007ffe0ff */
[----:B-1----:R-:W0:Y:S01]  /*0560*/  MUFU.RCP R13, R13 ;  /* 0x0000000d000d7308 */ /* 0x002e220000001000 */
[----:B------:R-:W-:Y:S01]  /*0570*/  IMAD.WIDE.U32 R10, R10, UR8, RZ ;  /* 0x000000080a0a7c25 */ /* 0x000fe2000f8e00ff */
[CC--:B------:R-:W-:Y:S01]  /*0580*/  VIMNMX.RELU R5, R7.reuse, R12.reuse, PT ;  /* 0x0000000c07057248 */ /* 0x0c0fe20003fe1100 */
[----:B------:R-:W-:Y:S01]  /*0590*/  ULDC.64 UR8, c[0x0][0x2a0] ;  /* 0x0000a80000087ab9 */ /* 0x000fe20000000a00 */
[----:B------:R-:W-:Y:S01]  /*05a0*/  VIADDMNMX.RELU R7, R7, 0x2, R12, PT ;  /* 0x0000000207077846 */ /* 0x000fe2000380110c */
[----:B------:R-:W-:Y:S01]  /*05b0*/  IMAD R17, R14, UR8, RZ ;  /* 0x000000080e117c24 */ /* 0x000fe2000f8e02ff */
[----:B------:R-:W-:Y:S01]  /*05c0*/  VIMNMX.RELU R8, R8, R12, PT ;  /* 0x0000000c08087248 */ /* 0x000fe20003fe1100 */
[C---:B------:R-:W-:Y:S01]  /*05d0*/  FADD.FTZ R12, R16.reuse, 1 ;  /* 0x3f800000100c7421 */ /* 0x040fe20000010000 */
[----:B------:R-:W-:Y:S01]  /*05e0*/  MOV R21, 0x3fa00000 ;  /* 0x3fa0000000157802 */ /* 0x000fe20000000f00 */
[----:B------:R-:W-:Y:S01]  /*05f0*/  FADD.FTZ R14, -R16, 1 ;  /* 0x3f800000100e7421 */ /* 0x000fe20000010100 */
[----:B------:R-:W-:Y:S01]  /*0600*/  IADD3 R11, R11, R9, RZ ;  /* 0x000000090b0b7210 */ /* 0x000fe20007ffe0ff */
[----:B------:R-:W-:Y:S01]  /*0610*/  FFMA.FTZ R15, R12, -R23, 3.75 ;  /* 0x407000000c0f7423 */ /* 0x000fe20000010817 */
[C---:B------:R-:W-:Y:S01]  /*0620*/  FADD.FTZ R50, -R51.reuse, 1 ;  /* 0x3f80000033327421 */ /* 0x040fe20000010100 */
[-C--:B------:R-:W-:Y:S01]  /*0630*/  FFMA.FTZ R19, R14, R21.reuse, -2.25 ;  /* 0xc01000000e137423 */ /* 0x080fe20000010015 */
[----:B------:R-:W-:Y:S01]  /*0640*/  FFMA.FTZ R9, R16, R21, -2.25 ;  /* 0xc010000010097423 */ /* 0x000fe20000010015 */
[----:B------:R-:W-:Y:S01]  /*0650*/  FADD.FTZ R52, R51, 1 ;  /* 0x3f80000033347421 */ /* 0x000fe20000010000 */
[----:B------:R-:W-:Y:S01]  /*0660*/  FADD.FTZ R49, R50, 1 ;  /* 0x3f80000032317421 */ /* 0x000fe20000010000 */
[----:B0-----:R-:W-:Y:S01]  /*0670*/  IADD3 R18, R13, 0xffffffe, RZ ;  /* 0x0ffffffe0d127810 */ /* 0x001fe20007ffe0ff */
[----:B------:R-:W-:-:S02]  /*0680*/  IMAD R13, R42, UR9, R17 ;  /* 0x000000092a0d7c24 */ /* 0x000fc4000f8e0211 */
[----:B------:R-:W-:Y:S01]  /*0690*/  FFMA.FTZ R17, R12, R15, -6 ;  /* 0xc0c000000c117423 */ /* 0x000fe2000001000f */
[----:B------:R-:W-:Y:S01]  /*06a0*/  IMAD.WIDE.U32 R42, R42, UR8, R10 ;  /* 0x000000082a2a7c25 */ /* 0x000fe2000f8e000a */
[----:B------:R-:W0:Y:S03]  /*06b0*/  F2I.FTZ.U32.TRUNC.NTZ R15, R18 ;  /* 0x00000012000f7305 */ /* 0x000e26000021f000 */
[----:B------:R-:W-:Y:S01]  /*06c0*/  FMUL.FTZ R11, R14, R19 ;  /* 0x000000130e0b7220 */ /* 0x000fe20000410000 */
[----:B------:R-:W-:Y:S01]  /*06d0*/  FFMA.FTZ R10, R12, R17, 3 ;  /* 0x404000000c0a7423 */ /* 0x000fe20000010011 */
[----:B------:R-:W-:Y:S01]  /*06e0*/  FADD.FTZ R12, R14, 1 ;  /* 0x3f8000000e0c7421 */ /* 0x000fe20000010000 */
[----:B------:R-:W-:Y:S01]  /*06f0*/  FMUL.FTZ R9, R16, R9 ;  /* 0x0000000910097220 */ /* 0x000fe20000410000 */
[----:B------:R-:W-:Y:S01]  /*0700*/  FFMA.FTZ R11, R14, R11, 1 ;  /* 0x3f8000000e0b7423 */ /* 0x000fe2000001000b */
[-C--:B------:R-:W-:Y:S01]  /*0710*/  FFMA.FTZ R14, R49, -R23.reuse, 3.75 ;  /* 0x40700000310e7423 */ /* 0x080fe20000010817 */
[----:B------:R-:W-:Y:S01]  /*0720*/  FFMA.FTZ R17, R12, -R23, 3.75 ;  /* 0x407000000c117423 */ /* 0x000fe20000010817 */
[----:B------:R-:W-:Y:S01]  /*0730*/  FFMA.FTZ R9, R16, R9, 1 ;  /* 0x3f80000010097423 */ /* 0x000fe20000010009 */
[-C--:B------:R-:W-:Y:S01]  /*0740*/  FFMA.FTZ R16, R51, R21.reuse, -2.25 ;  /* 0xc010000033107423 */ /* 0x080fe20000010015 */
[----:B------:R-:W-:Y:S01]  /*0750*/  FFMA.FTZ R14, R49, R14, -6 ;  /* 0xc0c00000310e7423 */ /* 0x000fe2000001000e */
[----:B------:R-:W-:Y:S01]  /*0760*/  FFMA.FTZ R21, R50, R21, -2.25 ;  /* 0xc010000032157423 */ /* 0x000fe20000010015 */
[----:B------:R-:W-:Y:S01]  /*0770*/  FFMA.FTZ R19, R52, -R23, 3.75 ;  /* 0x4070000034137423 */ /* 0x000fe20000010817 */
[----:B------:R-:W-:Y:S01]  /*0780*/  FMUL.FTZ R16, R51, R16 ;  /* 0x0000001033107220 */ /* 0x000fe20000410000 */
[----:B------:R-:W-:Y:S01]  /*0790*/  FFMA.FTZ R49, R49, R14, 3 ;  /* 0x4040000031317423 */ /* 0x000fe2000001000e */
[----:B------:R-:W-:Y:S01]  /*07a0*/  HFMA2.MMA R14, -RZ, RZ, 0, 0 ;  /* 0x00000000ff0e7435 */ /* 0x000fe200000001ff */
[----:B0-----:R-:W-:Y:S01]  /*07b0*/  IADD3 R57, RZ, -R15, RZ ;  /* 0x8000000fff397210 */ /* 0x001fe20007ffe0ff */
[----:B------:R-:W-:Y:S01]  /*07c0*/  FFMA.FTZ R17, R12, R17, -6 ;  /* 0xc0c000000c117423 */ /* 0x000fe20000010011 */
[----:B------:R-:W-:Y:S01]  /*07d0*/  FFMA.FTZ R19, R52, R19, -6 ;  /* 0xc0c0000034137423 */ /* 0x000fe20000010013 */
[----:B------:R-:W-:Y:S01]  /*07e0*/  FMUL.FTZ R21, R50, R21 ;  /* 0x0000001532157220 */ /* 0x000fe20000410000 */
[----:B------:R-:W-:Y:S01]  /*07f0*/  ISETP.NE.AND P0, PT, R60, RZ, PT ;  /* 0x000000ff3c00720c */ /* 0x000fe20003f05270 */
[----:B------:R-:W-:-:S02]  /*0800*/  IMAD R57, R57, R58, RZ ;  /* 0x0000003a39397224 */ /* 0x000fc400078e02ff */
[----:B------:R-:W-:Y:S01]  /*0810*/  FFMA.FTZ R51, R51, R16, 1 ;  /* 0x3f80000033337423 */ /* 0x000fe20000010010 */
[----:B------:R-:W-:Y:S01]  /*0820*/  FFMA.FTZ R12, R12, R17, 3 ;  /* 0x404000000c0c7423 */ /* 0x000fe20000010011 */
[----:B------:R-:W-:Y:S01]  /*0830*/  FFMA.FTZ R52, R52, R19, 3 ;  /* 0x4040000034347423 */ /* 0x000fe20000010013 */
[----:B------:R-:W-:Y:S01]  /*0840*/  FFMA.FTZ R50, R50, R21, 1 ;  /* 0x3f80000032327423 */ /* 0x000fe20000010015 */
[----:B------:R-:W-:Y:S01]  /*0850*/  LOP3.LUT R60, RZ, R60, RZ, 0x33, !PT ;  /* 0x0000003cff3c7212 */ /* 0x000fe200078e33ff */
[----:B------:R-:W-:Y:S01]  /*0860*/  IMAD.HI.U32 R57, R15, R57, R14 ;  /* 0x000000390f397227 */ /* 0x000fe200078e000e */
[----:B------:R-:W-:Y:S01]  /*0870*/  SHF.R.S32.HI R56, RZ, 0x1f, R0 ;  /* 0x0000001fff387819 */ /* 0x000fe20000011400 */
[----:B------:R-:W-:Y:S01]  /*0880*/  ULDC.64 UR8, c[0x0][0x260] ;  /* 0x0000980000087ab9 */ /* 0x000fe20000000a00 */
[----:B------:R-:W-:Y:S01]  /*0890*/  SHF.R.S32.HI R55, RZ, 0x1f, R2 ;  /* 0x0000001fff377819 */ /* 0x000fe20000011402 */
[----:B------:R-:W-:Y:S01]  /*08a0*/  IMAD.U32 R14, RZ, RZ, UR5 ;  /* 0x00000005ff0e7e24 */ /* 0x000fe2000f8e00ff */
[----:B------:R-:W-:Y:S01]  /*08b0*/  SHF.R.S32.HI R54, RZ, 0x1f, R3 ;  /* 0x0000001fff367819 */ /* 0x000fe20000011403 */
[----:B------:R-:W-:Y:S01]  /*08c0*/  ULDC.64 UR4, c[0x0][0x248] ;  /* 0x0000920000047ab9 */ /* 0x000fe20000000a00 */
[----:B------:R-:W-:Y:S01]  /*08d0*/  SHF.R.S32.HI R46, RZ, 0x1f, R5 ;  /* 0x0000001fff2e7819 */ /* 0x000fe20000011405 */
[----:B------:R-:W-:Y:S01]  /*08e0*/  ULDC.64 UR16, c[0x0][0x290] ;  /* 0x0000a40000107ab9 */ /* 0x000fe20000000a00 */
[----:B------:R-:W-:Y:S01]  /*08f0*/  SHF.R.S32.HI R45, RZ, 0x1f, R6 ;  /* 0x0000001fff2d7819 */ /* 0x000fe20000011406 */
[----:B------:R-:W-:Y:S01]  /*0900*/  ULDC.64 UR18, c[0x0][0x298] ;  /* 0x0000a60000127ab9 */ /* 0x000fe20000000a00 */
[----:B------:R-:W-:Y:S01]  /*0910*/  SHF.R.S32.HI R53, RZ, 0x1f, R4 ;  /* 0x0000001fff357819 */ /* 0x000fe20000011404 */
[----:B------:R-:W-:Y:S01]  /*0920*/  ULDC.64 UR20, c[0x0][0x268] ;  /* 0x00009a0000147ab9 */ /* 0x000fe20000000a00 */
[----:B------:R-:W-:-:S02]  /*0930*/  SHF.R.S32.HI R44, RZ, 0x1f, R7 ;  /* 0x0000001fff2c7819 */ /* 0x000fc40000011407 */
[----:B------:R-:W-:Y:S02]  /*0940*/  SHF.R.S32.HI R47, RZ, 0x1f, R8 ;  /* 0x0000001fff2f7819 */ /* 0x000fe40000011408 */
[----:B------:R-:W-:-:S07]  /*0950*/  IADD3 R48, R43, R13, RZ ;  /* 0x0000000d2b307210 */ /* 0x000fce0007ffe0ff */
.L_x_122:
[----:B0-----:R-:W0:Y:S01]  /*0960*/  LDC R19, c[0x0][0x230] ;  /* 0x00008c00ff137b82 */ /* 0x001e220000000800 */
[----:B------:R-:W-:Y:S01]  /*0970*/  IABS R16, R14 ;  /* 0x0000000e00107213 */ /* 0x000fe20000000000 */
[----:B------:R-:W-:-:S04]  /*0980*/  IMAD R26, R46, UR12, RZ ;  /* 0x0000000c2e1a7c24 */ /* 0x000fc8000f8e02ff */
[----:B------:R-:W-:-:S04]  /*0990*/  IMAD.HI.U32 R13, R57, R16, RZ ;  /* 0x00000010390d7227 */ /* 0x000fc800078e00ff */
[----:B------:R-:W-:Y:S01]  /*09a0*/  IMAD R21, R5, UR13, R26 ;  /* 0x0000000d05157c24 */ /* 0x000fe2000f8e021a */
[----:B------:R-:W-:Y:S02]  /*09b0*/  IADD3 R15, -R13, RZ, RZ ;  /* 0x000000ff0d0f7210 */ /* 0x000fe40007ffe1ff */
[----:B0-----:R-:W-:-:S05]  /*09c0*/  IABS R18, R19 ;  /* 0x0000001300127213 */ /* 0x001fca0000000000 */
[----:B------:R-:W-:-:S05]  /*09d0*/  IMAD R15, R18, R15, R16 ;  /* 0x0000000f120f7224 */ /* 0x000fca00078e0210 */
[----:B------:R-:W-:-:S13]  /*09e0*/  ISETP.GT.U32.AND P2, PT, R58, R15, PT ;  /* 0x0000000f3a00720c */ /* 0x000fda0003f44070 */
[----:B------:R-:W-:Y:S01]  /*09f0*/  @!P2 IADD3 R15, R15, -R18, RZ ;  /* 0x800000120f0fa210 */ /* 0x000fe20007ffe0ff */
[----:B------:R-:W-:-:S03]  /*0a00*/  @!P2 VIADD R13, R13, 0x1 ;  /* 0x000000010d0da836 */ /* 0x000fc60000000000 */
[----:B------:R-:W-:Y:S02]  /*0a10*/  ISETP.GE.U32.AND P1, PT, R15, R58, PT ;  /* 0x0000003a0f00720c */ /* 0x000fe40003f26070 */
[----:B------:R-:W-:-:S04]  /*0a20*/  LOP3.LUT R15, R14, R19, RZ, 0x3c, !PT ;  /* 0x000000130e0f7212 */ /* 0x000fc800078e3cff */
[----:B------:R-:W-:Y:S01]  /*0a30*/  ISETP.GE.AND P3, PT, R15, RZ, PT ;  /* 0x000000ff0f00720c */ /* 0x000fe20003f66270 */
[----:B------:R-:W-:-:S06]  /*0a40*/  IMAD R15, R56, UR8, RZ ;  /* 0x00000008380f7c24 */ /* 0x000fcc000f8e02ff */
[----:B------:R-:W-:-:S06]  /*0a50*/  @P1 IADD3 R13, R13, 0x1, RZ ;  /* 0x000000010d0d1810 */ /* 0x000fcc0007ffe0ff */
[----:B------:R-:W-:-:S04]  /*0a60*/  @!P3 IADD3 R13, -R13, RZ, RZ ;  /* 0x000000ff0d0db210 */ /* 0x000fc80007ffe1ff */
[----:B------:R-:W-:-:S04]  /*0a70*/  SEL R16, R60, R13, !P0 ;  /* 0x0000000d3c107207 */ /* 0x000fc80004000000 */
[----:B------:R-:W-:Y:S01]  /*0a80*/  SHF.R.S32.HI R20, RZ, 0x1f, R16 ;  /* 0x0000001fff147819 */ /* 0x000fe20000011410 */
[C---:B------:R-:W-:Y:S01]  /*0a90*/  IMAD.WIDE.U32 R32, R16.reuse, UR4, RZ ;  /* 0x0000000410207c25 */ /* 0x040fe2000f8e00ff */
[----:B------:R-:W-:-:S03]  /*0aa0*/  IADD3 R17, -R16, RZ, RZ ;  /* 0x000000ff10117210 */ /* 0x000fc60007ffe1ff */
[----:B------:R-:W-:Y:S02]  /*0ab0*/  IMAD R13, R20, UR4, RZ ;  /* 0x00000004140d7c24 */ /* 0x000fe4000f8e02ff */
[----:B------:R-:W-:Y:S02]  /*0ac0*/  IMAD R17, R19, R17, R14 ;  /* 0x0000001113117224 */ /* 0x000fe400078e020e */
[----:B------:R-:W-:Y:S02]  /*0ad0*/  IMAD R13, R16, UR5, R13 ;  /* 0x00000005100d7c24 */ /* 0x000fe4000f8e020d */
[----:B------:R-:W-:Y:S02]  /*0ae0*/  IMAD R19, R47, UR12, RZ ;  /* 0x0000000c2f137c24 */ /* 0x000fe4000f8e02ff */
[----:B------:R-:W-:Y:S02]  /*0af0*/  IMAD.IADD R33, R33, 0x1, R13 ;  /* 0x0000000121217824 */ /* 0x000fe400078e020d */
[C---:B------:R-:W-:Y:S01]  /*0b00*/  IMAD R13, R0.reuse, UR9, R15 ;  /* 0x00000009000d7c24 */ /* 0x040fe2000f8e020f */
[----:B------:R-:W-:Y:S01]  /*0b10*/  SHF.R.S32.HI R15, RZ, 0x1f, R17 ;  /* 0x0000001fff0f7819 */ /* 0x000fe20000011411 */
[----:B------:R-:W-:-:S04]  /*0b20*/  IMAD.WIDE.U32 R22, R0, UR8, R32 ;  /* 0x0000000800167c25 */ /* 0x000fc8000f8e0020 */
[----:B------:R-:W-:Y:S01]  /*0b30*/  IMAD R18, R15, UR10, RZ ;  /* 0x0000000a0f127c24 */ /* 0x000fe2000f8e02ff */
[----:B------:R-:W-:Y:S01]  /*0b40*/  IADD3 R23, R23, R13, RZ ;  /* 0x0000000d17177210 */ /* 0x000fe20007ffe0ff */
[----:B------:R-:W-:Y:S02]  /*0b50*/  IMAD R19, R8, UR13, R19 ;  /* 0x0000000d08137c24 */ /* 0x000fe4000f8e0213 */
[C---:B------:R-:W-:Y:S02]  /*0b60*/  IMAD R18, R17.reuse, UR11, R18 ;  /* 0x0000000b11127c24 */ /* 0x040fe4000f8e0212 */
[----:B------:R-:W-:-:S04]  /*0b70*/  IMAD.WIDE.U32 R22, R17, UR10, R22 ;  /* 0x0000000a11167c25 */ /* 0x000fc8000f8e0016 */
[----:B------:R-:W-:Y:S01]  /*0b80*/  IMAD.WIDE.U32 R30, R3, UR8, R32 ;  /* 0x00000008031e7c25 */ /* 0x000fe2000f8e0020 */
[----:B------:R-:W-:Y:S02]  /*0b90*/  IADD3 R35, R23, R18, RZ ;  /* 0x0000001217237210 */ /* 0x000fe40007ffe0ff */
[----:B------:R-:W-:Y:S01]  /*0ba0*/  MOV R34, R22 ;  /* 0x0000001600227202 */ /* 0x000fe20000000f00 */
[----:B------:R-:W-:Y:S02]  /*0bb0*/  IMAD R23, R45, UR12, RZ ;  /* 0x0000000c2d177c24 */ /* 0x000fe4000f8e02ff */
[----:B------:R-:W-:Y:S02]  /*0bc0*/  IMAD R22, R54, UR8, RZ ;  /* 0x0000000836167c24 */ /* 0x000fe4000f8e02ff */
[----:B------:R-:W-:-:S04]  /*0bd0*/  IMAD.WIDE.U32 R24, R8, UR12, R34 ;  /* 0x0000000c08187c25 */ /* 0x000fc8000f8e0022 */
[----:B------:R-:W-:Y:S01]  /*0be0*/  IMAD.IADD R13, R25, 0x1, R19 ;  /* 0x00000001190d7824 */ /* 0x000fe200078e0213 */
[----:B------:R-:W-:Y:S01]  /*0bf0*/  LEA R38, P1, R24, UR14, 0x1 ;  /* 0x0000000e18267c11 */ /* 0x000fe2000f8208ff */
[----:B------:R-:W-:-:S03]  /*0c00*/  IMAD.WIDE.U32 R28, R5, UR12, R34 ;  /* 0x0000000c051c7c25 */ /* 0x000fc6000f8e0022 */
[----:B------:R-:W-:Y:S01]  /*0c10*/  LEA.HI.X R39, R24, UR15, R13, 0x1, P1 ;  /* 0x0000000f18277c11 */ /* 0x000fe200088f0c0d */
[C---:B------:R-:W-:Y:S01]  /*0c20*/  IMAD R23, R6.reuse, UR13, R23 ;  /* 0x0000000d06177c24 */ /* 0x040fe2000f8e0217 */
[----:B------:R-:W-:Y:S01]  /*0c30*/  IADD3 R25, R29, R21, RZ ;  /* 0x000000151d197210 */ /* 0x000fe20007ffe0ff */
[----:B------:R-:W-:Y:S01]  /*0c40*/  IMAD.WIDE.U32 R26, R6, UR12, R34 ;  /* 0x0000000c061a7c25 */ /* 0x000fe2000f8e0022 */
[----:B------:R-:W-:-:S03]  /*0c50*/  LEA R36, P2, R28, UR14, 0x1 ;  /* 0x0000000e1c247c11 */ /* 0x000fc6000f8408ff */
[----:B------:R-:W-:Y:S01]  /*0c60*/  IMAD.WIDE.U32 R34, R7, UR12, R34 ;  /* 0x0000000c07227c25 */ /* 0x000fe2000f8e0022 */
[----:B------:R-:W-:Y:S02]  /*0c70*/  IADD3 R13, R27, R23, RZ ;  /* 0x000000171b0d7210 */ /* 0x000fe40007ffe0ff */
[----:B------:R-:W-:Y:S01]  /*0c80*/  LEA.HI.X R37, R28, UR15, R25, 0x1, P2 ;  /* 0x0000000f1c257c11 */ /* 0x000fe200090f0c19 */
[----:B------:R-:W-:Y:S01]  /*0c90*/  IMAD R27, R55, UR8, RZ ;  /* 0x00000008371b7c24 */ /* 0x000fe2000f8e02ff */
[----:B------:R-:W-:Y:S01]  /*0ca0*/  LEA R24, P1, R26, UR14, 0x1 ;  /* 0x0000000e1a187c11 */ /* 0x000fe2000f8208ff */
[----:B------:R-:W-:-:S03]  /*0cb0*/  IMAD.WIDE.U32 R28, R2, UR8, R32 ;  /* 0x00000008021c7c25 */ /* 0x000fc6000f8e0020 */
[----:B------:R-:W-:Y:S01]  /*0cc0*/  LEA.HI.X R25, R26, UR15, R13, 0x1, P1 ;  /* 0x0000000f1a197c11 */ /* 0x000fe200088f0c0d */
[----:B------:R-:W-:Y:S01]  /*0cd0*/  IMAD R27, R2, UR9, R27 ;  /* 0x00000009021b7c24 */ /* 0x000fe2000f8e021b */
[----:B------:R-:W-:Y:S01]  /*0ce0*/  LEA R26, P1, R34, UR14, 0x1 ;  /* 0x0000000e221a7c11 */ /* 0x000fe2000f8208ff */
[----:B------:R-:W-:Y:S02]  /*0cf0*/  IMAD R13, R3, UR9, R22 ;  /* 0x00000009030d7c24 */ /* 0x000fe4000f8e0216 */
[----:B------:R-:W-:Y:S01]  /*0d00*/  IMAD R22, R44, UR12, RZ ;  /* 0x0000000c2c167c24 */ /* 0x000fe2000f8e02ff */
[----:B------:R-:W-:Y:S01]  /*0d10*/  IADD3 R29, R29, R27, RZ ;  /* 0x0000001b1d1d7210 */ /* 0x000fe20007ffe0ff */
[----:B------:R-:W-:Y:S02]  /*0d20*/  IMAD R27, R53, UR8, RZ ;  /* 0x00000008351b7c24 */ /* 0x000fe4000f8e02ff */
[----:B------:R-:W-:-:S04]  /*0d30*/  IMAD.WIDE.U32 R32, R4, UR8, R32 ;  /* 0x0000000804207c25 */ /* 0x000fc8000f8e0020 */
[----:B------:R-:W-:-:S04]  /*0d40*/  IMAD.WIDE.U32 R28, R17, UR10, R28 ;  /* 0x0000000a111c7c25 */ /* 0x000fc8000f8e001c */
[----:B------:R-:W-:Y:S01]  /*0d50*/  IMAD R41, R4, UR9, R27 ;  /* 0x0000000904297c24 */ /* 0x000fe2000f8e021b */
[----:B------:R-:W-:Y:S01]  /*0d60*/  IADD3 R29, R18, R29, RZ ;  /* 0x0000001d121d7210 */ /* 0x000fe20007ffe0ff */
[----:B------:R-:W-:Y:S02]  /*0d70*/  IMAD.IADD R31, R31, 0x1, R13 ;  /* 0x000000011f1f7824 */ /* 0x000fe400078e020d */
[----:B------:R-:W-:Y:S01]  /*0d80*/  IMAD R13, R7, UR13, R22 ;  /* 0x0000000d070d7c24 */ /* 0x000fe2000f8e0216 */
[----:B------:R-:W-:Y:S01]  /*0d90*/  IADD3 R33, R33, R41, RZ ;  /* 0x0000002921217210 */ /* 0x000fe20007ffe0ff */
[----:B------:R-:W-:Y:S01]  /*0da0*/  IMAD.WIDE.U32 R40, R8, UR12, R28 ;  /* 0x0000000c08287c25 */ /* 0x000fe2000f8e001c */
[----:B------:R0:W2:Y:S02]  /*0db0*/  LDG.E.U16 R22, desc[UR6][R36.64] ;  /* 0x0000000624167981 */ /* 0x0000a4000c1e1500 */
[----:B------:R-:W-:Y:S01]  /*0dc0*/  IADD3 R27, R35, R13, RZ ;  /* 0x0000000d231b7210 */ /* 0x000fe20007ffe0ff */
[----:B------:R-:W-:Y:S01]  /*0dd0*/  IMAD.WIDE.U32 R32, R17, UR10, R32 ;  /* 0x0000000a11207c25 */ /* 0x000fe2000f8e0020 */
[----:B------:R-:W-:-:S02]  /*0de0*/  IADD3 R35, R19, R41, RZ ;  /* 0x0000002913237210 */ /* 0x000fc40007ffe0ff */
[----:B------:R-:W-:Y:S01]  /*0df0*/  LEA.HI.X R27, R34, UR15, R27, 0x1, P1 ;  /* 0x0000000f221b7c11 */ /* 0x000fe200088f0c1b */
[----:B------:R-:W-:Y:S01]  /*0e00*/  IMAD.WIDE.U32 R30, R17, UR10, R30 ;  /* 0x0000000a111e7c25 */ /* 0x000fe2000f8e001e */
[----:B------:R-:W-:Y:S02]  /*0e10*/  LEA R34, P1, R40, UR14, 0x1 ;  /* 0x0000000e28227c11 */ /* 0x000fe4000f8208ff */
[----:B------:R-:W-:Y:S01]  /*0e20*/  IADD3 R33, R18, R33, RZ ;  /* 0x0000002112217210 */ /* 0x000fe20007ffe0ff */
[----:B0-----:R-:W-:Y:S01]  /*0e30*/  IMAD.WIDE.U32 R36, R5, UR12, R28 ;  /* 0x0000000c05247c25 */ /* 0x001fe2000f8e001c */
[----:B------:R-:W-:-:S03]  /*0e40*/  LEA.HI.X R35, R40, UR15, R35, 0x1, P1 ;  /* 0x0000000f28237c11 */ /* 0x000fc600088f0c23 */
[----:B------:R-:W-:Y:S01]  /*0e50*/  IMAD.IADD R31, R18, 0x1, R31 ;  /* 0x00000001121f7824 */ /* 0x000fe200078e021f */
[----:B------:R-:W-:Y:S01]  /*0e60*/  IADD3 R41, R21, R37, RZ ;  /* 0x0000002515297210 */ /* 0x000fe20007ffe0ff */
[----:B------:R0:W3:Y:S04]  /*0e70*/  LDG.E.U16 R18, desc[UR6][R38.64] ;  /* 0x0000000626127981 */ /* 0x0000e8000c1e1500 */
[----:B------:R-:W4:Y:S04]  /*0e80*/  LDG.E.U16 R37, desc[UR6][R26.64] ;  /* 0x000000061a257981 */ /* 0x000f28000c1e1500 */
[----:B------:R-:W5:Y:S01]  /*0e90*/  LDG.E.U16 R40, desc[UR6][R34.64] ;  /* 0x0000000622287981 */ /* 0x000f62000c1e1500 */
[----:B0-----:R-:W-:-:S04]  /*0ea0*/  LEA R38, P1, R36, UR14, 0x1 ;  /* 0x0000000e24267c11 */ /* 0x001fc8000f8208ff */
[----:B------:R-:W-:Y:S02]  /*0eb0*/  LEA.HI.X R39, R36, UR15, R41, 0x1, P1 ;  /* 0x0000000f24277c11 */ /* 0x000fe400088f0c29 */
[----:B------:R0:W4:Y:S04]  /*0ec0*/  LDG.E.U16 R36, desc[UR6][R24.64] ;  /* 0x0000000618247981 */ /* 0x000128000c1e1500 */
[----:B------:R-:W4:Y:S01]  /*0ed0*/  LDG.E.U16 R38, desc[UR6][R38.64] ;  /* 0x0000000626267981 */ /* 0x000f22000c1e1500 */
[----:B0-----:R-:W-:-:S04]  /*0ee0*/  IMAD.WIDE.U32 R24, R6, UR12, R28 ;  /* 0x0000000c06187c25 */ /* 0x001fc8000f8e001c */
[----:B------:R-:W-:Y:S01]  /*0ef0*/  IMAD.IADD R41, R23, 0x1, R25 ;  /* 0x0000000117297824 */ /* 0x000fe200078e0219 */
[----:B------:R-:W-:Y:S01]  /*0f00*/  LEA R26, P1, R24, UR14, 0x1 ;  /* 0x0000000e181a7c11 */ /* 0x000fe2000f8208ff */
[----:B------:R-:W-:-:S03]  /*0f10*/  IMAD.WIDE.U32 R28, R7, UR12, R28 ;  /* 0x0000000c071c7c25 */ /* 0x000fc6000f8e001c */
[----:B------:R-:W-:Y:S02]  /*0f20*/  LEA.HI.X R27, R24, UR15, R41, 0x1, P1 ;  /* 0x0000000f181b7c11 */ /* 0x000fe400088f0c29 */
[----:B------:R-:W-:Y:S02]  /*0f30*/  IADD3 R29, R13, R29, RZ ;  /* 0x0000001d0d1d7210 */ /* 0x000fe40007ffe0ff */
[C---:B------:R-:W-:Y:S01]  /*0f40*/  LEA R24, P1, R28.reuse, UR14, 0x1 ;  /* 0x0000000e1c187c11 */ /* 0x040fe2000f8208ff */
[----:B------:R-:W4:Y:S03]  /*0f50*/  LDG.E.U16 R39, desc[UR6][R26.64] ;  /* 0x000000061a277981 */ /* 0x000f26000c1e1500 */
[----:B------:R-:W-:Y:S01]  /*0f60*/  LEA.HI.X R25, R28, UR15, R29, 0x1, P1 ;  /* 0x0000000f1c197c11 */ /* 0x000fe200088f0c1d */
[----:B------:R-:W-:-:S04]  /*0f70*/  IMAD.WIDE.U32 R28, R8, UR12, R30 ;  /* 0x0000000c081c7c25 */ /* 0x000fc8000f8e001e */
[----:B------:R0:W4:Y:S01]  /*0f80*/  LDG.E.U16 R41, desc[UR6][R24.64] ;  /* 0x0000000618297981 */ /* 0x000122000c1e1500 */
[----:B------:R-:W-:Y:S02]  /*0f90*/  IADD3 R29, R19, R29, RZ ;  /* 0x0000001d131d7210 */ /* 0x000fe40007ffe0ff */
[----:B------:R-:W-:Y:S01]  /*0fa0*/  LEA R34, P1, R28, UR14, 0x1 ;  /* 0x0000000e1c227c11 */ /* 0x000fe2000f8208ff */
[----:B0-----:R-:W-:-:S03]  /*0fb0*/  IMAD.WIDE.U32 R24, R5, UR12, R30 ;  /* 0x0000000c05187c25 */ /* 0x001fc6000f8e001e */
[----:B------:R-:W-:Y:S02]  /*0fc0*/  LEA.HI.X R35, R28, UR15, R29, 0x1, P1 ;  /* 0x0000000f1c237c11 */ /* 0x000fe400088f0c1d */
[----:B------:R-:W-:-:S03]  /*0fd0*/  IADD3 R29, R21, R25, RZ ;  /* 0x00000019151d7210 */ /* 0x000fc60007ffe0ff */
[----:B------:R-:W4:Y:S01]  /*0fe0*/  LDG.E.U16 R34, desc[UR6][R34.64] ;  /* 0x0000000622227981 */ /* 0x000f22000c1e1500 */
[----:B------:R-:W-:-:S04]  /*0ff0*/  LEA R26, P1, R24, UR14, 0x1 ;  /* 0x0000000e181a7c11 */ /* 0x000fc8000f8208ff */
[----:B------:R-:W-:Y:S01]  /*1000*/  LEA.HI.X R27, R24, UR15, R29, 0x1, P1 ;  /* 0x0000000f181b7c11 */ /* 0x000fe200088f0c1d */
[----:B------:R-:W-:-:S04]  /*1010*/  IMAD.WIDE.U32 R24, R6, UR12, R30 ;  /* 0x0000000c06187c25 */ /* 0x000fc8000f8e001e */
[----:B------:R0:W4:Y:S01]  /*1020*/  LDG.E.U16 R35, desc[UR6][R26.64] ;  /* 0x000000061a237981 */ /* 0x000122000c1e1500 */
[----:B------:R-:W-:Y:S02]  /*1030*/  IMAD.IADD R29, R23, 0x1, R25 ;  /* 0x00000001171d7824 */ /* 0x000fe400078e0219 */
[----:B------:R-:W-:Y:S01]  /*1040*/  IMAD.WIDE.U32 R30, R7, UR12, R30 ;  /* 0x0000000c071e7c25 */ /* 0x000fe2000f8e001e */
[----:B0-----:R-:W-:-:S04]  /*1050*/  LEA R26, P1, R24, UR14, 0x1 ;  /* 0x0000000e181a7c11 */ /* 0x001fc8000f8208ff */
[----:B------:R-:W-:Y:S02]  /*1060*/  IADD3 R25, R13, R31, RZ ;  /* 0x0000001f0d197210 */ /* 0x000fe40007ffe0ff */
[----:B------:R-:W-:Y:S02]  /*1070*/  LEA.HI.X R27, R24, UR15, R29, 0x1, P1 ;  /* 0x0000000f181b7c11 */ /* 0x000fe400088f0c1d */
[----:B------:R-:W-:-:S04]  /*1080*/  LEA R24, P1, R30, UR14, 0x1 ;  /* 0x0000000e1e187c11 */ /* 0x000fc8000f8208ff */
[----:B------:R-:W-:Y:S02]  /*1090*/  LEA.HI.X R25, R30, UR15, R25, 0x1, P1 ;  /* 0x0000000f1e197c11 */ /* 0x000fe400088f0c19 */
[----:B------:R0:W4:Y:S04]  /*10a0*/  LDG.E.U16 R30, desc[UR6][R26.64] ;  /* 0x000000061a1e7981 */ /* 0x000128000c1e1500 */
[----:B------:R-:W4:Y:S01]  /*10b0*/  LDG.E.U16 R24, desc[UR6][R24.64] ;  /* 0x0000000618187981 */ /* 0x000f22000c1e1500 */
[----:B0-----:R-:W-:-:S05]  /*10c0*/  IMAD.WIDE.U32 R26, R8, UR12, R32 ;  /* 0x0000000c081a7c25 */ /* 0x001fca000f8e0020 */
[----:B------:R-:W-:Y:S02]  /*10d0*/  IADD3 R19, R19, R27, RZ ;  /* 0x0000001b13137210 */ /* 0x000fe40007ffe0ff */
[----:B------:R-:W-:-:S04]  /*10e0*/  LEA R28, P1, R26, UR14, 0x1 ;  /* 0x0000000e1a1c7c11 */ /* 0x000fc8000f8208ff */
[----:B------:R-:W-:Y:S01]  /*10f0*/  LEA.HI.X R29, R26, UR15, R19, 0x1, P1 ;  /* 0x0000000f1a1d7c11 */ /* 0x000fe200088f0c13 */
[----:B------:R-:W-:-:S04]  /*1100*/  IMAD.WIDE.U32 R26, R5, UR12, R32 ;  /* 0x0000000c051a7c25 */ /* 0x000fc8000f8e0020 */
[----:B------:R0:W4:Y:S01]  /*1110*/  LDG.E.U16 R19, desc[UR6][R28.64] ;  /* 0x000000061c137981 */ /* 0x000122000c1e1500 */
[----:B------:R-:W-:Y:S02]  /*1120*/  IADD3 R21, R21, R27, RZ ;  /* 0x0000001b15157210 */ /* 0x000fe40007ffe0ff */
[----:B0-----:R-:W-:-:S04]  /*1130*/  LEA R28, P1, R26, UR14, 0x1 ;  /* 0x0000000e1a1c7c11 */ /* 0x001fc8000f8208ff */
        /* <DEDUP_REMOVED lines=12> */
[----:B------:R-:W-:-:S04]  /*1200*/  IMAD R33, R20, UR16, RZ ;  /* 0x0000001014217c24 */ /* 0x000fc8000f8e02ff */
[----:B------:R-:W-:Y:S01]  /*1210*/  IMAD R33, R16, UR17, R33 ;  /* 0x0000001110217c24 */ /* 0x000fe2000f8e0221 */
[----:B--2---:R-:W-:Y:S01]  /*1220*/  SHF.L.U32 R21, R22, 0x10, RZ ;  /* 0x0000001016157819 */ /* 0x004fe200000006ff */
[----:B------:R-:W-:Y:S02]  /*1230*/  IMAD.MOV.U32 R22, RZ, RZ, R42 ;  /* 0x000000ffff167224 */ /* 0x000fe400078e002a */
[----:B---3--:R-:W-:Y:S01]  /*1240*/  IMAD.U32 R29, R18, 0x10000, RZ ;  /* 0x00010000121d7824 */ /* 0x008fe200078e00ff */
[----:B-----5:R-:W-:Y:S02]  /*1250*/  SHF.L.U32 R40, R40, 0x10, RZ ;  /* 0x0000001028287819 */ /* 0x020fe400000006ff */
[----:B----4-:R-:W-:-:S05]  /*1260*/  SHF.L.U32 R38, R38, 0x10, RZ ;  /* 0x0000001026267819 */ /* 0x010fca00000006ff */
[C---:B------:R-:W-:Y:S01]  /*1270*/  FMUL.FTZ R23, R9.reuse, R38 ;  /* 0x0000002609177220 */ /* 0x040fe20000410000 */
[----:B------:R-:W-:-:S03]  /*1280*/  FMUL.FTZ R25, R9, R40 ;  /* 0x0000002809197220 */ /* 0x000fc60000410000 */
[C---:B------:R-:W-:Y:S01]  /*1290*/  FFMA.FTZ R32, R10.reuse, R21, R23 ;  /* 0x000000150a207223 */ /* 0x040fe20000010017 */
[----:B------:R-:W-:Y:S01]  /*12a0*/  MOV R23, R48 ;  /* 0x0000003000177202 */ /* 0x000fe20000000f00 */
[----:B------:R-:W-:Y:S01]  /*12b0*/  FFMA.FTZ R18, R10, R29, R25 ;  /* 0x0000001d0a127223 */ /* 0x000fe20000010019 */
[----:B------:R-:W-:Y:S02]  /*12c0*/  SHF.L.U32 R20, R39, 0x10, RZ ;  /* 0x0000001027147819 */ /* 0x000fe400000006ff */
[----:B------:R-:W-:-:S03]  /*12d0*/  SHF.L.U32 R39, R36, 0x10, RZ ;  /* 0x0000001024277819 */ /* 0x000fc600000006ff */
[----:B------:R-:W-:Y:S01]  /*12e0*/  FMUL.FTZ R28, R9, R20 ;  /* 0x00000014091c7220 */ /* 0x000fe20000410000 */
[----:B------:R-:W-:-:S04]  /*12f0*/  IMAD.WIDE.U32 R20, R16, UR16, R22 ;  /* 0x0000001010147c25 */ /* 0x000fc8000f8e0016 */
[----:B------:R-:W-:Y:S01]  /*1300*/  FFMA.FTZ R16, R10, R39, R28 ;  /* 0x000000270a107223 */ /* 0x000fe2000001001c */
[----:B------:R-:W-:Y:S02]  /*1310*/  SHF.L.U32 R28, R41, 0x10, RZ ;  /* 0x00000010291c7819 */ /* 0x000fe400000006ff */
[----:B------:R-:W-:-:S03]  /*1320*/  SHF.L.U32 R37, R37, 0x10, RZ ;  /* 0x0000001025257819 */ /* 0x000fc600000006ff */
[----:B------:R-:W-:Y:S01]  /*1330*/  FMUL.FTZ R23, R9, R28 ;  /* 0x0000001c09177220 */ /* 0x000fe20000410000 */
[----:B------:R-:W-:Y:S01]  /*1340*/  IMAD.U32 R34, R34, 0x10000, RZ ;  /* 0x0001000022227824 */ /* 0x000fe200078e00ff */
[----:B------:R-:W-:-:S05]  /*1350*/  SHF.L.U32 R35, R35, 0x10, RZ ;  /* 0x0000001023237819 */ /* 0x000fca00000006ff */
[----:B------:R-:W-:Y:S01]  /*1360*/  FFMA.FTZ R35, R11, R35, R32 ;  /* 0x000000230b237223 */ /* 0x000fe20000010020 */
[----:B------:R-:W-:Y:S01]  /*1370*/  FFMA.FTZ R28, R10, R37, R23 ;  /* 0x000000250a1c7223 */ /* 0x000fe20000010017 */
[----:B------:R-:W-:Y:S02]  /*1380*/  SHF.L.U32 R30, R30, 0x10, RZ ;  /* 0x000000101e1e7819 */ /* 0x000fe400000006ff */
[----:B------:R-:W-:Y:S01]  /*1390*/  SHF.L.U32 R22, R19, 0x10, RZ ;  /* 0x0000001013167819 */ /* 0x000fe200000006ff */
[----:B------:R-:W-:-:S04]  /*13a0*/  FFMA.FTZ R19, R11, R34, R18 ;  /* 0x000000220b137223 */ /* 0x000fc80000010012 */
[----:B------:R-:W-:Y:S01]  /*13b0*/  FFMA.FTZ R19, R12, R22, R19 ;  /* 0x000000160c137223 */ /* 0x000fe20000010013 */
[----:B------:R-:W-:-:S05]  /*13c0*/  SHF.L.U32 R31, R31, 0x10, RZ ;  /* 0x000000101f1f7819 */ /* 0x000fca00000006ff */
[----:B------:R-:W-:-:S04]  /*13d0*/  FFMA.FTZ R18, R12, R31, R35 ;  /* 0x0000001f0c127223 */ /* 0x000fc80000010023 */
[----:B------:R-:W-:-:S04]  /*13e0*/  FMUL.FTZ R23, R51, R18 ;  /* 0x0000001233177220 */ /* 0x000fc80000410000 */
[----:B------:R-:W-:Y:S01]  /*13f0*/  FFMA.FTZ R23, R52, R19, R23 ;  /* 0x0000001334177223 */ /* 0x000fe20000010017 */
[----:B------:R-:W-:Y:S02]  /*1400*/  IMAD.U32 R22, R13, 0x10000, RZ ;  /* 0x000100000d167824 */ /* 0x000fe400078e00ff */
[----:B------:R-:W-:-:S04]  /*1410*/  FFMA.FTZ R13, R11, R30, R16 ;  /* 0x0000001e0b0d7223 */ /* 0x000fc80000010010 */
[----:B------:R-:W-:-:S04]  /*1420*/  FFMA.FTZ R13, R12, R22, R13 ;  /* 0x000000160c0d7223 */ /* 0x000fc8000001000d */
[----:B------:R-:W-:Y:S02]  /*1430*/  FFMA.FTZ R16, R50, R13, R23 ;  /* 0x0000000d32107223 */ /* 0x000fe40000010017 */
[----:B------:R-:W0:Y:S01]  /*1440*/  LDC R13, c[0x0][0x14] ;  /* 0x00000500ff0d7b82 */ /* 0x000e220000000800 */
[----:B------:R-:W-:Y:S01]  /*1450*/  SHF.L.U32 R24, R24, 0x10, RZ ;  /* 0x0000001018187819 */ /* 0x000fe200000006ff */
[----:B------:R-:W-:Y:S01]  /*1460*/  IMAD R18, R15, UR18, RZ ;  /* 0x000000120f127c24 */ /* 0x000fe2000f8e02ff */
[----:B------:R-:W-:Y:S02]  /*1470*/  IADD3 R21, R21, R33, RZ ;  /* 0x0000002115157210 */ /* 0x000fe40007ffe0ff */
[----:B------:R-:W-:Y:S01]  /*1480*/  SHF.L.U32 R26, R26, 0x10, RZ ;  /* 0x000000101a1a7819 */ /* 0x000fe200000006ff */
[----:B------:R-:W-:Y:S01]  /*1490*/  FFMA.FTZ R19, R11, R24, R28 ;  /* 0x000000180b137223 */ /* 0x000fe2000001001c */
[C---:B------:R-:W-:Y:S02]  /*14a0*/  IMAD R15, R17.reuse, UR19, R18 ;  /* 0x00000013110f7c24 */ /* 0x040fe4000f8e0212 */
[----:B------:R-:W-:-:S04]  /*14b0*/  IMAD.WIDE.U32 R20, R17, UR18, R20 ;  /* 0x0000001211147c25 */ /* 0x000fc8000f8e0014 */
[----:B------:R-:W-:-:S04]  /*14c0*/  FFMA.FTZ R26, R12, R26, R19 ;  /* 0x0000001a0c1a7223 */ /* 0x000fc80000010013 */
[----:B------:R-:W-:Y:S01]  /*14d0*/  FFMA.FTZ R26, R49, R26, R16 ;  /* 0x0000001a311a7223 */ /* 0x000fe20000010010 */
[----:B------:R-:W-:Y:S02]  /*14e0*/  IADD3 R15, R21, R15, RZ ;  /* 0x0000000f150f7210 */ /* 0x000fe40007ffe0ff */
[----:B------:R-:W-:Y:S01]  /*14f0*/  LEA R16, P1, R20, UR20, 0x1 ;  /* 0x0000001414107c11 */ /* 0x000fe2000f8208ff */
[----:B0-----:R-:W-:-:S03]  /*1500*/  IMAD.IADD R14, R13, 0x1, R14 ;  /* 0x000000010d0e7824 */ /* 0x001fc600078e020e */
[----:B------:R-:W-:Y:S02]  /*1510*/  LEA.HI.X R17, R20, UR21, R15, 0x1, P1 ;  /* 0x0000001514117c11 */ /* 0x000fe400088f0c0f */
[----:B------:R-:W-:Y:S02]  /*1520*/  ISETP.GE.AND P1, PT, R14, R59, PT ;  /* 0x0000003b0e00720c */ /* 0x000fe40003f26270 */
[----:B------:R-:W-:-:S05]  /*1530*/  F2FP.BF16.F32.PACK_AB R26, RZ, R26 ;  /* 0x0000001aff1a723e */ /* 0x000fca00000010ff */
[----:B------:R0:W-:Y:S06]  /*1540*/  STG.E.U16 desc[UR6][R16.64], R26 ;  /* 0x0000001a10007986 */ /* 0x0001ec000c101506 */
[----:B------:R-:W-:Y:S05]  /*1550*/  @!P1 BRA `(.L_x_122) ;  /* 0xfffffff400009947 */ /* 0x000fea000383ffff */
[----:B------:R-:W-:Y:S05]  /*1560*/  EXIT ;  /* 0x000000000000794d */ /* 0x000fea0003800000 */
.L_x_121:
[----:B------:R-:W0:Y:S01]  /*1570*/  LDC R12, c[0x0][0x230] ;  /* 0x00008c00ff0c7b82 */ /* 0x000e220000000800 */
[----:B------:R-:W-:-:S07]  /*1580*/  ULDC UR5, c[0x0][0x228] ;  /* 0x00008a0000057ab9 */ /* 0x000fce0000000800 */
[----:B------:R-:W1:Y:S01]  /*1590*/  S2UR UR4, SR_CTAID.Z ;  /* 0x00000000000479c3 */ /* 0x000e620000002700 */
[----:B0-----:R-:W-:-:S05]  /*15a0*/  IMAD R0, R12, UR5, RZ ;  /* 0x000000050c007c24 */ /* 0x001fca000f8e02ff */
[----:B-1----:R-:W-:-:S13]  /*15b0*/  ISETP.LE.AND P0, PT, R0, UR4, PT ;  /* 0x0000000400007c0c */ /* 0x002fda000bf03270 */
[----:B------:R-:W-:Y:S05]  /*15c0*/  @P0 EXIT ;  /* 0x000000000000094d */ /* 0x000fea0003800000 */
[-C--:B------:R-:W-:Y:S01]  /*15d0*/  IABS R4, R12.reuse ;  /* 0x0000000c00047213 */ /* 0x080fe20000000000 */
[----:B------:R-:W-:Y:S01]  /*15e0*/  ULDC.64 UR10, c[0x0][0x2a8] ;  /* 0x0000aa00000a7ab9 */ /* 0x000fe20000000a00 */
[----:B------:R-:W-:Y:S01]  /*15f0*/  SHF.R.S32.HI R2, RZ, 0x1f, R10 ;  /* 0x0000001fff027819 */ /* 0x000fe2000001140a */
[----:B------:R-:W-:Y:S01]  /*1600*/  ULDC.64 UR8, c[0x0][0x260] ;  /* 0x0000980000087ab9 */ /* 0x000fe20000000a00 */
[----:B------:R-:W0:Y:S01]  /*1610*/  I2F.RP R6, R4 ;  /* 0x0000000400067306 */ /* 0x000e220000209400 */
[----:B------:R-:W-:Y:S01]  /*1620*/  ISETP.NE.AND P0, PT, R12, RZ, PT ;  /* 0x000000ff0c00720c */ /* 0x000fe20003f05270 */
[----:B------:R-:W-:Y:S01]  /*1630*/  ULDC.64 UR12, c[0x0][0x290] ;  /* 0x0000a400000c7ab9 */ /* 0x000fe20000000a00 */
[C---:B------:R-:W-:Y:S01]  /*1640*/  IMAD R7, R2.reuse, UR10, RZ ;  /* 0x0000000a02077c24 */ /* 0x040fe2000f8e02ff */
[----:B------:R-:W-:Y:S01]  /*1650*/  LOP3.LUT R23, RZ, R12, RZ, 0x33, !PT ;  /* 0x0000000cff177212 */ /* 0x000fe200078e33ff */
[----:B------:R-:W-:Y:S01]  /*1660*/  IMAD R5, R2, UR8, RZ ;  /* 0x0000000802057c24 */ /* 0x000fe2000f8e02ff */
[----:B------:R-:W-:Y:S01]  /*1670*/  ULDC.64 UR14, c[0x0][0x298] ;  /* 0x0000a600000e7ab9 */ /* 0x000fe20000000a00 */
[C---:B------:R-:W-:Y:S01]  /*1680*/  IMAD R9, R10.reuse, UR11, R7 ;  /* 0x0000000b0a097c24 */ /* 0x040fe2000f8e0207 */
[----:B------:R-:W-:Y:S01]  /*1690*/  ULDC.64 UR16, c[0x0][0x268] ;  /* 0x00009a0000107ab9 */ /* 0x000fe20000000a00 */
[----:B------:R-:W-:-:S04]  /*16a0*/  IMAD.WIDE.U32 R2, R10, UR8, RZ ;  /* 0x000000080a027c25 */ /* 0x000fc8000f8e00ff */
[----:B------:R-:W-:Y:S01]  /*16b0*/  IMAD R5, R10, UR9, R5 ;  /* 0x000000090a057c24 */ /* 0x000fe2000f8e0205 */
[----:B------:R-:W-:Y:S01]  /*16c0*/  ULDC.64 UR8, c[0x0][0x258] ;  /* 0x0000960000087ab9 */ /* 0x000fe20000000a00 */
[----:B0-----:R-:W0:Y:S03]  /*16d0*/  MUFU.RCP R6, R6 ;  /* 0x0000000600067308 */ /* 0x001e260000001000 */
[----:B------:R-:W-:Y:S02]  /*16e0*/  IADD3 R3, R3, R5, RZ ;  /* 0x0000000503037210 */ /* 0x000fe40007ffe0ff */
[----:B------:R-:W1:Y:S01]  /*16f0*/  LDC R5, c[0x0][0x14] ;  /* 0x00000500ff057b82 */ /* 0x000e620000000800 */
[----:B------:R-:W-:Y:S01]  /*1700*/  IMAD.WIDE.U32 R2, R42, UR8, R2 ;  /* 0x000000082a027c25 */ /* 0x000fe2000f8e0002 */
[----:B0-----:R-:W-:-:S03]  /*1710*/  IADD3 R11, R6, 0xffffffe, RZ ;  /* 0x0ffffffe060b7810 */ /* 0x001fc60007ffe0ff */
[----:B------:R-:W-:Y:S01]  /*1720*/  IMAD.WIDE.U32 R6, R10, UR10, RZ ;  /* 0x0000000a0a067c25 */ /* 0x000fe2000f8e00ff */
[----:B------:R-:W-:Y:S01]  /*1730*/  SHF.R.S32.HI R10, RZ, 0x1f, R42 ;  /* 0x0000001fff0a7819 */ /* 0x000fe2000001142a */
[----:B------:R-:W-:Y:S01]  /*1740*/  ULDC.64 UR10, c[0x0][0x2a0] ;  /* 0x0000a800000a7ab9 */ /* 0x000fe20000000a00 */
[----:B------:R-:W0:Y:S01]  /*1750*/  F2I.FTZ.U32.TRUNC.NTZ R11, R11 ;  /* 0x0000000b000b7305 */ /* 0x000e22000021f000 */
[----:B------:R-:W-:Y:S02]  /*1760*/  MOV R8, R6 ;  /* 0x0000000600087202 */ /* 0x000fe40000000f00 */
[C---:B------:R-:W-:Y:S01]  /*1770*/  IMAD R15, R10.reuse, UR10, RZ ;  /* 0x0000000a0a0f7c24 */ /* 0x040fe2000f8e02ff */
[----:B------:R-:W2:Y:S01]  /*1780*/  LDC R6, c[0x0][0x230] ;  /* 0x00008c00ff067b82 */ /* 0x000ea20000000800 */
[----:B------:R-:W-:Y:S01]  /*1790*/  IADD3 R9, R7, R9, RZ ;  /* 0x0000000907097210 */ /* 0x000fe20007ffe0ff */
[----:B------:R-:W-:Y:S01]  /*17a0*/  IMAD R7, R10, UR8, RZ ;  /* 0x000000080a077c24 */ /* 0x000fe2000f8e02ff */
[----:B------:R-:W-:Y:S01]  /*17b0*/  HFMA2.MMA R10, -RZ, RZ, 0, 0 ;  /* 0x00000000ff0a7435 */ /* 0x000fe200000001ff */
[----:B------:R-:W-:-:S02]  /*17c0*/  IMAD R15, R42, UR11, R15 ;  /* 0x0000000b2a0f7c24 */ /* 0x000fc4000f8e020f */
[C---:B------:R-:W-:Y:S01]  /*17d0*/  IMAD R13, R42.reuse, UR9, R7 ;  /* 0x000000092a0d7c24 */ /* 0x040fe2000f8e0207 */
[----:B------:R-:W-:Y:S01]  /*17e0*/  ULDC.64 UR8, c[0x0][0x250] ;  /* 0x0000940000087ab9 */ /* 0x000fe20000000a00 */
[----:B------:R-:W-:Y:S01]  /*17f0*/  IMAD.WIDE.U32 R42, R42, UR10, R8 ;  /* 0x0000000a2a2a7c25 */ /* 0x000fe2000f8e0008 */
[----:B------:R-:W-:Y:S02]  /*1800*/  ULDC.64 UR10, c[0x0][0x220] ;  /* 0x00008800000a7ab9 */ /* 0x000fe40000000a00 */
[----:B------:R-:W-:Y:S01]  /*1810*/  IADD3 R19, R3, R13, RZ ;  /* 0x0000000d03137210 */ /* 0x000fe20007ffe0ff */
[----:B0-----:R-:W-:Y:S01]  /*1820*/  IMAD.MOV R17, RZ, RZ, -R11 ;  /* 0x000000ffff117224 */ /* 0x001fe200078e0a0b */
[----:B------:R-:W-:-:S03]  /*1830*/  IADD3 R21, R15, R43, RZ ;  /* 0x0000002b0f157210 */ /* 0x000fc60007ffe0ff */
[----:B------:R-:W-:-:S04]  /*1840*/  IMAD R7, R17, R4, RZ ;  /* 0x0000000411077224 */ /* 0x000fc800078e02ff */
[----:B------:R-:W-:Y:S01]  /*1850*/  IMAD.HI.U32 R16, R11, R7, R10 ;  /* 0x000000070b107227 */ /* 0x000fe200078e000a */
[----:B------:R-:W-:Y:S01]  /*1860*/  MOV R7, UR4 ;  /* 0x0000000400077c02 */ /* 0x000fe20008000f00 */
[----:B------:R-:W-:-:S06]  /*1870*/  ULDC.64 UR4, c[0x0][0x248] ;  /* 0x0000920000047ab9 */ /* 0x000fcc0000000a00 */
.L_x_123:
[----:B------:R-:W-:Y:S02]  /*1880*/  IABS R9, R7 ;  /* 0x0000000700097213 */ /* 0x000fe40000000000 */
[----:B--2---:R-:W-:-:S03]  /*1890*/  IABS R12, R6 ;  /* 0x00000006000c7213 */ /* 0x004fc60000000000 */
[----:B------:R-:W-:-:S04]  /*18a0*/  IMAD.HI.U32 R8, R16, R9, RZ ;  /* 0x0000000910087227 */ /* 0x000fc800078e00ff */
[----:B0-----:R-:W-:-:S04]  /*18b0*/  IMAD.MOV R10, RZ, RZ, -R8 ;  /* 0x000000ffff0a7224 */ /* 0x001fc800078e0a08 */
[----:B------:R-:W-:-:S05]  /*18c0*/  IMAD R9, R12, R10, R9 ;  /* 0x0000000a0c097224 */ /* 0x000fca00078e0209 */
[----:B------:R-:W-:-:S13]  /*18d0*/  ISETP.GT.U32.AND P2, PT, R4, R9, PT ;  /* 0x000000090400720c */ /* 0x000fda0003f44070 */
[----:B------:R-:W-:Y:S02]  /*18e0*/  @!P2 IADD3 R9, R9, -R12, RZ ;  /* 0x8000000c0909a210 */ /* 0x000fe40007ffe0ff */
[----:B------:R-:W-:Y:S02]  /*18f0*/  @!P2 IADD3 R8, R8, 0x1, RZ ;  /* 0x000000010808a810 */ /* 0x000fe40007ffe0ff */
[----:B------:R-:W-:Y:S02]  /*1900*/  ISETP.GE.U32.AND P1, PT, R9, R4, PT ;  /* 0x000000040900720c */ /* 0x000fe40003f26070 */
[----:B------:R-:W-:-:S04]  /*1910*/  LOP3.LUT R9, R7, R6, RZ, 0x3c, !PT ;  /* 0x0000000607097212 */ /* 0x000fc800078e3cff */
[----:B------:R-:W-:Y:S02]  /*1920*/  ISETP.GE.AND P3, PT, R9, RZ, PT ;  /* 0x000000ff0900720c */ /* 0x000fe40003f66270 */
[----:B------:R-:W-:-:S05]  /*1930*/  MOV R9, R19 ;  /* 0x0000001300097202 */ /* 0x000fca0000000f00 */
[----:B------:R-:W-:-:S06]  /*1940*/  @P1 IADD3 R8, R8, 0x1, RZ ;  /* 0x0000000108081810 */ /* 0x000fcc0007ffe0ff */
[----:B------:R-:W-:-:S04]  /*1950*/  @!P3 IADD3 R8, -R8, RZ, RZ ;  /* 0x000000ff0808b210 */ /* 0x000fc80007ffe1ff */
[----:B------:R-:W-:Y:S02]  /*1960*/  SEL R13, R23, R8, !P0 ;  /* 0x00000008170d7207 */ /* 0x000fe40004000000 */
[----:B------:R-:W-:Y:S02]  /*1970*/  MOV R8, R2 ;  /* 0x0000000200087202 */ /* 0x000fe40000000f00 */
[--C-:B------:R-:W-:Y:S01]  /*1980*/  SHF.R.S32.HI R12, RZ, 0x1f, R13.reuse ;  /* 0x0000001fff0c7819 */ /* 0x100fe2000001140d */
[----:B------:R-:W-:Y:S02]  /*1990*/  IMAD.MOV R15, RZ, RZ, -R13 ;  /* 0x000000ffff0f7224 */ /* 0x000fe400078e0a0d */
[----:B------:R-:W-:-:S04]  /*19a0*/  IMAD.WIDE.U32 R8, R13, UR4, R8 ;  /* 0x000000040d087c25 */ /* 0x000fc8000f8e0008 */
[----:B------:R-:W-:Y:S02]  /*19b0*/  IMAD R10, R12, UR4, RZ ;  /* 0x000000040c0a7c24 */ /* 0x000fe4000f8e02ff */
[----:B------:R-:W-:Y:S02]  /*19c0*/  IMAD R15, R6, R15, R7 ;  /* 0x0000000f060f7224 */ /* 0x000fe400078e0207 */
[----:B------:R-:W-:-:S03]  /*19d0*/  IMAD R11, R13, UR5, R10 ;  /* 0x000000050d0b7c24 */ /* 0x000fc6000f8e020a */
[----:B------:R-:W-:Y:S02]  /*19e0*/  SHF.R.S32.HI R14, RZ, 0x1f, R15 ;  /* 0x0000001fff0e7819 */ /* 0x000fe4000001140f */
[----:B------:R-:W-:-:S03]  /*19f0*/  IADD3 R9, R9, R11, RZ ;  /* 0x0000000b09097210 */ /* 0x000fc60007ffe0ff */
[----:B------:R-:W-:Y:S02]  /*1a00*/  IMAD R10, R14, UR8, RZ ;  /* 0x000000080e0a7c24 */ /* 0x000fe4000f8e02ff */
[----:B------:R-:W-:-:S04]  /*1a10*/  IMAD.WIDE.U32 R8, R15, UR8, R8 ;  /* 0x000000080f087c25 */ /* 0x000fc8000f8e0008 */
[----:B------:R-:W-:Y:S01]  /*1a20*/  IMAD R11, R15, UR9, R10 ;  /* 0x000000090f0b7c24 */ /* 0x000fe2000f8e020a */
[----:B------:R-:W-:-:S04]  /*1a30*/  LEA R10, P1, R8, UR10, 0x1 ;  /* 0x0000000a080a7c11 */ /* 0x000fc8000f8208ff */
[----:B------:R-:W-:-:S04]  /*1a40*/  IADD3 R9, R9, R11, RZ ;  /* 0x0000000b09097210 */ /* 0x000fc80007ffe0ff */
[----:B------:R-:W-:-:S05]  /*1a50*/  LEA.HI.X R11, R8, UR11, R9, 0x1, P1 ;  /* 0x0000000b080b7c11 */ /* 0x000fca00088f0c09 */
[----:B------:R0:W2:Y:S01]  /*1a60*/  LDG.E.U16 R17, desc[UR6][R10.64] ;  /* 0x000000060a117981 */ /* 0x0000a2000c1e1500 */
[----:B------:R-:W-:Y:S01]  /*1a70*/  MOV R9, R21 ;  /* 0x0000001500097202 */ /* 0x000fe20000000f00 */
[----:B------:R-:W-:Y:S01]  /*1a80*/  IMAD.MOV.U32 R8, RZ, RZ, R42 ;  /* 0x000000ffff087224 */ /* 0x000fe200078e002a */
[----:B-1----:R-:W-:Y:S01]  /*1a90*/  IADD3 R7, R5, R7, RZ ;  /* 0x0000000705077210 */ /* 0x002fe20007ffe0ff */
[----:B------:R-:W-:Y:S02]  /*1aa0*/  IMAD R12, R12, UR12, RZ ;  /* 0x0000000c0c0c7c24 */ /* 0x000fe4000f8e02ff */
[----:B------:R-:W-:-:S04]  /*1ab0*/  IMAD.WIDE.U32 R8, R13, UR12, R8 ;  /* 0x0000000c0d087c25 */ /* 0x000fc8000f8e0008 */
[----:B------:R-:W-:Y:S02]  /*1ac0*/  IMAD R13, R13, UR13, R12 ;  /* 0x0000000d0d0d7c24 */ /* 0x000fe4000f8e020c */
[----:B------:R-:W-:-:S03]  /*1ad0*/  IMAD R14, R14, UR14, RZ ;  /* 0x0000000e0e0e7c24 */ /* 0x000fc6000f8e02ff */
[----:B------:R-:W-:Y:S01]  /*1ae0*/  IADD3 R9, R9, R13, RZ ;  /* 0x0000000d09097210 */ /* 0x000fe20007ffe0ff */
[C---:B------:R-:W-:Y:S02]  /*1af0*/  IMAD R13, R15.reuse, UR15, R14 ;  /* 0x0000000f0f0d7c24 */ /* 0x040fe4000f8e020e */
[----:B------:R-:W-:-:S05]  /*1b00*/  IMAD.WIDE.U32 R8, R15, UR14, R8 ;  /* 0x0000000e0f087c25 */ /* 0x000fca000f8e0008 */
[----:B------:R-:W-:Y:S02]  /*1b10*/  IADD3 R9, R9, R13, RZ ;  /* 0x0000000d09097210 */ /* 0x000fe40007ffe0ff */
[----:B0-----:R-:W-:-:S04]  /*1b20*/  LEA R10, P1, R8, UR16, 0x1 ;  /* 0x00000010080a7c11 */ /* 0x001fc8000f8208ff */
[----:B------:R-:W-:Y:S02]  /*1b30*/  LEA.HI.X R11, R8, UR17, R9, 0x1, P1 ;  /* 0x00000011080b7c11 */ /* 0x000fe400088f0c09 */
[----:B------:R-:W-:-:S03]  /*1b40*/  ISETP.GE.AND P1, PT, R7, R0, PT ;  /* 0x000000000700720c */ /* 0x000fc60003f26270 */
[----:B--2---:R0:W-:Y:S10]  /*1b50*/  STG.E.U16 desc[UR6][R10.64], R17 ;  /* 0x000000110a007986 */ /* 0x0041f4000c101506 */
[----:B------:R-:W-:Y:S05]  /*1b60*/  @!P1 BRA `(.L_x_123) ;  /* 0xfffffffc00449947 */ /* 0x000fea000383ffff */
[----:B------:R-:W-:Y:S05]  /*1b70*/  EXIT ;  /* 0x000000000000794d */ /* 0x000fea0003800000 */
.L_x_124:
        /* <DEDUP_REMOVED lines=16> */
.L_x_175:


//--------------------- .text._ZN2at6native53_GLOBAL__N__83c2e5dd_20_UpSampleBicubic2d_cu_80ee57ca28upsample_bicubic2d_out_frameIN3c104HalfEfEEviT0_S5_bNS_27GenericPackedTensorAccessorIKT_Lm4ENS_16DefaultPtrTraitsElEENS6_IS7_Lm4ES9_lEE --------------------------
	.section	.text._ZN2at6native53_GLOBAL__N__83c2e5dd_20_UpSampleBicubic2d_cu_80ee57ca28upsample_bicubic2d_out_frameIN3c104HalfEfEEviT0_S5_bNS_27GenericPackedTensorAccessorIKT_Lm4ENS_16DefaultPtrTraitsElEENS6_IS7_Lm4ES9_lEE,"ax",@progbits
	.align	128
.text._ZN2at6native53_GLOBAL__N__83c2e5dd_20_UpSampleBicubic2d_cu_80ee57ca28upsample_bicubic2d_out_frameIN3c104HalfEfEEviT0_S5_bNS_27GenericPackedTensorAccessorIKT_Lm4ENS_16DefaultPtrTraitsElEENS6_IS7_Lm4ES9_lEE:
        .type           _ZN2at6native53_GLOBAL__N__83c2e5dd_20_UpSampleBicubic2d_cu_80ee57ca28upsample_bicubic2d_out_frameIN3c104HalfEfEEviT0_S5_bNS_27GenericPackedTensorAccessorIKT_Lm4ENS_16DefaultPtrTraitsElEENS6_IS7_Lm4ES9_lEE,@function
        .size           _ZN2at6native53_GLOBAL__N__83c2e5dd_20_UpSampleBicubic2d_cu_80ee57ca28upsample_bicubic2d_out_frameIN3c104HalfEfEEviT0_S5_bNS_27GenericPackedTensorAccessorIKT_Lm4ENS_16DefaultPtrTraitsElEENS6_IS7_Lm4ES9_lEE,(.L_x_176 - _ZN2at6native53_GLOBAL__N__83c2e5dd_20_UpSampleBicubic2d_cu_80ee57ca28upsample_bicubic2d_out_frameIN3c104HalfEfEEviT0_S5_bNS_27GenericPackedTensorAccessorIKT_Lm4ENS_16DefaultPtrTraitsElEENS6_IS7_Lm4ES9_lEE)
        .other          _ZN2at6native53_GLOBAL__N__83c2e5dd_20_UpSampleBicubic2d_cu_80ee57ca28upsample_bicubic2d_out_frameIN3c104HalfEfEEviT0_S5_bNS_27GenericPackedTensorAccessorIKT_Lm4ENS_16DefaultPtrTraitsElEENS6_IS7_Lm4ES9_lEE,@"STO_CUDA_ENTRY STV_DEFAULT"
_ZN2at6native53_GLOBAL__N__83c2e5dd_20_UpSampleBicubic2d_cu_80ee57ca28upsample_bicubic2d_out_frameIN3c104HalfEfEEviT0_S5_bNS_27GenericPackedTensorAccessorIKT_Lm4ENS_16DefaultPtrTraitsElEENS6_IS7_Lm4ES9_lEE:
        /* <DEDUP_REMOVED lines=18> */
[----:B0-----:R-:W-:Y:S01]  /*0120*/  IMAD.MOV.U32 R2, RZ, RZ, RZ ;  /* 0x000000ffff027224 */ /* 0x001fe200078e00ff */
[----:B--2---:R-:W-:-:S05]  /*0130*/  IADD3 R4, RZ, -R3, RZ ;  /* 0x80000003ff047210 */ /* 0x004fca0007ffe0ff */
[----:B------:R-:W-:Y:S01]  /*0140*/  IMAD R7, R4, R5, RZ ;  /* 0x0000000504077224 */ /* 0x000fe200078e02ff */
[----:B------:R-:W-:-:S03]  /*0150*/  IABS R4, R10 ;  /* 0x0000000a00047213 */ /* 0x000fc60000000000 */
[----:B------:R-:W-:Y:S02]  /*0160*/  IMAD.HI.U32 R3, R3, R7, R2 ;  /* 0x0000000703037227 */ /* 0x000fe400078e0002 */
[----:B------:R-:W0:Y:S04]  /*0170*/  LDC R7, c[0x0][0x240] ;  /* 0x00009000ff077b82 */ /* 0x000e280000000800 */
[----:B------:R-:W-:-:S04]  /*0180*/  IMAD.HI.U32 R6, R3, R4, RZ ;  /* 0x0000000403067227 */ /* 0x000fc800078e00ff */
[----:B------:R-:W-:-:S04]  /*0190*/  IMAD.MOV R0, RZ, RZ, -R6 ;  /* 0x000000ffff007224 */ /* 0x000fc800078e0a06 */
[----:B------:R-:W-:-:S05]  /*01a0*/  IMAD R0, R5, R0, R4 ;  /* 0x0000000005007224 */ /* 0x000fca00078e0204 */
[----:B------:R-:W-:-:S13]  /*01b0*/  ISETP.GT.U32.AND P1, PT, R5, R0, PT ;  /* 0x000000000500720c */ /* 0x000fda0003f24070 */
[-C--:B------:R-:W-:Y:S01]  /*01c0*/  @!P1 IADD3 R0, R0, -R5.reuse, RZ ;  /* 0x8000000500009210 */ /* 0x080fe20007ffe0ff */
[----:B------:R-:W-:Y:S01]  /*01d0*/  @!P1 VIADD R6, R6, 0x1 ;  /* 0x0000000106069836 */ /* 0x000fe20000000000 */
[----:B------:R-:W-:Y:S02]  /*01e0*/  ISETP.NE.AND P1, PT, R9, RZ, PT ;  /* 0x000000ff0900720c */ /* 0x000fe40003f25270 */
[----:B------:R-:W-:Y:S02]  /*01f0*/  ISETP.GE.U32.AND P0, PT, R0, R5, PT ;  /* 0x000000050000720c */ /* 0x000fe40003f06070 */
[----:B------:R-:W-:-:S04]  /*0200*/  LOP3.LUT R0, R10, R9, RZ, 0x3c, !PT ;  /* 0x000000090a007212 */ /* 0x000fc800078e3cff */
[----:B------:R-:W-:-:S07]  /*0210*/  ISETP.GE.AND P2, PT, R0, RZ, PT ;  /* 0x000000ff0000720c */ /* 0x000fce0003f46270 */
[----:B------:R-:W-:Y:S01]  /*0220*/  @P0 VIADD R6, R6, 0x1 ;  /* 0x0000000106060836 */ /* 0x000fe20000000000 */
[----:B0-----:R-:W-:-:S05]  /*0230*/  ISETP.NE.AND P0, PT, R9, R7, PT ;  /* 0x000000070900720c */ /* 0x001fca0003f05270 */
[----:B------:R-:W-:Y:S02]  /*0240*/  @!P2 IADD3 R6, -R6, RZ, RZ ;  /* 0x000000ff0606a210 */ /* 0x000fe40007ffe1ff */
        /* <DEDUP_REMOVED lines=23> */
[----:B------:R-:W-:Y:S01]  /*03c0*/  HFMA2.MMA R15, -RZ, RZ, 1.8125, 0 ;  /* 0x3f400000ff0f7435 */ /* 0x000fe200000001ff */
        /* <DEDUP_REMOVED lines=39> */
[----:B------:R-:W-:Y:S01]  /*0640*/  IADD3 R27, R19, 0x1, RZ ;  /* 0x00000001131b7810 */ /* 0x000fe20007ffe0ff */
        /* <DEDUP_REMOVED lines=53> */
[----:B0-----:R-:W-:-:S03]  /*09a0*/  IMAD.WIDE.U32 R2, R31, UR6, R24 ;  /* 0x000000061f027c25 */ /* 0x001fc6000f8e0018 */
[----:B------:R-:W-:Y:S01]  /*09b0*/  IADD3 R61, R61, R12, RZ ;  /* 0x0000000c3d3d7210 */ /* 0x000fe20007ffe0ff */
[----:B------:R-:W-:-:S04]  /*09c0*/  IMAD.WIDE.U32 R30, R31, UR6, R22 ;  /* 0x000000061f1e7c25 */ /* 0x000fc8000f8e0016 */
[----:B------:R-:W-:Y:S02]  /*09d0*/  IMAD.WIDE.U32 R40, R5, UR6, R22 ;  /* 0x0000000605287c25 */ /* 0x000fe4000f8e0016 */
[----:B------:R-:W3:Y:S02]  /*09e0*/  LDL.64 R22, [R1+0x70] ;  /* 0x0000700001167983 */ /* 0x000ee40000100a00 */
[----:B------:R-:W-:-:S04]  /*09f0*/  IMAD.WIDE.U32 R14, R14, UR6, RZ ;  /* 0x000000060e0e7c25 */ /* 0x000fc8000f8e00ff */
[----:B------:R-:W-:Y:S01]  /*0a00*/  IMAD R26, R26, UR8, RZ ;  /* 0x000000081a1a7c24 */ /* 0x000fe2000f8e02ff */
[----:B------:R-:W-:Y:S01]  /*0a10*/  IADD3 R15, R15, R21, RZ ;  /* 0x000000150f0f7210 */ /* 0x000fe20007ffe0ff */
[----:B------:R-:W-:-:S04]  /*0a20*/  IMAD.WIDE.U32 R20, R19, UR8, RZ ;  /* 0x0000000813147c25 */ /* 0x000fc8000f8e00ff */
[----:B------:R-:W-:Y:S02]  /*0a30*/  IMAD R7, R19, UR9, R26 ;  /* 0x0000000913077c24 */ /* 0x000fe4000f8e021a */
[----:B------:R-:W-:-:S03]  /*0a40*/  IMAD.WIDE.U32 R10, R33, UR6, RZ ;  /* 0x00000006210a7c25 */ /* 0x000fc6000f8e00ff */
[----:B------:R-:W-:Y:S01]  /*0a50*/  IADD3 R21, R21, R7, RZ ;  /* 0x0000000715157210 */ /* 0x000fe20007ffe0ff */
[----:B------:R-:W-:Y:S01]  /*0a60*/  IMAD.WIDE.U32 R42, R5, UR6, R24 ;  /* 0x00000006052a7c25 */ /* 0x000fe2000f8e0018 */
[----:B------:R-:W-:Y:S03]  /*0a70*/  STL.64 [R1+0x58], R2 ;  /* 0x0000580201007387 */ /* 0x000fe60000100a00 */
[----:B------:R-:W-:Y:S02]  /*0a80*/  IMAD.IADD R11, R11, 0x1, R13 ;  /* 0x000000010b0b7824 */ /* 0x000fe400078e020d */
[----:B------:R-:W-:Y:S01]  /*0a90*/  IMAD.WIDE.U32 R38, R5, UR6, R20 ;  /* 0x0000000605267c25 */ /* 0x000fe2000f8e0014 */
[----:B------:R-:W-:Y:S03]  /*0aa0*/  STL.64 [R1+0x50], R42 ;  /* 0x0000502a01007387 */ /* 0x000fe60000100a00 */
[--C-:B------:R-:W-:Y:S01]  /*0ab0*/  IMAD.WIDE.U32 R28, R29, UR8, R14.reuse ;  /* 0x000000081d1c7c25 */ /* 0x100fe2000f8e000e */
[----:B------:R-:W-:Y:S03]  /*0ac0*/  STL.64 [R1+0x38], R30 ;  /* 0x0000381e01007387 */ /* 0x000fe60000100a00 */
[--C-:B------:R-:W-:Y:S01]  /*0ad0*/  IMAD.WIDE.U32 R24, R27, UR8, R14.reuse ;  /* 0x000000081b187c25 */ /* 0x100fe2000f8e000e */
[----:B------:R-:W-:Y:S03]  /*0ae0*/  STL.64 [R1+0x30], R40 ;  /* 0x0000302801007387 */ /* 0x000fe60000100a00 */
[----:B------:R-:W-:Y:S01]  /*0af0*/  IMAD.WIDE.U32 R48, R19, UR8, R14 ;  /* 0x0000000813307c25 */ /* 0x000fe2000f8e000e */
[----:B------:R-:W-:Y:S03]  /*0b00*/  STL.64 [R1+0x10], R38 ;  /* 0x0000102601007387 */ /* 0x000fe60000100a00 */
        /* <DEDUP_REMOVED lines=29> */
[C---:B-1----:R-:W-:Y:S01]  /*0ce0*/  IADD3 R10, R12.reuse, R3, RZ ;  /* 0x000000030c0a7210 */ /* 0x042fe20007ffe0ff */
[----:B------:R-:W-:Y:S01]  /*0cf0*/  IMAD.IADD R12, R12, 0x1, R31 ;  /* 0x000000010c0c7824 */ /* 0x000fe200078e021f */
[----:B------:R0:W5:Y:S04]  /*0d00*/  LDL.LU.64 R2, [R1+0xb8] ;  /* 0x0000b80001027983 */ /* 0x0001680000300a00 */
[----:B------:R1:W-:Y:S04]  /*0d10*/  STL [R1+0xac], R11 ;  /* 0x0000ac0b01007387 */ /* 0x0003e80000100800 */
[----:B------:R2:W-:Y:S01]  /*0d20*/  STL [R1+0xa8], R10 ;  /* 0x0000a80a01007387 */ /* 0x0005e20000100800 */
[----:B-1----:R-:W-:-:S02]  /*0d30*/  IMAD.IADD R11, R9, 0x1, R29 ;  /* 0x00000001090b7824 */ /* 0x002fc400078e021d */
[C---:B------:R-:W-:Y:S01]  /*0d40*/  IMAD.IADD R9, R8.reuse, 0x1, R33 ;  /* 0x0000000108097824 */ /* 0x040fe200078e0221 */
[----:B--2---:R-:W-:Y:S01]  /*0d50*/  IADD3 R10, R8, R25, RZ ;  /* 0x00000019080a7210 */ /* 0x004fe20007ffe0ff */
[C---:B------:R-:W-:Y:S01]  /*0d60*/  IMAD.IADD R8, R7.reuse, 0x1, R49 ;  /* 0x0000000107087824 */ /* 0x040fe200078e0231 */
[----:B------:R-:W-:Y:S04]  /*0d70*/  STL [R1+0x98], R12 ;  /* 0x0000980c01007387 */ /* 0x000fe80000100800 */
[----:B------:R-:W-:Y:S04]  /*0d80*/  STL [R1+0xb0], R11 ;  /* 0x0000b00b01007387 */ /* 0x000fe80000100800 */
[----:B------:R1:W-:Y:S04]  /*0d90*/  STL [R1+0xa0], R10 ;  /* 0x0000a00a01007387 */ /* 0x0003e80000100800 */
[----:B------:R2:W-:Y:S04]  /*0da0*/  STL [R1+0x9c], R9 ;  /* 0x00009c0901007387 */ /* 0x0005e80000100800 */
[----:B------:R3:W-:Y:S01]  /*0db0*/  STL [R1+0x90], R8 ;  /* 0x0000900801007387 */ /* 0x0007e20000100800 */
[C---:B-1----:R-:W-:Y:S01]  /*0dc0*/  IADD3 R10, R7.reuse, R47, RZ ;  /* 0x0000002f070a7210 */ /* 0x042fe20007ffe0ff */
[----:B--2---:R-:W-:Y:S01]  /*0dd0*/  IMAD.IADD R9, R7, 0x1, R45 ;  /* 0x0000000107097824 */ /* 0x004fe200078e022d */
[C---:B------:R-:W-:Y:S01]  /*0de0*/  IADD3 R7, R6.reuse, R41, RZ ;  /* 0x0000002906077210 */ /* 0x040fe20007ffe0ff */
[----:B---3--:R-:W-:-:S02]  /*0df0*/  IMAD.IADD R8, R6, 0x1, R43 ;  /* 0x0000000106087824 */ /* 0x008fc400078e022b */
[----:B------:R-:W-:Y:S01]  /*0e00*/  STL [R1+0x8c], R10 ;  /* 0x00008c0a01007387 */ /* 0x000fe20000100800 */
[----:B------:R-:W-:-:S03]  /*0e10*/  IMAD.IADD R6, R6, 0x1, R39 ;  /* 0x0000000106067824 */ /* 0x000fc600078e0227 */
[----:B------:R-:W-:Y:S04]  /*0e20*/  STL [R1+0x88], R9 ;  /* 0x0000880901007387 */ /* 0x000fe80000100800 */
[----:B------:R1:W-:Y:S04]  /*0e30*/  STL [R1+0xa4], R8 ;  /* 0x0000a40801007387 */ /* 0x0003e80000100800 */
[----:B------:R2:W-:Y:S04]  /*0e40*/  STL [R1+0x94], R7 ;  /* 0x0000940701007387 */ /* 0x0005e80000100800 */
[----:B------:R3:W-:Y:S01]  /*0e50*/  STL [R1+0x84], R6 ;  /* 0x0000840601007387 */ /* 0x0007e20000100800 */
[----:B-1----:R-:W-:Y:S01]  /*0e60*/  IMAD.IADD R8, R37, 0x1, R5 ;  /* 0x0000000125087824 */ /* 0x002fe200078e0205 */
[----:B--2---:R-:W-:-:S04]  /*0e70*/  IADD3 R7, R5, R35, RZ ;  /* 0x0000002305077210 */ /* 0x004fc80007ffe0ff */
[----:B------:R0:W-:Y:S01]  /*0e80*/  STL [R1+0x80], R8 ;  /* 0x0000800801007387 */ /* 0x0001e20000100800 */
[----:B---3--:R-:W-:-:S03]  /*0e90*/  IMAD.IADD R6, R5, 0x1, R61 ;  /* 0x0000000105067824 */ /* 0x008fc600078e023d */
[----:B------:R0:W-:Y:S04]  /*0ea0*/  STL [R1+0x7c], R7 ;  /* 0x00007c0701007387 */ /* 0x0001e80000100800 */
[----:B------:R0:W-:Y:S02]  /*0eb0*/  STL [R1+0x78], R6 ;  /* 0x0000780601007387 */ /* 0x0001e40000100800 */
.L_x_127:
        /* <DEDUP_REMOVED lines=14> */
[----:B------:R-:W4:Y:S01]  /*0fa0*/  LDL R25, [R1+0x98] ;  /* 0x0000980001197983 */ /* 0x000f220000100800 */
[----:B------:R-:W-:-:S03]  /*0fb0*/  IMAD R5, R11, UR4, R5 ;  /* 0x000000040b057c24 */ /* 0x000fc6000f8e0205 */
[----:B------:R-:W4:Y:S01]  /*0fc0*/  LDL.64 R26, [R1+0x38] ;  /* 0x00003800011a7983 */ /* 0x000f220000100a00 */
[----:B------:R-:W-:-:S03]  /*0fd0*/  IMAD.MOV.U32 R13, RZ, RZ, R57 ;  /* 0x000000ffff0d7224 */ /* 0x000fc600078e0039 */
[----:B------:R-:W4:Y:S04]  /*0fe0*/  LDL R30, [R1+0xac] ;  /* 0x0000ac00011e7983 */ /* 0x000f280000100800 */
[----:B------:R-:W4:Y:S04]  /*0ff0*/  LDL R46, [R1+0x80] ;  /* 0x00008000012e7983 */ /* 0x000f280000100800 */
[----:B------:R-:W4:Y:S04]  /*1000*/  LDL R45, [R1+0x90] ;  /* 0x00009000012d7983 */ /* 0x000f280000100800 */
[----:B------:R-:W4:Y:S04]  /*1010*/  LDL R44, [R1+0xa0] ;  /* 0x0000a000012c7983 */ /* 0x000f280000100800 */
[----:B------:R-:W4:Y:S01]  /*1020*/  LDL.64 R32, [R1+0x68] ;  /* 0x0000680001207983 */ /* 0x000f220000100a00 */
[----:B--2---:R-:W-:-:S03]  /*1030*/  MOV R9, R12 ;  /* 0x0000000c00097202 */ /* 0x004fc60000000f00 */
[----:B---3--:R-:W2:Y:S01]  /*1040*/  LDL R23, [R1+0x78] ;  /* 0x0000780001177983 */ /* 0x008ea20000100800 */
[----:B------:R-:W-:Y:S01]  /*1050*/  IMAD.WIDE.U32 R8, R10, UR4, R8 ;  /* 0x000000040a087c25 */ /* 0x000fe2000f8e0008 */
[----:B------:R-:W-:Y:S02]  /*1060*/  MOV R10, R22 ;  /* 0x00000016000a7202 */ /* 0x000fe40000000f00 */
[----:B------:R-:W3:Y:S01]  /*1070*/  LDL R22, [R1+0x88] ;  /* 0x0000880001167983 */ /* 0x000ee20000100800 */
[----:B----4-:R-:W-:-:S03]  /*1080*/  IMAD.MOV.U32 R11, RZ, RZ, R24 ;  /* 0x000000ffff0b7224 */ /* 0x010fc600078e0018 */
[----:B------:R-:W4:Y:S01]  /*1090*/  LDL R24, [R1+0xa8] ;  /* 0x0000a80001187983 */ /* 0x000f220000100800 */
[----:B------:R-:W-:Y:S01]  /*10a0*/  IMAD.IADD R5, R9, 0x1, R5 ;  /* 0x0000000109057824 */ /* 0x000fe200078e0205 */
[----:B------:R-:W-:-:S04]  /*10b0*/  LEA R29, P0, R8, UR8, 0x1 ;  /* 0x00000008081d7c11 */ /* 0x000fc8000f8008ff */
[----:B------:R-:W-:Y:S01]  /*10c0*/  LEA.HI.X R5, R8, UR9, R5, 0x1, P0 ;  /* 0x0000000908057c11 */ /* 0x000fe200080f0c05 */
[----:B------:R-:W-:Y:S01]  /*10d0*/  IMAD.MOV.U32 R8, RZ, RZ, R20 ;  /* 0x000000ffff087224 */ /* 0x000fe200078e0014 */
[----:B------:R-:W-:Y:S01]  /*10e0*/  ULDC.64 UR8, c[0x0][0x220] ;  /* 0x0000880000087ab9 */ /* 0x000fe20000000a00 */
[----:B------:R-:W4:Y:S01]  /*10f0*/  LDL.64 R20, [R1+0x58] ;  /* 0x0000580001147983 */ /* 0x000f220000100a00 */
[C---:B0-----:R-:W-:Y:S02]  /*1100*/  IMAD R28, R6.reuse, UR5, RZ ;  /* 0x00000005061c7c24 */ /* 0x041fe4000f8e02ff */
[----:B------:R-:W-:Y:S02]  /*1110*/  IMAD.MOV.U32 R12, RZ, RZ, R58 ;  /* 0x000000ffff0c7224 */ /* 0x000fe400078e003a */
[----:B------:R-:W-:Y:S02]  /*1120*/  IMAD R28, R7, UR4, R28 ;  /* 0x00000004071c7c24 */ /* 0x000fe4000f8e021c */
[----:B------:R-:W-:-:S04]  /*1130*/  IMAD.WIDE.U32 R42, R6, UR4, R12 ;  /* 0x00000004062a7c25 */ /* 0x000fc8000f8e000c */
[----:B------:R-:W-:Y:S01]  /*1140*/  IMAD.WIDE.U32 R40, R6, UR4, R10 ;  /* 0x0000000406287c25 */ /* 0x000fe2000f8e000a */
[----:B------:R-:W-:Y:S02]  /*1150*/  IADD3 R9, R43, R28, RZ ;  /* 0x0000001c2b097210 */ /* 0x000fe40007ffe0ff */
[----:B------:R-:W-:Y:S01]  /*1160*/  MOV R12, R14 ;  /* 0x0000000e000c7202 */ /* 0x000fe20000000f00 */
[----:B------:R-:W-:Y:S02]  /*1170*/  IMAD.IADD R7, R28, 0x1, R41 ;  /* 0x000000011c077824 */ /* 0x000fe400078e0229 */
[----:B------:R-:W-:Y:S02]  /*1180*/  IMAD.MOV.U32 R10, RZ, RZ, R18 ;  /* 0x000000ffff0a7224 */ /* 0x000fe400078e0012 */
[----:B------:R-:W-:Y:S01]  /*1190*/  IMAD.MOV.U32 R13, RZ, RZ, R16 ;  /* 0x000000ffff0d7224 */ /* 0x000fe200078e0010 */
[----:B------:R-:W-:Y:S01]  /*11a0*/  SHF.L.U32 R39, R40, 0x1, RZ ;  /* 0x0000000128277819 */ /* 0x000fe200000006ff */
[C---:B------:R-:W-:Y:S01]  /*11b0*/  IMAD.SHL.U32 R41, R42.reuse, 0x2, RZ ;  /* 0x000000022a297824 */ /* 0x040fe200078e00ff */
[----:B------:R-:W-:Y:S01]  /*11c0*/  SHF.L.U64.HI R42, R42, 0x1, R9 ;  /* 0x000000012a2a7819 */ /* 0x000fe20000010209 */
[----:B------:R-:W-:Y:S01]  /*11d0*/  IMAD.MOV.U32 R9, RZ, RZ, R17 ;  /* 0x000000ffff097224 */ /* 0x000fe200078e0011 */
[----:B------:R-:W4:Y:S01]  /*11e0*/  LDL.64 R18, [R1+0x20] ;  /* 0x0000200001127983 */ /* 0x000f220000100a00 */
[----:B------:R-:W-:-:S03]  /*11f0*/  IMAD.WIDE.U32 R14, R6, UR4, R8 ;  /* 0x00000004060e7c25 */ /* 0x000fc6000f8e0008 */
[----:B------:R-:W4:Y:S01]  /*1200*/  LDL.64 R16, [R1] ;  /* 0x0000000001107983 */ /* 0x000f220000100a00 */
[----:B------:R-:W-:-:S03]  /*1210*/  IMAD.MOV.U32 R8, RZ, RZ, R60 ;  /* 0x000000ffff087224 */ /* 0x000fc600078e003c */
[----:B------:R-:W4:Y:S01]  /*1220*/  LDL R43, [R1+0xb0] ;  /* 0x0000b000012b7983 */ /* 0x000f220000100800 */
[----:B------:R-:W-:Y:S01]  /*1230*/  IMAD.WIDE.U32 R12, R6, UR4, R12 ;  /* 0x00000004060c7c25 */ /* 0x000fe2000f8e000c */
[----:B------:R-:W-:-:S03]  /*1240*/  SHF.L.U64.HI R40, R40, 0x1, R7 ;  /* 0x0000000128287819 */ /* 0x000fc60000010207 */
[----:B------:R-:W-:Y:S01]  /*1250*/  IMAD.IADD R36, R28, 0x1, R13 ;  /* 0x000000011c247824 */ /* 0x000fe200078e020d */
[----:B------:R-:W-:-:S04]  /*1260*/  SHF.L.U32 R35, R12, 0x1, RZ ;  /* 0x000000010c237819 */ /* 0x000fc800000006ff */
[----:B------:R-:W-:Y:S02]  /*1270*/  SHF.L.U64.HI R36, R12, 0x1, R36 ;  /* 0x000000010c247819 */ /* 0x000fe40000010224 */
[----:B--2---:R-:W-:Y:S02]  /*1280*/  MOV R9, R23 ;  /* 0x0000001700097202 */ /* 0x004fe40000000f00 */
[----:B------:R-:W2:Y:S01]  /*1290*/  LDL R23, [R1+0x7c] ;  /* 0x00007c0001177983 */ /* 0x000ea20000100800 */
[----:B---3--:R-:W-:Y:S02]  /*12a0*/  IMAD.MOV.U32 R11, RZ, RZ, R22 ;  /* 0x000000ffff0b7224 */ /* 0x008fe400078e0016 */
[C---:B------:R-:W-:Y:S01]  /*12b0*/  IMAD.WIDE.U32 R8, R6.reuse, UR4, R8 ;  /* 0x0000000406087c25 */ /* 0x040fe2000f8e0008 */
[----:B------:R-:W3:Y:S03]  /*12c0*/  LDL R22, [R1+0x8c] ;  /* 0x00008c0001167983 */ /* 0x000ee60000100800 */
[----:B------:R-:W-:-:S04]  /*12d0*/  IMAD.WIDE.U32 R10, R6, UR4, R10 ;  /* 0x00000004060a7c25 */ /* 0x000fc8000f8e000a */
[C---:B------:R-:W-:Y:S02]  /*12e0*/  IMAD.IADD R34, R28.reuse, 0x1, R9 ;  /* 0x000000011c227824 */ /* 0x040fe400078e0209 */
[----:B------:R-:W-:Y:S01]  /*12f0*/  IMAD.IADD R9, R28, 0x1, R11 ;  /* 0x000000011c097824 */ /* 0x000fe200078e020b */
[C---:B------:R-:W-:Y:S02]  /*1300*/  SHF.L.U32 R7, R8.reuse, 0x1, RZ ;  /* 0x0000000108077819 */ /* 0x040fe400000006ff */
[----:B------:R-:W-:Y:S01]  /*1310*/  SHF.L.U64.HI R34, R8, 0x1, R34 ;  /* 0x0000000108227819 */ /* 0x000fe20000010222 */
[C---:B------:R-:W-:Y:S01]  /*1320*/  IMAD.SHL.U32 R8, R10.reuse, 0x2, RZ ;  /* 0x000000020a087824 */ /* 0x040fe200078e00ff */
[----:B------:R-:W-:Y:S01]  /*1330*/  SHF.L.U64.HI R9, R10, 0x1, R9 ;  /* 0x000000010a097819 */ /* 0x000fe20000010209 */
[----:B------:R-:W-:Y:S01]  /*1340*/  IMAD.MOV.U32 R10, RZ, RZ, R26 ;  /* 0x000000ffff0a7224 */ /* 0x000fe200078e001a */
[----:B------:R-:W-:Y:S01]  /*1350*/  MOV R11, R25 ;  /* 0x00000019000b7202 */ /* 0x000fe20000000f00 */
[----:B------:R-:W-:Y:S01]  /*1360*/  IMAD.SHL.U32 R37, R14, 0x2, RZ ;  /* 0x000000020e257824 */ /* 0x000fe200078e00ff */
[----:B------:R-:W-:Y:S01]  /*1370*/  IADD3 R38, R28, R15, RZ ;  /* 0x0000000f1c267210 */ /* 0x000fe20007ffe0ff */
[----:B------:R-:W3:Y:S01]  /*1380*/  LDL.64 R26, [R1+0x28] ;  /* 0x00002800011a7983 */ /* 0x000ee20000100a00 */
[----:B------:R-:W-:-:S04]  /*1390*/  IMAD.WIDE.U32 R12, R6, UR4, R10 ;  /* 0x00000004060c7c25 */ /* 0x000fc8000f8e000a */
[----:B----4-:R-:W-:Y:S02]  /*13a0*/  IMAD.MOV.U32 R11, RZ, RZ, R24 ;  /* 0x000000ffff0b7224 */ /* 0x010fe400078e0018 */
[----:B------:R-:W4:Y:S01]  /*13b0*/  LDL R24, [R1+0x9c] ;  /* 0x00009c0001187983 */ /* 0x000f220000100800 */
[----:B------:R-:W-:-:S03]  /*13c0*/  IMAD.MOV.U32 R10, RZ, RZ, R20 ;  /* 0x000000ffff0a7224 */ /* 0x000fc600078e0014 */
[----:B------:R-:W4:Y:S01]  /*13d0*/  LDL.64 R20, [R1+0x40] ;  /* 0x0000400001147983 */ /* 0x000f220000100a00 */
[----:B------:R-:W-:Y:S01]  /*13e0*/  SHF.L.U64.HI R38, R14, 0x1, R38 ;  /* 0x000000010e267819 */ /* 0x000fe20000010226 */
[----:B------:R-:W-:Y:S01]  /*13f0*/  IMAD.WIDE.U32 R14, R6, UR4, R10 ;  /* 0x00000004060e7c25 */ /* 0x000fe2000f8e000a */
[----:B------:R-:W-:-:S03]  /*1400*/  IADD3 R13, R28, R13, RZ ;  /* 0x0000000d1c0d7210 */ /* 0x000fc60007ffe0ff */
[----:B------:R-:W-:Y:S02]  /*1410*/  IMAD.MOV.U32 R10, RZ, RZ, R18 ;  /* 0x000000ffff0a7224 */ /* 0x000fe400078e0012 */
[----:B------:R-:W-:Y:S01]  /*1420*/  IMAD.IADD R15, R28, 0x1, R15 ;  /* 0x000000011c0f7824 */ /* 0x000fe200078e020f */
[----:B--2---:R-:W-:Y:S01]  /*1430*/  MOV R17, R23 ;  /* 0x0000001700117202 */ /* 0x004fe20000000f00 */
[----:B---3--:R-:W-:Y:S02]  /*1440*/  IMAD.MOV.U32 R11, RZ, RZ, R22 ;  /* 0x000000ffff0b7224 */ /* 0x008fe400078e0016 */
[----:B------:R-:W2:Y:S01]  /*1450*/  LDL.64 R22, [R1+0x60] ;  /* 0x0000600001167983 */ /* 0x000ea20000100a00 */
[----:B------:R-:W-:-:S04]  /*1460*/  IMAD.WIDE.U32 R16, R6, UR4, R16 ;  /* 0x0000000406107c25 */ /* 0x000fc8000f8e0010 */
[----:B------:R-:W-:Y:S01]  /*1470*/  IMAD.WIDE.U32 R18, R6, UR4, R10 ;  /* 0x0000000406127c25 */ /* 0x000fe2000f8e000a */
[----:B------:R-:W-:Y:S02]  /*1480*/  IADD3 R17, R28, R17, RZ ;  /* 0x000000111c117210 */ /* 0x000fe40007ffe0ff */
[C---:B------:R-:W-:Y:S01]  /*1490*/  SHF.L.U64.HI R10, R12.reuse, 0x1, R13 ;  /* 0x000000010c0a7819 */ /* 0x040fe2000001020d */
[----:B------:R-:W-:Y:S01]  /*14a0*/  IMAD.SHL.U32 R11, R12, 0x2, RZ ;  /* 0x000000020c0b7824 */ /* 0x000fe200078e00ff */
[C---:B------:R-:W-:Y:S01]  /*14b0*/  SHF.L.U64.HI R12, R14.reuse, 0x1, R15 ;  /* 0x000000010e0c7819 */ /* 0x040fe2000001020f */
[----:B------:R-:W-:Y:S01]  /*14c0*/  IMAD.SHL.U32 R13, R14, 0x2, RZ ;  /* 0x000000020e0d7824 */ /* 0x000fe200078e00ff */
[C---:B------:R-:W-:Y:S01]  /*14d0*/  SHF.L.U64.HI R14, R16.reuse, 0x1, R17 ;  /* 0x00000001100e7819 */ /* 0x040fe20000010211 */
[----:B----4-:R-:W-:Y:S02]  /*14e0*/  IMAD.MOV.U32 R17, RZ, RZ, R24 ;  /* 0x000000ffff117224 */ /* 0x010fe400078e0018 */
[----:B------:R-:W3:Y:S01]  /*14f0*/  LDL.64 R24, [R1+0x8] ;  /* 0x0000080001187983 */ /* 0x000ee20000100a00 */
[----:B------:R-:W-:Y:S01]  /*1500*/  SHF.L.U32 R15, R16, 0x1, RZ ;  /* 0x00000001100f7819 */ /* 0x000fe200000006ff */
[----:B------:R-:W-:-:S02]  /*1510*/  IMAD.IADD R19, R28, 0x1, R19 ;  /* 0x000000011c137824 */ /* 0x000fc400078e0213 */
[----:B------:R-:W-:-:S04]  /*1520*/  IMAD.MOV.U32 R16, RZ, RZ, R20 ;  /* 0x000000ffff107224 */ /* 0x000fc800078e0014 */
[----:B------:R-:W-:Y:S01]  /*1530*/  IMAD.WIDE.U32 R20, R6, UR4, R16 ;  /* 0x0000000406147c25 */ /* 0x000fe2000f8e0010 */
[----:B------:R-:W-:-:S03]  /*1540*/  SHF.L.U64.HI R16, R18, 0x1, R19 ;  /* 0x0000000112107819 */ /* 0x000fc60000010213 */
[----:B------:R-:W-:Y:S02]  /*1550*/  IMAD.MOV.U32 R19, RZ, RZ, R30 ;  /* 0x000000ffff137224 */ /* 0x000fe400078e001e */
[----:B------:R-:W4:Y:S01]  /*1560*/  LDL.64 R30, [R1+0x48] ;  /* 0x00004800011e7983 */ /* 0x000f220000100a00 */
[----:B------:R-:W-:Y:S01]  /*1570*/  SHF.L.U32 R17, R18, 0x1, RZ ;  /* 0x0000000112117819 */ /* 0x000fe200000006ff */
[----:B------:R-:W-:Y:S01]  /*1580*/  UMOV UR5, URZ ;  /* 0x0000003f00057c82 */ /* 0x000fe20008000000 */
[----:B--2---:R-:W-:-:S04]  /*1590*/  IMAD.MOV.U32 R18, RZ, RZ, R22 ;  /* 0x000000ffff127224 */ /* 0x004fc800078e0016 */
        /* <DEDUP_REMOVED lines=8> */
[----:B---3--:R-:W-:-:S04]  /*1620*/  IMAD.MOV.U32 R22, RZ, RZ, R24 ;  /* 0x000000ffff167224 */ /* 0x008fc800078e0018 */
[----:B------:R-:W-:Y:S01]  /*1630*/  IMAD.WIDE.U32 R24, R6, UR4, R22 ;  /* 0x0000000406187c25 */ /* 0x000fe2000f8e0016 */
[----:B------:R-:W-:-:S03]  /*1640*/  MOV R22, R26 ;  /* 0x0000001a00167202 */ /* 0x000fc60000000f00 */
[----:B------:R-:W-:Y:S02]  /*1650*/  IMAD.MOV.U32 R23, RZ, RZ, R45 ;  /* 0x000000ffff177224 */ /* 0x000fe400078e002d */
[----:B------:R-:W-:-:S04]  /*1660*/  IMAD.WIDE.U32 R26, R6, UR4, R22 ;  /* 0x00000004061a7c25 */ /* 0x000fc8000f8e0016 */
[----:B------:R-:W-:Y:S01]  /*1670*/  IMAD.IADD R22, R28, 0x1, R25 ;  /* 0x000000011c167824 */ /* 0x000fe200078e0219 */
[----:B------:R-:W-:-:S04]  /*1680*/  SHF.L.U32 R23, R24, 0x1, RZ ;  /* 0x0000000118177819 */ /* 0x000fc800000006ff */
[----:B------:R-:W-:Y:S01]  /*1690*/  SHF.L.U64.HI R22, R24, 0x1, R22 ;  /* 0x0000000118167819 */ /* 0x000fe20000010216 */
[----:B------:R-:W-:Y:S02]  /*16a0*/  IMAD.IADD R24, R28, 0x1, R27 ;  /* 0x000000011c187824 */ /* 0x000fe400078e021b */
[----:B------:R-:W-:-:S03]  /*16b0*/  IMAD.SHL.U32 R25, R26, 0x2, RZ ;  /* 0x000000021a197824 */ /* 0x000fc600078e00ff */
[----:B------:R-:W-:Y:S01]  /*16c0*/  SHF.L.U64.HI R24, R26, 0x1, R24 ;  /* 0x000000011a187819 */ /* 0x000fe20000010218 */
[----:B------:R-:W-:Y:S01]  /*16d0*/  IMAD.MOV.U32 R27, RZ, RZ, R44 ;  /* 0x000000ffff1b7224 */ /* 0x000fe200078e002c */
[----:B----4-:R-:W-:-:S05]  /*16e0*/  MOV R26, R30 ;  /* 0x0000001e001a7202 */ /* 0x010fca0000000f00 */
[----:B------:R-:W-:-:S04]  /*16f0*/  IMAD.WIDE.U32 R30, R6, UR4, R26 ;  /* 0x00000004061e7c25 */ /* 0x000fc8000f8e001a */
[----:B------:R-:W-:Y:S01]  /*1700*/  IMAD.IADD R26, R28, 0x1, R31 ;  /* 0x000000011c1a7824 */ /* 0x000fe200078e021f */
[----:B------:R-:W-:Y:S01]  /*1710*/  SHF.L.U32 R27, R30, 0x1, RZ ;  /* 0x000000011e1b7819 */ /* 0x000fe200000006ff */
[----:B------:R-:W-:-:S03]  /*1720*/  IMAD.MOV.U32 R31, RZ, RZ, R43 ;  /* 0x000000ffff1f7224 */ /* 0x000fc600078e002b */
[----:B------:R-:W-:Y:S01]  /*1730*/  SHF.L.U64.HI R26, R30, 0x1, R26 ;  /* 0x000000011e1a7819 */ /* 0x000fe2000001021a */
[----:B------:R-:W-:-:S04]  /*1740*/  IMAD.MOV.U32 R30, RZ, RZ, R32 ;  /* 0x000000ffff1e7224 */ /* 0x000fc800078e0020 */
[----:B------:R-:W-:-:S05]  /*1750*/  IMAD.WIDE.U32 R30, R6, UR4, R30 ;  /* 0x00000004061e7c25 */ /* 0x000fca000f8e001e */
[----:B------:R-:W-:Y:S01]  /*1760*/  IADD3 R28, R28, R31, RZ ;  /* 0x0000001f1c1c7210 */ /* 0x000fe20007ffe0ff */
[----:B------:R-:W-:-:S03]  /*1770*/  IMAD.SHL.U32 R6, R30, 0x2, RZ ;  /* 0x000000021e067824 */ /* 0x000fc600078e00ff */
[----:B------:R-:W-:-:S07]  /*1780*/  SHF.L.U64.HI R28, R30, 0x1, R28 ;  /* 0x000000011e1c7819 */ /* 0x000fce000001021c */
.L_x_126:
        /* <DEDUP_REMOVED lines=28> */
[----:B------:R-:W-:Y:S01]  /*1950*/  IADD3.X R31, R16, UR9, RZ, P0, !PT ;  /* 0x00000009101f7c10 */ /* 0x000fe200087fe4ff */
[----:B--2---:R-:W-:-:S05]  /*1960*/  HADD2.F32 R43, -RZ, R43.H0_H0 ;  /* 0x2000002bff2b7230 */ /* 0x004fca0000004100 */
[----:B------:R-:W-:Y:S02]  /*1970*/  FMUL.FTZ R55, R0, R43 ;  /* 0x0000002b00377220 */ /* 0x000fe40000410000 */
[----:B------:R0:W2:Y:S01]  /*1980*/  LDG.E.U16 R43, desc[UR12][R30.64] ;  /* 0x0000000c1e2b7981 */ /* 0x0000a2000c1e1500 */
[----:B---3--:R-:W-:Y:S01]  /*1990*/  HADD2.F32 R44, -RZ, R44.H0_H0 ;  /* 0x2000002cff2c7230 */ /* 0x008fe20000004100 */
[----:B0-----:R-:W-:-:S04]  /*19a0*/  IADD3 R30, P0, R19, UR8, RZ ;  /* 0x00000008131e7c10 */ /* 0x001fc8000ff1e0ff */
[----:B------:R-:W-:Y:S01]  /*19b0*/  IADD3.X R31, R18, UR9, RZ, P0, !PT ;  /* 0x00000009121f7c10 */ /* 0x000fe200087fe4ff */
[----:B-----5:R-:W-:Y:S01]  /*19c0*/  FFMA.FTZ R55, R2, R44, R55 ;  /* 0x0000002c02377223 */ /* 0x020fe20000010037 */
[----:B----4-:R-:W-:-:S03]  /*19d0*/  HADD2.F32 R45, -RZ, R45.H0_H0 ;  /* 0x2000002dff2d7230 */ /* 0x010fc60000004100 */
[----:B------:R0:W3:Y:S02]  /*19e0*/  LDG.E.U16 R44, desc[UR12][R30.64] ;  /* 0x0000000c1e2c7981 */ /* 0x0000e4000c1e1500 */
[----:B------:R-:W-:Y:S01]  /*19f0*/  FFMA.FTZ R45, R3, R45, R55 ;  /* 0x0000002d032d7223 */ /* 0x000fe20000010037 */
[----:B0-----:R-:W-:-:S04]  /*1a00*/  IADD3 R30, P0, R21, UR8, RZ ;  /* 0x00000008151e7c10 */ /* 0x001fc8000ff1e0ff */
[----:B------:R-:W-:Y:S01]  /*1a10*/  IADD3.X R31, R20, UR9, RZ, P0, !PT ;  /* 0x00000009141f7c10 */ /* 0x000fe200087fe4ff */
[----:B------:R-:W-:-:S04]  /*1a20*/  HADD2.F32 R55, -RZ, R32.H0_H0 ;  /* 0x20000020ff377230 */ /* 0x000fc80000004100 */
[----:B------:R0:W4:Y:S01]  /*1a30*/  LDG.E.U16 R32, desc[UR12][R30.64] ;  /* 0x0000000c1e207981 */ /* 0x000122000c1e1500 */
[----:B------:R-:W-:Y:S02]  /*1a40*/  HADD2.F32 R33, -RZ, R33.H0_H0 ;  /* 0x20000021ff217230 */ /* 0x000fe40000004100 */
[----:B------:R-:W-:Y:S01]  /*1a50*/  FFMA.FTZ R45, R4, R55, R45 ;  /* 0x00000037042d7223 */ /* 0x000fe2000001002d */
[----:B0-----:R-:W-:-:S04]  /*1a60*/  IADD3 R30, P0, R23, UR8, RZ ;  /* 0x00000008171e7c10 */ /* 0x001fc8000ff1e0ff */
[----:B------:R-:W-:Y:S01]  /*1a70*/  IADD3.X R31, R22, UR9, RZ, P0, !PT ;  /* 0x00000009161f7c10 */ /* 0x000fe200087fe4ff */
[----:B------:R-:W-:-:S04]  /*1a80*/  FMUL.FTZ R55, R0, R33 ;  /* 0x0000002100377220 */ /* 0x000fc80000410000 */
[----:B------:R0:W4:Y:S01]  /*1a90*/  LDG.E.U16 R33, desc[UR12][R30.64] ;  /* 0x0000000c1e217981 */ /* 0x000122000c1e1500 */
[----:B------:R-:W-:Y:S01]  /*1aa0*/  HADD2.F32 R46, -RZ, R46.H0_H0 ;  /* 0x2000002eff2e7230 */ /* 0x000fe20000004100 */
[----:B0-----:R-:W-:-:S04]  /*1ab0*/  IADD3 R30, P0, R25, UR8, RZ ;  /* 0x00000008191e7c10 */ /* 0x001fc8000ff1e0ff */
[----:B------:R-:W-:Y:S01]  /*1ac0*/  IADD3.X R31, R24, UR9, RZ, P0, !PT ;  /* 0x00000009181f7c10 */ /* 0x000fe200087fe4ff */
[----:B------:R-:W-:-:S04]  /*1ad0*/  FFMA.FTZ R55, R2, R46, R55 ;  /* 0x0000002e02377223 */ /* 0x000fc80000010037 */
[----:B------:R0:W4:Y:S01]  /*1ae0*/  LDG.E.U16 R46, desc[UR12][R30.64] ;  /* 0x0000000c1e2e7981 */ /* 0x000122000c1e1500 */
[----:B------:R-:W-:Y:S01]  /*1af0*/  HADD2.F32 R47, -RZ, R47.H0_H0 ;  /* 0x2000002fff2f7230 */ /* 0x000fe20000004100 */
[----:B0-----:R-:W-:-:S04]  /*1b00*/  IADD3 R30, P0, R27, UR8, RZ ;  /* 0x000000081b1e7c10 */ /* 0x001fc8000ff1e0ff */
[----:B------:R-:W-:Y:S01]  /*1b10*/  IADD3.X R31, R26, UR9, RZ, P0, !PT ;  /* 0x000000091a1f7c10 */ /* 0x000fe200087fe4ff */
[----:B------:R-:W-:-:S04]  /*1b20*/  FFMA.FTZ R47, R3, R47, R55 ;  /* 0x0000002f032f7223 */ /* 0x000fc80000010037 */
[----:B------:R0:W4:Y:S02]  /*1b30*/  LDG.E.U16 R55, desc[UR12][R30.64] ;  /* 0x0000000c1e377981 */ /* 0x000124000c1e1500 */
[----:B0-----:R-:W-:-:S04]  /*1b40*/  IADD3 R30, P0, R6, UR8, RZ ;  /* 0x00000008061e7c10 */ /* 0x001fc8000ff1e0ff */
[----:B------:R-:W-:-:S05]  /*1b50*/  IADD3.X R31, R28, UR9, RZ, P0, !PT ;  /* 0x000000091c1f7c10 */ /* 0x000fca00087fe4ff */
[----:B------:R0:W4:Y:S01]  /*1b60*/  LDG.E.U16 R30, desc[UR12][R30.64] ;  /* 0x0000000c1e1e7981 */ /* 0x000122000c1e1500 */
[----:B------:R-:W-:Y:S02]  /*1b70*/  HADD2.F32 R49, -RZ, R49.H0_H0 ;  /* 0x20000031ff317230 */ /* 0x000fe40000004100 */
[----:B------:R-:W-:-:S05]  /*1b80*/  HADD2.F32 R48, -RZ, R48.H0_H0 ;  /* 0x20000030ff307230 */ /* 0x000fca0000004100 */
[----:B------:R-:W-:-:S04]  /*1b90*/  FFMA.FTZ R47, R4, R48, R47 ;  /* 0x00000030042f7223 */ /* 0x000fc8000001002f */
[----:B------:R-:W-:-:S04]  /*1ba0*/  FMUL.FTZ R47, R52, R47 ;  /* 0x0000002f342f7220 */ /* 0x000fc80000410000 */
[----:B------:R-:W-:Y:S01]  /*1bb0*/  FFMA.FTZ R45, R53, R45, R47 ;  /* 0x0000002d352d7223 */ /* 0x000fe2000001002f */
[----:B------:R-:W-:Y:S01]  /*1bc0*/  UIADD3 UR5, UR5, 0x1, URZ ;  /* 0x0000000105057890 */ /* 0x000fe2000fffe03f */
[----:B0-----:R-:W-:Y:S01]  /*1bd0*/  MOV R31, R5 ;  /* 0x00000005001f7202 */ /* 0x001fe20000000f00 */
[----:B------:R-:W-:-:S04]  /*1be0*/  ULEA UR8, UP0, UR10, UR8, 0x1 ;  /* 0x000000080a087291 */ /* 0x000fc8000f80083f */
[----:B------:R-:W-:Y:S01]  /*1bf0*/  UIADD3.X UR9, UR9, UR6, URZ, UP0, !UPT ;  /* 0x0000000609097290 */ /* 0x000fe200087fe43f */
[----:B--2---:R-:W-:-:S05]  /*1c00*/  HADD2.F32 R43, -RZ, R43.H0_H0 ;  /* 0x2000002bff2b7230 */ /* 0x004fca0000004100 */
[----:B------:R-:W-:-:S04]  /*1c10*/  FMUL.FTZ R43, R0, R43 ;  /* 0x0000002b002b7220 */ /* 0x000fc80000410000 */
[----:B------:R-:W-:Y:S01]  /*1c20*/  FFMA.FTZ R43, R2, R49, R43 ;  /* 0x00000031022b7223 */ /* 0x000fe2000001002b */
[----:B---3--:R-:W-:-:S05]  /*1c30*/  HADD2.F32 R44, -RZ, R44.H0_H0 ;  /* 0x2000002cff2c7230 */ /* 0x008fca0000004100 */
[----:B------:R-:W-:Y:S01]  /*1c40*/  FFMA.FTZ R43, R3, R44, R43 ;  /* 0x0000002c032b7223 */ /* 0x000fe2000001002b */
[----:B----4-:R-:W-:-:S05]  /*1c50*/  HADD2.F32 R32, -RZ, R32.H0_H0 ;  /* 0x20000020ff207230 */ /* 0x010fca0000004100 */
[----:B------:R-:W-:-:S04]  /*1c60*/  FFMA.FTZ R32, R4, R32, R43 ;  /* 0x0000002004207223 */ /* 0x000fc8000001002b */
[----:B------:R-:W-:Y:S02]  /*1c70*/  FFMA.FTZ R45, R51, R32, R45 ;  /* 0x00000020332d7223 */ /* 0x000fe4000001002d */
[----:B------:R-:W0:Y:S01]  /*1c80*/  LDC R32, c[0x0][0x230] ;  /* 0x00008c00ff207b82 */ /* 0x000e220000000800 */
[----:B------:R-:W-:Y:S02]  /*1c90*/  HADD2.F32 R33, -RZ, R33.H0_H0 ;  /* 0x20000021ff217230 */ /* 0x000fe40000004100 */
[----:B------:R-:W-:-:S05]  /*1ca0*/  HADD2.F32 R46, -RZ, R46.H0_H0 ;  /* 0x2000002eff2e7230 */ /* 0x000fca0000004100 */
[----:B------:R-:W-:-:S04]  /*1cb0*/  FMUL.FTZ R46, R0, R46 ;  /* 0x0000002e002e7220 */ /* 0x000fc80000410000 */
[----:B------:R-:W-:Y:S01]  /*1cc0*/  FFMA.FTZ R33, R2, R33, R46 ;  /* 0x0000002102217223 */ /* 0x000fe2000001002e */
[----:B------:R-:W-:-:S05]  /*1cd0*/  HADD2.F32 R55, -RZ, R55.H0_H0 ;  /* 0x20000037ff377230 */ /* 0x000fca0000004100 */
[----:B------:R-:W-:Y:S01]  /*1ce0*/  FFMA.FTZ R33, R3, R55, R33 ;  /* 0x0000003703217223 */ /* 0x000fe20000010021 */
[----:B0-----:R-:W-:Y:S01]  /*1cf0*/  ISETP.LE.AND P0, PT, R32, UR5, PT ;  /* 0x0000000520007c0c */ /* 0x001fe2000bf03270 */
[----:B------:R-:W-:-:S05]  /*1d00*/  HADD2.F32 R30, -RZ, R30.H0_H0 ;  /* 0x2000001eff1e7230 */ /* 0x000fca0000004100 */
[----:B------:R-:W-:-:S04]  /*1d10*/  FFMA.FTZ R30, R4, R30, R33 ;  /* 0x0000001e041e7223 */ /* 0x000fc80000010021 */
[----:B------:R-:W-:-:S05]  /*1d20*/  FFMA.FTZ R30, R50, R30, R45 ;  /* 0x0000001e321e7223 */ /* 0x000fca000001002d */
[----:B------:R-:W-:-:S04]  /*1d30*/  F2FP.F16.F32.PACK_AB R30, RZ, R30 ;  /* 0x0000001eff1e723e */ /* 0x000fc800000000ff */
[----:B------:R-:W-:Y:S01]  /*1d40*/  PRMT R33, R30, 0x7610, R33 ;  /* 0x000076101e217816 */ /* 0x000fe20000000021 */
[----:B------:R-:W-:Y:S01]  /*1d50*/  IMAD.MOV.U32 R30, RZ, RZ, R29 ;  /* 0x000000ffff1e7224 */ /* 0x000fe200078e001d */
[----:B------:R-:W-:-:S04]  /*1d60*/  LEA R29, P1, R56, R29, 0x1 ;  /* 0x0000001d381d7211 */ /* 0x000fc800078208ff */
[----:B------:R0:W-:Y:S01]  /*1d70*/  STG.E.U16 desc[UR12][R30.64], R33 ;  /* 0x000000211e007986 */ /* 0x0001e2000c10150c */
[----:B------:R-:W-:Y:S01]  /*1d80*/  IMAD.X R5, R5, 0x1, R54, P1 ;  /* 0x0000000105057824 */ /* 0x000fe200008e0636 */
[----:B------:R-:W-:Y:S07]  /*1d90*/  @!P0 BRA `(.L_x_126) ;  /* 0xfffffff8007c8947 */ /* 0x000fee000383ffff */
[----:B------:R-:W1:Y:S01]  /*1da0*/  LDC R5, c[0x0][0x228] ;  /* 0x00008a00ff057b82 */ /* 0x000e620000000800 */
[----:B------:R-:W-:-:S06]  /*1db0*/  UIADD3 UR4, UR4, 0x1, URZ ;  /* 0x0000000104047890 */ /* 0x000fcc000fffe03f */
[----:B-1----:R-:W-:-:S13]  /*1dc0*/  ISETP.LE.AND P0, PT, R5, UR4, PT ;  /* 0x0000000405007c0c */ /* 0x002fda000bf03270 */
[----:B------:R-:W-:Y:S05]  /*1dd0*/  @!P0 BRA `(.L_x_127) ;  /* 0xfffffff000388947 */ /* 0x000fea000383ffff */
[----:B------:R-:W-:Y:S05]  /*1de0*/  EXIT ;  /* 0x000000000000794d */ /* 0x000fea0003800000 */
.L_x_125:
        /* <DEDUP_REMOVED lines=10> */
[----:B------:R-:W-:-:S03]  /*1e90*/  ULDC.64 UR10, c[0x0][0x2a0] ;  /* 0x0000a800000a7ab9 */ /* 0x000fc60000000a00 */
        /* <DEDUP_REMOVED lines=23> */
[----:B------:R-:W-:Y:S01]  /*2010*/  IADD3 R11, R3, R7, RZ ;  /* 0x00000007030b7210 */ /* 0x000fe20007ffe0ff */
[----:B------:R-:W-:Y:S02]  /*2020*/  USHF.L.U64.HI UR10, UR4, 0x1, UR5 ;  /* 0x00000001040a7899 */ /* 0x000fe40008010205 */
[C---:B------:R-:W-:Y:S01]  /*2030*/  VIADD R30, R9.reuse, 0xffffffff ;  /* 0xffffffff091e7836 */ /* 0x040fe20000000000 */
[----:B------:R-:W-:Y:S01]  /*2040*/  UMOV UR4, URZ ;  /* 0x0000003f00047c82 */ /* 0x000fe20008000000 */
[----:B------:R-:W-:Y:S02]  /*2050*/  IMAD.IADD R10, R9, 0x1, -R0 ;  /* 0x00000001090a7824 */ /* 0x000fe400078e0a00 */
[----:B------:R-:W-:-:S07]  /*2060*/  IMAD.IADD R13, R13, 0x1, R5 ;  /* 0x000000010d0d7824 */ /* 0x000fce00078e0205 */
.L_x_134:
        /* <DEDUP_REMOVED lines=26> */
[----:B------:R-:W-:Y:S01]  /*2210*/  UMOV UR5, URZ ;  /* 0x0000003f00057c82 */ /* 0x000fe20008000000 */
[----:B------:R-:W-:Y:S01]  /*2220*/  MOV R12, R10 ;  /* 0x0000000a000c7202 */ /* 0x000fe20000000f00 */
[----:B------:R-:W-:-:S04]  /*2230*/  IMAD.WIDE.U32 R18, R32, UR6, R18 ;  /* 0x0000000620127c25 */ /* 0x000fc8000f8e0012 */
[----:B------:R-:W-:Y:S01]  /*2240*/  IMAD R27, R27, UR6, R14 ;  /* 0x000000061b1b7c24 */ /* 0x000fe2000f8e020e */
[----:B------:R-:W-:Y:S01]  /*2250*/  LEA R14, P2, R20, UR16, 0x1 ;  /* 0x00000010140e7c11 */ /* 0x000fe2000f8408ff */
[----:B------:R-:W-:Y:S01]  /*2260*/  IMAD R33, R33, UR6, R16 ;  /* 0x0000000621217c24 */ /* 0x000fe2000f8e0210 */
[----:B------:R-:W-:Y:S01]  /*2270*/  LEA R16, P3, R18, UR14, 0x1 ;  /* 0x0000000e12107c11 */ /* 0x000fe2000f8608ff */
[----:B------:R-:W-:Y:S02]  /*2280*/  IMAD.IADD R27, R21, 0x1, R27 ;  /* 0x00000001151b7824 */ /* 0x000fe400078e021b */
        /* <DEDUP_REMOVED lines=8> */
.L_x_131:
[----:B0-----:R-:W-:Y:S02]  /*2310*/  IMAD.MOV.U32 R18, RZ, RZ, R16 ;  /* 0x000000ffff127224 */ /* 0x001fe400078e0010 */
        /* <DEDUP_REMOVED lines=103> */
.L_x_130:
[----:B------:R-:W-:-:S13]  /*2990*/  ISETP.GT.AND P2, PT, R12, 0x4, PT ;  /* 0x000000040c00780c */ /* 0x000fda0003f44270 */
[----:B------:R-:W-:Y:S05]  /*29a0*/  @!P2 BRA `(.L_x_132) ;  /* 0x0000000000dca947 */ /* 0x000fea0003800000 */
        /* <DEDUP_REMOVED lines=55> */
.L_x_132:
[----:B------:R-:W-:-:S13]  /*2d20*/  ISETP.NE.OR P0, PT, R12, RZ, P0 ;  /* 0x000000ff0c00720c */ /* 0x000fda0000705670 */
[----:B------:R-:W-:Y:S05]  /*2d30*/  @!P0 BRA `(.L_x_128) ;  /* 0x0000000000808947 */ /* 0x000fea0003800000 */
.L_x_129:
[----:B01-3--:R-:W-:Y:S01]  /*2d40*/  IMAD.MOV.U32 R18, RZ, RZ, R16 ;  /* 0x000000ffff127224 */ /* 0x00bfe200078e0010 */
        /* <DEDUP_REMOVED lines=17> */
[----:B------:R-:W-:-:S02]  /*2e60*/  IADD3.X R29, R25, UR8, RZ, P2, !PT ;  /* 0x00000008191d7c10 */ /* 0x000fc400097fe4ff */
[----:B0-----:R-:W-:Y:S02]  /*2e70*/  IADD3 R18, P0, R26, UR11, RZ ;  /* 0x0000000b1a127c10 */ /* 0x001fe4000ff1e0ff */
[----:B------:R-:W-:Y:S01]  /*2e80*/  IADD3 R12, R12, -0x4, RZ ;  /* 0xfffffffc0c0c7810 */ /* 0x000fe20007ffe0ff */
        /* <DEDUP_REMOVED lines=11> */
.L_x_128:
[----:B------:R-:W-:-:S13]  /*2f40*/  ISETP.NE.AND P0, PT, R0, RZ, PT ;  /* 0x000000ff0000720c */ /* 0x000fda0003f05270 */
[----:B------:R-:W-:Y:S05]  /*2f50*/  @!P0 BRA `(.L_x_133) ;  /* 0x0000000000e48947 */ /* 0x000fea0003800000 */
[----:B01-3--:R-:W0:Y:S01]  /*2f60*/  LDC.64 R18, c[0x0][0x250] ;  /* 0x00009400ff127b82 */ /* 0x00be220000000a00 */
[----:B------:R-:W-:Y:S01]  /*2f70*/  USHF.R.S32.HI UR14, URZ, 0x1f, UR5 ;  /* 0x0000001f3f0e7899 */ /* 0x000fe20008011405 */
[----:B------:R-:W-:Y:S01]  /*2f80*/  IMAD.MOV.U32 R16, RZ, RZ, R8 ;  /* 0x000000ffff107224 */ /* 0x000fe200078e0008 */
[----:B------:R-:W-:Y:S01]  /*2f90*/  ULDC.64 UR16, c[0x0][0x220] ;  /* 0x0000880000107ab9 */ /* 0x000fe20000000a00 */
[----:B------:R-:W-:Y:S01]  /*2fa0*/  MOV R14, R6 ;  /* 0x00000006000e7202 */ /* 0x000fe20000000f00 */
        /* <DEDUP_REMOVED lines=50> */
[----:B------:R-:W-:-:S05]  /*32d0*/  LEA.HI.X R9, R14, UR19, R9, 0x1, P0 ;  /* 0x000000130e097c11 */ /* 0x000fca00080f0c09 */
[----:B--2---:R0:W-:Y:S02]  /*32e0*/  STG.E.U16 desc[UR12][R8.64], R7 ;  /* 0x0000000708007986 */ /* 0x0041e4000c10150c */
.L_x_133:
[----:B------:R-:W-:-:S04]  /*32f0*/  UIADD3 UR6, UP0, UR6, 0x1, URZ ;  /* 0x0000000106067890 */ /* 0x000fc8000ff1e03f */
[----:B------:R-:W-:Y:S01]  /*3300*/  UIADD3.X UR7, URZ, UR7, URZ, UP0, !UPT ;  /* 0x000000073f077290 */ /* 0x000fe200087fe43f */
[----:B------:R-:W-:Y:S11]  /*3310*/  @!P1 BRA `(.L_x_134) ;  /* 0xffffffec00549947 */ /* 0x000ff6000383ffff */
[----:B------:R-:W-:Y:S05]  /*3320*/  EXIT ;  /* 0x000000000000794d */ /* 0x000fea0003800000 */
.L_x_135:
        /* <DEDUP_REMOVED lines=13> */
.L_x_176:


//--------------------- .text._ZN2at6native53_GLOBAL__N__83c2e5dd_20_UpSampleBicubic2d_cu_80ee57ca37upsample_bicubic2d_out_frame_parallelIN3c104HalfEfEEviT0_S5_bNS_27GenericPackedTensorAccessorIKT_Lm4ENS_16DefaultPtrTraitsElEENS6_IS7_Lm4ES9_lEE --------------------------
	.section	.text._ZN2at6native53_GLOBAL__N__83c2e5dd_20_UpSampleBicubic2d_cu_80ee57ca37upsample_bicubic2d_out_frame_parallelIN3c104HalfEfEEviT0_S5_bNS_27GenericPackedTensorAccessorIKT_Lm4ENS_16DefaultPtrTraitsElEENS6_IS7_Lm4ES9_lEE,"ax",@progbits
	.align	128
.text._ZN2at6native53_GLOBAL__N__83c2e5dd_20_UpSampleBicubic2d_cu_80ee57ca37upsample_bicubic2d_out_frame_parallelIN3c104HalfEfEEviT0_S5_bNS_27GenericPackedTensorAccessorIKT_Lm4ENS_16DefaultPtrTraitsElEENS6_IS7_Lm4ES9_lEE:
        .type           _ZN2at6native53_GLOBAL__N__83c2e5dd_20_UpSampleBicubic2d_cu_80ee57ca37upsample_bicubic2d_out_frame_parallelIN3c104HalfEfEEviT0_S5_bNS_27GenericPackedTensorAccessorIKT_Lm4ENS_16DefaultPtrTraitsElEENS6_IS7_Lm4ES9_lEE,@function
        .size           _ZN2at6native53_GLOBAL__N__83c2e5dd_20_UpSampleBicubic2d_cu_80ee57ca37upsample_bicubic2d_out_frame_parallelIN3c104HalfEfEEviT0_S5_bNS_27GenericPackedTensorAccessorIKT_Lm4ENS_16DefaultPtrTraitsElEENS6_IS7_Lm4ES9_lEE,(.L_x_177 - _ZN2at6native53_GLOBAL__N__83c2e5dd_20_UpSampleBicubic2d_cu_80ee57ca37upsample_bicubic2d_out_frame_parallelIN3c104HalfEfEEviT0_S5_bNS_27GenericPackedTensorAccessorIKT_Lm4ENS_16DefaultPtrTraitsElEENS6_IS7_Lm4ES9_lEE)
        .other          _ZN2at6native53_GLOBAL__N__83c2e5dd_20_UpSampleBicubic2d_cu_80ee57ca37upsample_bicubic2d_out_frame_parallelIN3c104HalfEfEEviT0_S5_bNS_27GenericPackedTensorAccessorIKT_Lm4ENS_16DefaultPtrTraitsElEENS6_IS7_Lm4ES9_lEE,@"STO_CUDA_ENTRY STV_DEFAULT"
_ZN2at6native53_GLOBAL__N__83c2e5dd_20_UpSampleBicubic2d_cu_80ee57ca37upsample_bicubic2d_out_frame_parallelIN3c104HalfEfEEviT0_S5_bNS_27GenericPackedTensorAccessorIKT_Lm4ENS_16DefaultPtrTraitsElEENS6_IS7_Lm4ES9_lEE:
        /* <DEDUP_REMOVED lines=23> */
[----:B------:R-:W-:Y:S02]  /*0170*/  MOV R7, R8 ;  /* 0x0000000800077202 */ /* 0x000fe40000000f00 */
[----:B------:R-:W-:-:S03]  /*0180*/  LOP3.LUT R2, R0, R5, RZ, 0x3c, !PT ;  /* 0x0000000500027212 */ /* 0x000fc600078e3cff */
[----:B------:R-:W-:Y:S01]  /*0190*/  IMAD.HI.U32 R42, R3, R7, RZ ;  /* 0x00000007032a7227 */ /* 0x000fe200078e00ff */
[----:B------:R-:W-:-:S04]  /*01a0*/  ISETP.GE.AND P2, PT, R2, RZ, PT ;  /* 0x000000ff0200720c */ /* 0x000fc80003f46270 */
[----:B------:R-:W-:-:S05]  /*01b0*/  IADD3 R3, -R42, RZ, RZ ;  /* 0x000000ff2a037210 */ /* 0x000fca0007ffe1ff */
[----:B------:R-:W-:-:S05]  /*01c0*/  IMAD R3, R6, R3, R7 ;  /* 0x0000000306037224 */ /* 0x000fca00078e0207 */
[----:B------:R-:W-:-:S13]  /*01d0*/  ISETP.GT.U32.AND P1, PT, R6, R3, PT ;  /* 0x000000030600720c */ /* 0x000fda0003f24070 */
[-C--:B------:R-:W-:Y:S02]  /*01e0*/  @!P1 IADD3 R3, R3, -R6.reuse, RZ ;  /* 0x8000000603039210 */ /* 0x080fe40007ffe0ff */
[----:B------:R-:W-:Y:S02]  /*01f0*/  @!P1 IADD3 R42, R42, 0x1, RZ ;  /* 0x000000012a2a9810 */ /* 0x000fe40007ffe0ff */
[----:B------:R-:W-:Y:S02]  /*0200*/  ISETP.GE.U32.AND P0, PT, R3, R6, PT ;  /* 0x000000060300720c */ /* 0x000fe40003f06070 */
[----:B------:R-:W-:-:S11]  /*0210*/  ISETP.NE.AND P1, PT, R5, RZ, PT ;  /* 0x000000ff0500720c */ /* 0x000fd60003f25270 */
[----:B------:R-:W-:Y:S02]  /*0220*/  @P0 IADD3 R42, R42, 0x1, RZ ;  /* 0x000000012a2a0810 */ /* 0x000fe40007ffe0ff */
[----:B0-----:R-:W-:Y:S02]  /*0230*/  ISETP.NE.AND P0, PT, R5, R4, PT ;  /* 0x000000040500720c */ /* 0x001fe40003f05270 */
        /* <DEDUP_REMOVED lines=31> */
[----:B------:R-:W-:Y:S01]  /*0430*/  HFMA2.MMA R23, -RZ, RZ, 1.8125, 0 ;  /* 0x3f400000ff177435 */ /* 0x000fe200000001ff */
[----:B------:R-:W-:Y:S01]  /*0440*/  IADD3 R4, R4, -0x1, RZ ;  /* 0xffffffff04047810 */ /* 0x000fe20007ffe0ff */
[----:B------:R-:W-:Y:S01]  /*0450*/  IMAD R6, R2, UR8, RZ ;  /* 0x0000000802067c24 */ /* 0x000fe2000f8e02ff */
[----:B------:R-:W-:Y:S01]  /*0460*/  IADD3 R12, R12, -0x1, RZ ;  /* 0xffffffff0c0c7810 */ /* 0x000fe20007ffe0ff */
        /* <DEDUP_REMOVED lines=16> */
[CC--:B------:R-:W-:Y:S01]  /*0570*/  VIMNMX.RELU R5, R7.reuse, R12.reuse, PT ;  /* 0x0000000c07057248 */ /* 0x0c0fe20003fe1100 */
[----:B------:R-:W-:Y:S01]  /*0580*/  IMAD.WIDE.U32 R10, R10, UR8, RZ ;  /* 0x000000080a0a7c25 */ /* 0x000fe2000f8e00ff */
[----:B------:R-:W-:Y:S01]  /*0590*/  VIADDMNMX.RELU R7, R7, 0x2, R12, PT ;  /* 0x0000000207077846 */ /* 0x000fe2000380110c */
[----:B------:R-:W-:Y:S01]  /*05a0*/  ULDC.64 UR8, c[0x0][0x2a0] ;  /* 0x0000a80000087ab9 */ /* 0x000fe20000000a00 */
[----:B------:R-:W-:Y:S01]  /*05b0*/  VIMNMX.RELU R8, R8, R12, PT ;  /* 0x0000000c08087248 */ /* 0x000fe20003fe1100 */
[----:B------:R-:W-:Y:S01]  /*05c0*/  FADD.FTZ R12, R16, 1 ;  /* 0x3f800000100c7421 */ /* 0x000fe20000010000 */
[----:B------:R-:W-:Y:S01]  /*05d0*/  SHF.R.S32.HI R14, RZ, 0x1f, R42 ;  /* 0x0000001fff0e7819 */ /* 0x000fe2000001142a */
[----:B------:R-:W-:Y:S01]  /*05e0*/  FADD.FTZ R50, -R51, 1 ;  /* 0x3f80000033327421 */ /* 0x000fe20000010100 */
[----:B------:R-:W-:Y:S01]  /*05f0*/  IADD3 R11, R11, R9, RZ ;  /* 0x000000090b0b7210 */ /* 0x000fe20007ffe0ff */
[----:B------:R-:W-:Y:S01]  /*0600*/  FFMA.FTZ R15, R12, -R23, 3.75 ;  /* 0x407000000c0f7423 */ /* 0x000fe20000010817 */
[----:B------:R-:W-:Y:S01]  /*0610*/  FFMA.FTZ R9, R16, R21, -2.25 ;  /* 0xc010000010097423 */ /* 0x000fe20000010015 */
[----:B------:R-:W-:-:S02]  /*0620*/  IMAD R17, R14, UR8, RZ ;  /* 0x000000080e117c24 */ /* 0x000fc4000f8e02ff */
[----:B------:R-:W-:Y:S01]  /*0630*/  FADD.FTZ R14, -R16, 1 ;  /* 0x3f800000100e7421 */ /* 0x000fe20000010100 */
[----:B------:R-:W-:Y:S01]  /*0640*/  FADD.FTZ R49, R50, 1 ;  /* 0x3f80000032317421 */ /* 0x000fe20000010000 */
[----:B------:R-:W-:Y:S01]  /*0650*/  FMUL.FTZ R9, R16, R9 ;  /* 0x0000000910097220 */ /* 0x000fe20000410000 */
[----:B------:R-:W-:Y:S01]  /*0660*/  FADD.FTZ R52, R51, 1 ;  /* 0x3f80000033347421 */ /* 0x000fe20000010000 */
[----:B0-----:R-:W-:Y:S01]  /*0670*/  IADD3 R18, R13, 0xffffffe, RZ ;  /* 0x0ffffffe0d127810 */ /* 0x001fe20007ffe0ff */
[----:B------:R-:W-:Y:S02]  /*0680*/  IMAD R13, R42, UR9, R17 ;  /* 0x000000092a0d7c24 */ /* 0x000fe4000f8e0211 */
[----:B------:R-:W-:Y:S01]  /*0690*/  FFMA.FTZ R17, R12, R15, -6 ;  /* 0xc0c000000c117423 */ /* 0x000fe2000001000f */
[----:B------:R-:W-:Y:S01]  /*06a0*/  FFMA.FTZ R19, R14, R21, -2.25 ;  /* 0xc01000000e137423 */ /* 0x000fe20000010015 */
[----:B------:R-:W0:Y:S01]  /*06b0*/  F2I.FTZ.U32.TRUNC.NTZ R15, R18 ;  /* 0x00000012000f7305 */ /* 0x000e22000021f000 */
[----:B------:R-:W-:-:S04]  /*06c0*/  IMAD.WIDE.U32 R42, R42, UR8, R10 ;  /* 0x000000082a2a7c25 */ /* 0x000fc8000f8e000a */
[----:B------:R-:W-:Y:S01]  /*06d0*/  FFMA.FTZ R10, R12, R17, 3 ;  /* 0x404000000c0a7423 */ /* 0x000fe20000010011 */
[C---:B------:R-:W-:Y:S01]  /*06e0*/  FMUL.FTZ R11, R14.reuse, R19 ;  /* 0x000000130e0b7220 */ /* 0x040fe20000410000 */
[----:B------:R-:W-:Y:S01]  /*06f0*/  FADD.FTZ R12, R14, 1 ;  /* 0x3f8000000e0c7421 */ /* 0x000fe20000010000 */
[----:B------:R-:W-:Y:S01]  /*0700*/  FFMA.FTZ R9, R16, R9, 1 ;  /* 0x3f80000010097423 */ /* 0x000fe20000010009 */
[----:B------:R-:W-:Y:S01]  /*0710*/  FFMA.FTZ R16, R51, R21, -2.25 ;  /* 0xc010000033107423 */ /* 0x000fe20000010015 */
[----:B------:R-:W-:Y:S01]  /*0720*/  FFMA.FTZ R11, R14, R11, 1 ;  /* 0x3f8000000e0b7423 */ /* 0x000fe2000001000b */
[C---:B------:R-:W-:Y:S01]  /*0730*/  FFMA.FTZ R14, R49.reuse, -R23, 3.75 ;  /* 0x40700000310e7423 */ /* 0x040fe20000010817 */
[----:B------:R-:W-:Y:S01]  /*0740*/  FFMA.FTZ R21, R50, R21, -2.25 ;  /* 0xc010000032157423 */ /* 0x000fe20000010015 */
[-C--:B------:R-:W-:Y:S01]  /*0750*/  FFMA.FTZ R17, R12, -R23.reuse, 3.75 ;  /* 0x407000000c117423 */ /* 0x080fe20000010817 */
[----:B------:R-:W-:Y:S01]  /*0760*/  FFMA.FTZ R19, R52, -R23, 3.75 ;  /* 0x4070000034137423 */ /* 0x000fe20000010817 */
[----:B------:R-:W-:Y:S01]  /*0770*/  FFMA.FTZ R14, R49, R14, -6 ;  /* 0xc0c00000310e7423 */ /* 0x000fe2000001000e */
[----:B------:R-:W-:Y:S01]  /*0780*/  FMUL.FTZ R16, R51, R16 ;  /* 0x0000001033107220 */ /* 0x000fe20000410000 */
[----:B------:R-:W-:Y:S01]  /*0790*/  FFMA.FTZ R17, R12, R17, -6 ;  /* 0xc0c000000c117423 */ /* 0x000fe20000010011 */
[----:B0-----:R-:W-:Y:S01]  /*07a0*/  IADD3 R57, RZ, -R15, RZ ;  /* 0x8000000fff397210 */ /* 0x001fe20007ffe0ff */
[----:B------:R-:W-:Y:S01]  /*07b0*/  FFMA.FTZ R49, R49, R14, 3 ;  /* 0x4040000031317423 */ /* 0x000fe2000001000e */
[----:B------:R-:W-:Y:S01]  /*07c0*/  FFMA.FTZ R19, R52, R19, -6 ;  /* 0xc0c0000034137423 */ /* 0x000fe20000010013 */
[----:B------:R-:W-:Y:S01]  /*07d0*/  FMUL.FTZ R21, R50, R21 ;  /* 0x0000001532157220 */ /* 0x000fe20000410000 */
[----:B------:R-:W-:Y:S01]  /*07e0*/  MOV R14, RZ ;  /* 0x000000ff000e7202 */ /* 0x000fe20000000f00 */
[----:B------:R-:W-:Y:S01]  /*07f0*/  IMAD R57, R57, R58, RZ ;  /* 0x0000003a39397224 */ /* 0x000fe200078e02ff */
[----:B------:R-:W-:Y:S01]  /*0800*/  ISETP.NE.AND P0, PT, R60, RZ, PT ;  /* 0x000000ff3c00720c */ /* 0x000fe20003f05270 */
        /* <DEDUP_REMOVED lines=16> */
[----:B------:R-:W-:Y:S02]  /*0910*/  SHF.R.S32.HI R44, RZ, 0x1f, R7 ;  /* 0x0000001fff2c7819 */ /* 0x000fe40000011407 */
[----:B------:R-:W-:Y:S02]  /*0920*/  SHF.R.S32.HI R47, RZ, 0x1f, R8 ;  /* 0x0000001fff2f7819 */ /* 0x000fe40000011408 */
[----:B------:R-:W-:Y:S02]  /*0930*/  IADD3 R48, R43, R13, RZ ;  /* 0x0000000d2b307210 */ /* 0x000fe40007ffe0ff */
[----:B------:R-:W-:Y:S01]  /*0940*/  MOV R14, UR5 ;  /* 0x00000005000e7c02 */ /* 0x000fe20008000f00 */
[----:B------:R-:W-:-:S06]  /*0950*/  ULDC.64 UR4, c[0x0][0x248] ;  /* 0x0000920000047ab9 */ /* 0x000fcc0000000a00 */
.L_x_137:
        /* <DEDUP_REMOVED lines=24> */
[----:B------:R-:W-:-:S03]  /*0ae0*/  IMAD R19, R47, UR12, RZ ;  /* 0x0000000c2f137c24 */ /* 0x000fc6000f8e02ff */
[----:B------:R-:W-:Y:S01]  /*0af0*/  IADD3 R33, R33, R13, RZ ;  /* 0x0000000d21217210 */ /* 0x000fe20007ffe0ff */
[----:B------:R-:W-:Y:S01]  /*0b00*/  IMAD R13, R0, UR9, R15 ;  /* 0x00000009000d7c24 */ /* 0x000fe2000f8e020f */
[----:B------:R-:W-:Y:S01]  /*0b10*/  SHF.R.S32.HI R15, RZ, 0x1f, R17 ;  /* 0x0000001fff0f7819 */ /* 0x000fe20000011411 */
[----:B------:R-:W-:Y:S02]  /*0b20*/  IMAD R19, R8, UR13, R19 ;  /* 0x0000000d08137c24 */ /* 0x000fe4000f8e0213 */
[----:B------:R-:W-:-:S04]  /*0b30*/  IMAD.WIDE.U32 R22, R0, UR8, R32 ;  /* 0x0000000800167c25 */ /* 0x000fc8000f8e0020 */
[----:B------:R-:W-:Y:S01]  /*0b40*/  IMAD R18, R15, UR10, RZ ;  /* 0x0000000a0f127c24 */ /* 0x000fe2000f8e02ff */
[----:B------:R-:W-:Y:S01]  /*0b50*/  IADD3 R23, R23, R13, RZ ;  /* 0x0000000d17177210 */ /* 0x000fe20007ffe0ff */
[----:B------:R-:W-:-:S04]  /*0b60*/  IMAD.WIDE.U32 R30, R3, UR8, R32 ;  /* 0x00000008031e7c25 */ /* 0x000fc8000f8e0020 */
[C---:B------:R-:W-:Y:S02]  /*0b70*/  IMAD R18, R17.reuse, UR11, R18 ;  /* 0x0000000b11127c24 */ /* 0x040fe4000f8e0212 */
[----:B------:R-:W-:-:S05]  /*0b80*/  IMAD.WIDE.U32 R22, R17, UR10, R22 ;  /* 0x0000000a11167c25 */ /* 0x000fca000f8e0016 */
[----:B------:R-:W-:Y:S01]  /*0b90*/  IADD3 R35, R23, R18, RZ ;  /* 0x0000001217237210 */ /* 0x000fe20007ffe0ff */
[----:B------:R-:W-:Y:S01]  /*0ba0*/  IMAD R23, R45, UR12, RZ ;  /* 0x0000000c2d177c24 */ /* 0x000fe2000f8e02ff */
[----:B------:R-:W-:Y:S01]  /*0bb0*/  MOV R34, R22 ;  /* 0x0000001600227202 */ /* 0x000fe20000000f00 */
[----:B------:R-:W-:Y:S02]  /*0bc0*/  IMAD R22, R54, UR8, RZ ;  /* 0x0000000836167c24 */ /* 0x000fe4000f8e02ff */
[----:B------:R-:W-:Y:S02]  /*0bd0*/  IMAD R23, R6, UR13, R23 ;  /* 0x0000000d06177c24 */ /* 0x000fe4000f8e0217 */
[----:B------:R-:W-:-:S04]  /*0be0*/  IMAD.WIDE.U32 R24, R8, UR12, R34 ;  /* 0x0000000c08187c25 */ /* 0x000fc8000f8e0022 */
[--C-:B------:R-:W-:Y:S01]  /*0bf0*/  IMAD.WIDE.U32 R28, R5, UR12, R34.reuse ;  /* 0x0000000c051c7c25 */ /* 0x100fe2000f8e0022 */
[----:B------:R-:W-:Y:S02]  /*0c00*/  IADD3 R13, R25, R19, RZ ;  /* 0x00000013190d7210 */ /* 0x000fe40007ffe0ff */
[----:B------:R-:W-:Y:S01]  /*0c10*/  LEA R38, P1, R24, UR14, 0x1 ;  /* 0x0000000e18267c11 */ /* 0x000fe2000f8208ff */
[----:B------:R-:W-:Y:S01]  /*0c20*/  IMAD.WIDE.U32 R26, R6, UR12, R34 ;  /* 0x0000000c061a7c25 */ /* 0x000fe2000f8e0022 */
[----:B------:R-:W-:Y:S02]  /*0c30*/  IADD3 R25, R29, R21, RZ ;  /* 0x000000151d197210 */ /* 0x000fe40007ffe0ff */
[----:B------:R-:W-:Y:S01]  /*0c40*/  LEA.HI.X R39, R24, UR15, R13, 0x1, P1 ;  /* 0x0000000f18277c11 */ /* 0x000fe200088f0c0d */
[----:B------:R-:W-:Y:S01]  /*0c50*/  IMAD.WIDE.U32 R34, R7, UR12, R34 ;  /* 0x0000000c07227c25 */ /* 0x000fe2000f8e0022 */
[C---:B------:R-:W-:Y:S02]  /*0c60*/  LEA R36, P2, R28.reuse, UR14, 0x1 ;  /* 0x0000000e1c247c11 */ /* 0x040fe4000f8408ff */
[----:B------:R-:W-:Y:S01]  /*0c70*/  IADD3 R13, R27, R23, RZ ;  /* 0x000000171b0d7210 */ /* 0x000fe20007ffe0ff */
[----:B------:R-:W-:Y:S01]  /*0c80*/  IMAD R27, R55, UR8, RZ ;  /* 0x00000008371b7c24 */ /* 0x000fe2000f8e02ff */
[----:B------:R-:W-:Y:S01]  /*0c90*/  LEA.HI.X R37, R28, UR15, R25, 0x1, P2 ;  /* 0x0000000f1c257c11 */ /* 0x000fe200090f0c19 */
[----:B------:R-:W-:Y:S01]  /*0ca0*/  IMAD.WIDE.U32 R28, R2, UR8, R32 ;  /* 0x00000008021c7c25 */ /* 0x000fe2000f8e0020 */
[----:B------:R-:W-:-:S03]  /*0cb0*/  LEA R24, P1, R26, UR14, 0x1 ;  /* 0x0000000e1a187c11 */ /* 0x000fc6000f8208ff */
[----:B------:R-:W-:Y:S01]  /*0cc0*/  IMAD R27, R2, UR9, R27 ;  /* 0x00000009021b7c24 */ /* 0x000fe2000f8e021b */
[----:B------:R-:W-:Y:S01]  /*0cd0*/  LEA.HI.X R25, R26, UR15, R13, 0x1, P1 ;  /* 0x0000000f1a197c11 */ /* 0x000fe200088f0c0d */
[----:B------:R-:W-:Y:S01]  /*0ce0*/  IMAD R13, R3, UR9, R22 ;  /* 0x00000009030d7c24 */ /* 0x000fe2000f8e0216 */
[----:B------:R-:W-:Y:S01]  /*0cf0*/  LEA R26, P1, R34, UR14, 0x1 ;  /* 0x0000000e221a7c11 */ /* 0x000fe2000f8208ff */
[----:B------:R-:W-:Y:S02]  /*0d00*/  IMAD.IADD R29, R29, 0x1, R27 ;  /* 0x000000011d1d7824 */ /* 0x000fe400078e021b */
[----:B------:R-:W-:Y:S01]  /*0d10*/  IMAD R27, R53, UR8, RZ ;  /* 0x00000008351b7c24 */ /* 0x000fe2000f8e02ff */
[----:B------:R-:W-:Y:S01]  /*0d20*/  IADD3 R31, R31, R13, RZ ;  /* 0x0000000d1f1f7210 */ /* 0x000fe20007ffe0ff */
[----:B------:R-:W-:-:S04]  /*0d30*/  IMAD.WIDE.U32 R28, R17, UR10, R28 ;  /* 0x0000000a111c7c25 */ /* 0x000fc8000f8e001c */
[----:B------:R-:W-:Y:S01]  /*0d40*/  IMAD R22, R44, UR12, RZ ;  /* 0x0000000c2c167c24 */ /* 0x000fe2000f8e02ff */
[----:B------:R-:W-:Y:S01]  /*0d50*/  IADD3 R29, R18, R29, RZ ;  /* 0x0000001d121d7210 */ /* 0x000fe20007ffe0ff */
[C---:B------:R-:W-:Y:S02]  /*0d60*/  IMAD R41, R4.reuse, UR9, R27 ;  /* 0x0000000904297c24 */ /* 0x040fe4000f8e021b */
[----:B------:R-:W-:-:S04]  /*0d70*/  IMAD.WIDE.U32 R32, R4, UR8, R32 ;  /* 0x0000000804207c25 */ /* 0x000fc8000f8e0020 */
[----:B------:R-:W-:Y:S01]  /*0d80*/  IMAD R13, R7, UR13, R22 ;  /* 0x0000000d070d7c24 */ /* 0x000fe2000f8e0216 */
[----:B------:R-:W-:Y:S01]  /*0d90*/  IADD3 R33, R33, R41, RZ ;  /* 0x0000002921217210 */ /* 0x000fe20007ffe0ff */
[----:B------:R-:W-:Y:S01]  /*0da0*/  IMAD.WIDE.U32 R40, R8, UR12, R28 ;  /* 0x0000000c08287c25 */ /* 0x000fe2000f8e001c */
[----:B------:R0:W2:Y:S02]  /*0db0*/  LDG.E.U16 R22, desc[UR6][R36.64] ;  /* 0x0000000624167981 */ /* 0x0000a4000c1e1500 */
[----:B------:R-:W-:Y:S01]  /*0dc0*/  IADD3 R27, R35, R13, RZ ;  /* 0x0000000d231b7210 */ /* 0x000fe20007ffe0ff */
[----:B------:R-:W-:Y:S01]  /*0dd0*/  IMAD.WIDE.U32 R30, R17, UR10, R30 ;  /* 0x0000000a111e7c25 */ /* 0x000fe2000f8e001e */
[----:B------:R-:W-:Y:S02]  /*0de0*/  IADD3 R35, R19, R41, RZ ;  /* 0x0000002913237210 */ /* 0x000fe40007ffe0ff */
[----:B------:R-:W-:Y:S01]  /*0df0*/  LEA.HI.X R27, R34, UR15, R27, 0x1, P1 ;  /* 0x0000000f221b7c11 */ /* 0x000fe200088f0c1b */
[----:B------:R-:W-:Y:S01]  /*0e00*/  IMAD.WIDE.U32 R32, R17, UR10, R32 ;  /* 0x0000000a11207c25 */ /* 0x000fe2000f8e0020 */
[----:B------:R-:W-:-:S02]  /*0e10*/  LEA R34, P1, R40, UR14, 0x1 ;  /* 0x0000000e28227c11 */ /* 0x000fc4000f8208ff */
[C---:B------:R-:W-:Y:S01]  /*0e20*/  IADD3 R31, R18.reuse, R31, RZ ;  /* 0x0000001f121f7210 */ /* 0x040fe20007ffe0ff */
[----:B0-----:R-:W-:Y:S01]  /*0e30*/  IMAD.WIDE.U32 R36, R5, UR12, R28 ;  /* 0x0000000c05247c25 */ /* 0x001fe2000f8e001c */
[----:B------:R-:W-:Y:S02]  /*0e40*/  IADD3 R33, R18, R33, RZ ;  /* 0x0000002112217210 */ /* 0x000fe40007ffe0ff */
[----:B------:R-:W-:Y:S01]  /*0e50*/  LEA.HI.X R35, R40, UR15, R35, 0x1, P1 ;  /* 0x0000000f28237c11 */ /* 0x000fe200088f0c23 */
[----:B------:R0:W3:Y:S01]  /*0e60*/  LDG.E.U16 R18, desc[UR6][R38.64] ;  /* 0x0000000626127981 */ /* 0x0000e2000c1e1500 */
[----:B------:R-:W-:-:S03]  /*0e70*/  IADD3 R41, R21, R37, RZ ;  /* 0x0000002515297210 */ /* 0x000fc60007ffe0ff */
[----:B------:R-:W4:Y:S04]  /*0e80*/  LDG.E.U16 R37, desc[UR6][R26.64] ;  /* 0x000000061a257981 */ /* 0x000f28000c1e1500 */
[----:B------:R-:W5:Y:S01]  /*0e90*/  LDG.E.U16 R40, desc[UR6][R34.64] ;  /* 0x0000000622287981 */ /* 0x000f62000c1e1500 */
[----:B0-----:R-:W-:-:S04]  /*0ea0*/  LEA R38, P1, R36, UR14, 0x1 ;  /* 0x0000000e24267c11 */ /* 0x001fc8000f8208ff */
[----:B------:R-:W-:Y:S02]  /*0eb0*/  LEA.HI.X R39, R36, UR15, R41, 0x1, P1 ;  /* 0x0000000f24277c11 */ /* 0x000fe400088f0c29 */
[----:B------:R0:W4:Y:S04]  /*0ec0*/  LDG.E.U16 R36, desc[UR6][R24.64] ;  /* 0x0000000618247981 */ /* 0x000128000c1e1500 */
[----:B------:R-:W4:Y:S01]  /*0ed0*/  LDG.E.U16 R38, desc[UR6][R38.64] ;  /* 0x0000000626267981 */ /* 0x000f22000c1e1500 */
[----:B0-----:R-:W-:-:S04]  /*0ee0*/  IMAD.WIDE.U32 R24, R6, UR12, R28 ;  /* 0x0000000c06187c25 */ /* 0x001fc8000f8e001c */
[----:B------:R-:W-:Y:S01]  /*0ef0*/  IMAD.WIDE.U32 R28, R7, UR12, R28 ;  /* 0x0000000c071c7c25 */ /* 0x000fe2000f8e001c */
[----:B------:R-:W-:Y:S02]  /*0f00*/  IADD3 R41, R23, R25, RZ ;  /* 0x0000001917297210 */ /* 0x000fe40007ffe0ff */
[C---:B------:R-:W-:Y:S02]  /*0f10*/  LEA R26, P1, R24.reuse, UR14, 0x1 ;  /* 0x0000000e181a7c11 */ /* 0x040fe4000f8208ff */
[----:B------:R-:W-:Y:S02]  /*0f20*/  IADD3 R29, R13, R29, RZ ;  /* 0x0000001d0d1d7210 */ /* 0x000fe40007ffe0ff */
[----:B------:R-:W-:Y:S02]  /*0f30*/  LEA.HI.X R27, R24, UR15, R41, 0x1, P1 ;  /* 0x0000000f181b7c11 */ /* 0x000fe400088f0c29 */
[----:B------:R-:W-:-:S03]  /*0f40*/  LEA R24, P1, R28, UR14, 0x1 ;  /* 0x0000000e1c187c11 */ /* 0x000fc6000f8208ff */
[----:B------:R-:W4:Y:S01]  /*0f50*/  LDG.E.U16 R39, desc[UR6][R26.64] ;  /* 0x000000061a277981 */ /* 0x000f22000c1e1500 */
[----:B------:R-:W-:Y:S01]  /*0f60*/  LEA.HI.X R25, R28, UR15, R29, 0x1, P1 ;  /* 0x0000000f1c197c11 */ /* 0x000fe200088f0c1d */
[----:B------:R-:W-:-:S04]  /*0f70*/  IMAD.WIDE.U32 R28, R8, UR12, R30 ;  /* 0x0000000c081c7c25 */ /* 0x000fc8000f8e001e */
[----:B------:R0:W4:Y:S01]  /*0f80*/  LDG.E.U16 R41, desc[UR6][R24.64] ;  /* 0x0000000618297981 */ /* 0x000122000c1e1500 */
[----:B------:R-:W-:Y:S02]  /*0f90*/  IADD3 R29, R19, R29, RZ ;  /* 0x0000001d131d7210 */ /* 0x000fe40007ffe0ff */
[----:B------:R-:W-:-:S04]  /*0fa0*/  LEA R34, P1, R28, UR14, 0x1 ;  /* 0x0000000e1c227c11 */ /* 0x000fc8000f8208ff */
[----:B------:R-:W-:Y:S01]  /*0fb0*/  LEA.HI.X R35, R28, UR15, R29, 0x1, P1 ;  /* 0x0000000f1c237c11 */ /* 0x000fe200088f0c1d */
[----:B0-----:R-:W-:-:S04]  /*0fc0*/  IMAD.WIDE.U32 R24, R5, UR12, R30 ;  /* 0x0000000c05187c25 */ /* 0x001fc8000f8e001e */
[----:B------:R-:W4:Y:S01]  /*0fd0*/  LDG.E.U16 R34, desc[UR6][R34.64] ;  /* 0x0000000622227981 */ /* 0x000f22000c1e1500 */
[----:B------:R-:W-:Y:S01]  /*0fe0*/  IMAD.IADD R29, R21, 0x1, R25 ;  /* 0x00000001151d7824 */ /* 0x000fe200078e0219 */
[----:B------:R-:W-:-:S04]  /*0ff0*/  LEA R26, P1, R24, UR14, 0x1 ;  /* 0x0000000e181a7c11 */ /* 0x000fc8000f8208ff */
[----:B------:R-:W-:Y:S01]  /*1000*/  LEA.HI.X R27, R24, UR15, R29, 0x1, P1 ;  /* 0x0000000f181b7c11 */ /* 0x000fe200088f0c1d */
[----:B------:R-:W-:-:S04]  /*1010*/  IMAD.WIDE.U32 R24, R6, UR12, R30 ;  /* 0x0000000c06187c25 */ /* 0x000fc8000f8e001e */
[----:B------:R0:W4:Y:S01]  /*1020*/  LDG.E.U16 R35, desc[UR6][R26.64] ;  /* 0x000000061a237981 */ /* 0x000122000c1e1500 */
[----:B------:R-:W-:Y:S01]  /*1030*/  IMAD.WIDE.U32 R30, R7, UR12, R30 ;  /* 0x0000000c071e7c25 */ /* 0x000fe2000f8e001e */
[----:B------:R-:W-:Y:S02]  /*1040*/  IADD3 R29, R23, R25, RZ ;  /* 0x00000019171d7210 */ /* 0x000fe40007ffe0ff */
[C---:B0-----:R-:W-:Y:S02]  /*1050*/  LEA R26, P1, R24.reuse, UR14, 0x1 ;  /* 0x0000000e181a7c11 */ /* 0x041fe4000f8208ff */
        /* <DEDUP_REMOVED lines=17> */
[----:B------:R-:W-:Y:S01]  /*1170*/  IMAD.WIDE.U32 R32, R7, UR12, R32 ;  /* 0x0000000c07207c25 */ /* 0x000fe2000f8e0020 */
[----:B------:R-:W-:-:S04]  /*1180*/  IADD3 R23, R23, R27, RZ ;  /* 0x0000001b17177210 */ /* 0x000fc80007ffe0ff */
[----:B------:R-:W-:Y:S02]  /*1190*/  IADD3 R13, R13, R33, RZ ;  /* 0x000000210d0d7210 */ /* 0x000fe40007ffe0ff */
[----:B0-----:R-:W-:-:S04]  /*11a0*/  LEA R28, P1, R26, UR14, 0x1 ;  /* 0x0000000e1a1c7c11 */ /* 0x001fc8000f8208ff */
[----:B------:R-:W-:Y:S02]  /*11b0*/  LEA.HI.X R29, R26, UR15, R23, 0x1, P1 ;  /* 0x0000000f1a1d7c11 */ /* 0x000fe400088f0c17 */
[----:B------:R-:W-:-:S04]  /*11c0*/  LEA R26, P1, R32, UR14, 0x1 ;  /* 0x0000000e201a7c11 */ /* 0x000fc8000f8208ff */
[----:B------:R-:W-:Y:S02]  /*11d0*/  LEA.HI.X R27, R32, UR15, R13, 0x1, P1 ;  /* 0x0000000f201b7c11 */ /* 0x000fe400088f0c0d */
[----:B------:R3:W4:Y:S04]  /*11e0*/  LDG.E.U16 R13, desc[UR6][R28.64] ;  /* 0x000000061c0d7981 */ /* 0x000728000c1e1500 */
[----:B------:R-:W4:Y:S01]  /*11f0*/  LDG.E.U16 R26, desc[UR6][R26.64] ;  /* 0x000000061a1a7981 */ /* 0x000f22000c1e1500 */
[----:B------:R-:W-:-:S04]  /*1200*/  IMAD R33, R20, UR16, RZ ;  /* 0x0000001014217c24 */ /* 0x000fc8000f8e02ff */
[----:B------:R-:W-:Y:S02]  /*1210*/  IMAD R33, R16, UR17, R33 ;  /* 0x0000001110217c24 */ /* 0x000fe4000f8e0221 */
[----:B--2---:R-:W-:Y:S01]  /*1220*/  HADD2.F32 R21, -RZ, R22.H0_H0 ;  /* 0x20000016ff157230 */ /* 0x004fe20000004100 */
[----:B------:R-:W-:Y:S01]  /*1230*/  MOV R22, R42 ;  /* 0x0000002a00167202 */ /* 0x000fe20000000f00 */
[----:B---3--:R-:W-:Y:S02]  /*1240*/  HADD2.F32 R29, -RZ, R18.H0_H0 ;  /* 0x20000012ff1d7230 */ /* 0x008fe40000004100 */
[----:B-----5:R-:W-:Y:S02]  /*1250*/  HADD2.F32 R40, -RZ, R40.H0_H0 ;  /* 0x20000028ff287230 */ /* 0x020fe40000004100 */
[----:B----4-:R-:W-:-:S05]  /*1260*/  HADD2.F32 R38, -RZ, R38.H0_H0 ;  /* 0x20000026ff267230 */ /* 0x010fca0000004100 */
[C---:B------:R-:W-:Y:S01]  /*1270*/  FMUL.FTZ R23, R9.reuse, R38 ;  /* 0x0000002609177220 */ /* 0x040fe20000410000 */
[----:B------:R-:W-:-:S03]  /*1280*/  FMUL.FTZ R25, R9, R40 ;  /* 0x0000002809197220 */ /* 0x000fc60000410000 */
[C---:B------:R-:W-:Y:S01]  /*1290*/  FFMA.FTZ R32, R10.reuse, R21, R23 ;  /* 0x000000150a207223 */ /* 0x040fe20000010017 */
[----:B------:R-:W-:Y:S01]  /*12a0*/  MOV R23, R48 ;  /* 0x0000003000177202 */ /* 0x000fe20000000f00 */
[----:B------:R-:W-:Y:S01]  /*12b0*/  FFMA.FTZ R18, R10, R29, R25 ;  /* 0x0000001d0a127223 */ /* 0x000fe20000010019 */
[----:B------:R-:W-:Y:S02]  /*12c0*/  HADD2.F32 R20, -RZ, R39.H0_H0 ;  /* 0x20000027ff147230 */ /* 0x000fe40000004100 */
[----:B------:R-:W-:-:S03]  /*12d0*/  HADD2.F32 R39, -RZ, R36.H0_H0 ;  /* 0x20000024ff277230 */ /* 0x000fc60000004100 */
[----:B------:R-:W-:Y:S01]  /*12e0*/  FMUL.FTZ R28, R9, R20 ;  /* 0x00000014091c7220 */ /* 0x000fe20000410000 */
[----:B------:R-:W-:-:S04]  /*12f0*/  IMAD.WIDE.U32 R20, R16, UR16, R22 ;  /* 0x0000001010147c25 */ /* 0x000fc8000f8e0016 */
[----:B------:R-:W-:Y:S01]  /*1300*/  FFMA.FTZ R16, R10, R39, R28 ;  /* 0x000000270a107223 */ /* 0x000fe2000001001c */
[----:B------:R-:W-:Y:S02]  /*1310*/  HADD2.F32 R28, -RZ, R41.H0_H0 ;  /* 0x20000029ff1c7230 */ /* 0x000fe40000004100 */
[----:B------:R-:W-:Y:S02]  /*1320*/  HADD2.F32 R37, -RZ, R37.H0_H0 ;  /* 0x20000025ff257230 */ /* 0x000fe40000004100 */
[----:B------:R-:W-:Y:S02]  /*1330*/  HADD2.F32 R34, -RZ, R34.H0_H0 ;  /* 0x20000022ff227230 */ /* 0x000fe40000004100 */
[----:B------:R-:W-:Y:S01]  /*1340*/  FMUL.FTZ R23, R9, R28 ;  /* 0x0000001c09177220 */ /* 0x000fe20000410000 */
[----:B------:R-:W-:-:S05]  /*1350*/  HADD2.F32 R35, -RZ, R35.H0_H0 ;  /* 0x20000023ff237230 */ /* 0x000fca0000004100 */
[C---:B------:R-:W-:Y:S01]  /*1360*/  FFMA.FTZ R35, R11.reuse, R35, R32 ;  /* 0x000000230b237223 */ /* 0x040fe20000010020 */
[----:B------:R-:W-:Y:S01]  /*1370*/  FFMA.FTZ R28, R10, R37, R23 ;  /* 0x000000250a1c7223 */ /* 0x000fe20000010017 */
[----:B------:R-:W-:Y:S02]  /*1380*/  HADD2.F32 R30, -RZ, R30.H0_H0 ;  /* 0x2000001eff1e7230 */ /* 0x000fe40000004100 */
[----:B------:R-:W-:Y:S02]  /*1390*/  HADD2.F32 R22, -RZ, R19.H0_H0 ;  /* 0x20000013ff167230 */ /* 0x000fe40000004100 */
[----:B------:R-:W-:-:S04]  /*13a0*/  FFMA.FTZ R19, R11, R34, R18 ;  /* 0x000000220b137223 */ /* 0x000fc80000010012 */
[----:B------:R-:W-:Y:S01]  /*13b0*/  FFMA.FTZ R19, R12, R22, R19 ;  /* 0x000000160c137223 */ /* 0x000fe20000010013 */
[----:B------:R-:W-:-:S05]  /*13c0*/  HADD2.F32 R31, -RZ, R31.H0_H0 ;  /* 0x2000001fff1f7230 */ /* 0x000fca0000004100 */
[----:B------:R-:W-:-:S04]  /*13d0*/  FFMA.FTZ R18, R12, R31, R35 ;  /* 0x0000001f0c127223 */ /* 0x000fc80000010023 */
[----:B------:R-:W-:-:S04]  /*13e0*/  FMUL.FTZ R23, R51, R18 ;  /* 0x0000001233177220 */ /* 0x000fc80000410000 */
[----:B------:R-:W-:Y:S01]  /*13f0*/  FFMA.FTZ R23, R52, R19, R23 ;  /* 0x0000001334177223 */ /* 0x000fe20000010017 */
[----:B------:R-:W-:Y:S02]  /*1400*/  HADD2.F32 R22, -RZ, R13.H0_H0 ;  /* 0x2000000dff167230 */ /* 0x000fe40000004100 */
[----:B------:R-:W-:-:S04]  /*1410*/  FFMA.FTZ R13, R11, R30, R16 ;  /* 0x0000001e0b0d7223 */ /* 0x000fc80000010010 */
[----:B------:R-:W-:-:S04]  /*1420*/  FFMA.FTZ R13, R12, R22, R13 ;  /* 0x000000160c0d7223 */ /* 0x000fc8000001000d */
[----:B------:R-:W-:Y:S02]  /*1430*/  FFMA.FTZ R16, R50, R13, R23 ;  /* 0x0000000d32107223 */ /* 0x000fe40000010017 */
[----:B------:R-:W0:Y:S01]  /*1440*/  LDC R13, c[0x0][0x14] ;  /* 0x00000500ff0d7b82 */ /* 0x000e220000000800 */
[----:B------:R-:W-:Y:S01]  /*1450*/  HADD2.F32 R24, -RZ, R24.H0_H0 ;  /* 0x20000018ff187230 */ /* 0x000fe20000004100 */
[----:B------:R-:W-:Y:S01]  /*1460*/  IADD3 R21, R21, R33, RZ ;  /* 0x0000002115157210 */ /* 0x000fe20007ffe0ff */
[----:B------:R-:W-:Y:S02]  /*1470*/  HADD2.F32 R26, -RZ, R26.H0_H0 ;  /* 0x2000001aff1a7230 */ /* 0x000fe40000004100 */
[----:B------:R-:W-:Y:S02]  /*1480*/  IMAD R18, R15, UR18, RZ ;  /* 0x000000120f127c24 */ /* 0x000fe4000f8e02ff */
[----:B------:R-:W-:Y:S01]  /*1490*/  FFMA.FTZ R19, R11, R24, R28 ;  /* 0x000000180b137223 */ /* 0x000fe2000001001c */
[----:B------:R-:W-:-:S04]  /*14a0*/  IMAD.WIDE.U32 R20, R17, UR18, R20 ;  /* 0x0000001211147c25 */ /* 0x000fc8000f8e0014 */
[----:B------:R-:W-:Y:S01]  /*14b0*/  FFMA.FTZ R26, R12, R26, R19 ;  /* 0x0000001a0c1a7223 */ /* 0x000fe20000010013 */
[----:B------:R-:W-:-:S03]  /*14c0*/  IMAD R15, R17, UR19, R18 ;  /* 0x00000013110f7c24 */ /* 0x000fc6000f8e0212 */
[----:B------:R-:W-:Y:S01]  /*14d0*/  FFMA.FTZ R26, R49, R26, R16 ;  /* 0x0000001a311a7223 */ /* 0x000fe20000010010 */
[----:B------:R-:W-:Y:S02]  /*14e0*/  LEA R16, P1, R20, UR20, 0x1 ;  /* 0x0000001414107c11 */ /* 0x000fe4000f8208ff */
[----:B------:R-:W-:-:S04]  /*14f0*/  IADD3 R15, R21, R15, RZ ;  /* 0x0000000f150f7210 */ /* 0x000fc80007ffe0ff */
[----:B------:R-:W-:Y:S02]  /*1500*/  LEA.HI.X R17, R20, UR21, R15, 0x1, P1 ;  /* 0x0000001514117c11 */ /* 0x000fe400088f0c0f */
[----:B0-----:R-:W-:-:S04]  /*1510*/  IADD3 R14, R13, R14, RZ ;  /* 0x0000000e0d0e7210 */ /* 0x001fc80007ffe0ff */
[----:B------:R-:W-:Y:S02]  /*1520*/  ISETP.GE.AND P1, PT, R14, R59, PT ;  /* 0x0000003b0e00720c */ /* 0x000fe40003f26270 */
[----:B------:R-:W-:-:S05]  /*1530*/  F2FP.F16.F32.PACK_AB R26, RZ, R26 ;  /* 0x0000001aff1a723e */ /* 0x000fca00000000ff */
[----:B------:R0:W-:Y:S06]  /*1540*/  STG.E.U16 desc[UR6][R16.64], R26 ;  /* 0x0000001a10007986 */ /* 0x0001ec000c101506 */
[----:B------:R-:W-:Y:S05]  /*1550*/  @!P1 BRA `(.L_x_137) ;  /* 0xfffffff400009947 */ /* 0x000fea000383ffff */
[----:B------:R-:W-:Y:S05]  /*1560*/  EXIT ;  /* 0x000000000000794d */ /* 0x000fea0003800000 */
.L_x_136:
        /* <DEDUP_REMOVED lines=25> */
[----:B------:R-:W-:-:S04]  /*1700*/  IMAD.WIDE.U32 R2, R42, UR8, R2 ;  /* 0x000000082a027c25 */ /* 0x000fc8000f8e0002 */
[----:B0-----:R-:W-:Y:S02]  /*1710*/  VIADD R11, R6, 0xffffffe ;  /* 0x0ffffffe060b7836 */ /* 0x001fe40000000000 */
[----:B------:R-:W-:Y:S01]  /*1720*/  IMAD.WIDE.U32 R6, R10, UR10, RZ ;  /* 0x0000000a0a067c25 */ /* 0x000fe2000f8e00ff */
[----:B------:R-:W-:Y:S01]  /*1730*/  SHF.R.S32.HI R10, RZ, 0x1f, R42 ;  /* 0x0000001fff0a7819 */ /* 0x000fe2000001142a */
[----:B------:R-:W-:Y:S02]  /*1740*/  ULDC.64 UR10, c[0x0][0x2a0] ;  /* 0x0000a800000a7ab9 */ /* 0x000fe40000000a00 */
[----:B------:R-:W0:Y:S01]  /*1750*/  F2I.FTZ.U32.TRUNC.NTZ R11, R11 ;  /* 0x0000000b000b7305 */ /* 0x000e22000021f000 */
[----:B------:R-:W-:Y:S01]  /*1760*/  MOV R8, R6 ;  /* 0x0000000600087202 */ /* 0x000fe20000000f00 */
        /* <DEDUP_REMOVED lines=10> */
[----:B------:R-:W-:Y:S02]  /*1810*/  IADD3 R19, R3, R13, RZ ;  /* 0x0000000d03137210 */ /* 0x000fe40007ffe0ff */
[----:B0-----:R-:W-:Y:S02]  /*1820*/  IADD3 R17, RZ, -R11, RZ ;  /* 0x8000000bff117210 */ /* 0x001fe40007ffe0ff */
[----:B------:R-:W-:-:S03]  /*1830*/  IADD3 R21, R15, R43, RZ ;  /* 0x0000002b0f157210 */ /* 0x000fc60007ffe0ff */
[----:B------:R-:W-:-:S04]  /*1840*/  IMAD R7, R17, R4, RZ ;  /* 0x0000000411077224 */ /* 0x000fc800078e02ff */
[----:B------:R-:W-:Y:S01]  /*1850*/  IMAD.HI.U32 R16, R11, R7, R10 ;  /* 0x000000070b107227 */ /* 0x000fe200078e000a */
[----:B------:R-:W-:Y:S01]  /*1860*/  MOV R7, UR4 ;  /* 0x0000000400077c02 */ /* 0x000fe20008000f00 */
[----:B------:R-:W-:-:S06]  /*1870*/  ULDC.64 UR4, c[0x0][0x248] ;  /* 0x0000920000047ab9 */ /* 0x000fcc0000000a00 */
.L_x_138:
[----:B------:R-:W-:Y:S02]  /*1880*/  IABS R9, R7 ;  /* 0x0000000700097213 */ /* 0x000fe40000000000 */
[----:B--2---:R-:W-:-:S03]  /*1890*/  IABS R12, R6 ;  /* 0x00000006000c7213 */ /* 0x004fc60000000000 */
[----:B------:R-:W-:-:S05]  /*18a0*/  IMAD.HI.U32 R8, R16, R9, RZ ;  /* 0x0000000910087227 */ /* 0x000fca00078e00ff */
[----:B0-----:R-:W-:-:S05]  /*18b0*/  IADD3 R10, -R8, RZ, RZ ;  /* 0x000000ff080a7210 */ /* 0x001fca0007ffe1ff */
        /* <DEDUP_REMOVED lines=8> */
[----:B------:R-:W-:-:S06]  /*1940*/  @P1 VIADD R8, R8, 0x1 ;  /* 0x0000000108081836 */ /* 0x000fcc0000000000 */
[----:B------:R-:W-:-:S04]  /*1950*/  @!P3 IADD3 R8, -R8, RZ, RZ ;  /* 0x000000ff0808b210 */ /* 0x000fc80007ffe1ff */
[----:B------:R-:W-:Y:S02]  /*1960*/  SEL R13, R23, R8, !P0 ;  /* 0x00000008170d7207 */ /* 0x000fe40004000000 */
[----:B------:R-:W-:Y:S02]  /*1970*/  MOV R8, R2 ;  /* 0x0000000200087202 */ /* 0x000fe40000000f00 */
[----:B------:R-:W-:Y:S02]  /*1980*/  SHF.R.S32.HI R12, RZ, 0x1f, R13 ;  /* 0x0000001fff0c7819 */ /* 0x000fe4000001140d */
[C---:B------:R-:W-:Y:S01]  /*1990*/  IADD3 R15, -R13.reuse, RZ, RZ ;  /* 0x000000ff0d0f7210 */ /* 0x040fe20007ffe1ff */
        /* <DEDUP_REMOVED lines=14> */
[----:B------:R-:W-:Y:S01]  /*1a80*/  IMAD R12, R12, UR12, RZ ;  /* 0x0000000c0c0c7c24 */ /* 0x000fe2000f8e02ff */
[----:B------:R-:W-:Y:S01]  /*1a90*/  MOV R9, R21 ;  /* 0x0000001500097202 */ /* 0x000fe20000000f00 */
[----:B------:R-:W-:Y:S01]  /*1aa0*/  IMAD R14, R14, UR14, RZ ;  /* 0x0000000e0e0e7c24 */ /* 0x000fe2000f8e02ff */
[----:B-1----:R-:W-:Y:S01]  /*1ab0*/  IADD3 R7, R5, R7, RZ ;  /* 0x0000000705077210 */ /* 0x002fe20007ffe0ff */
[----:B------:R-:W-:-:S04]  /*1ac0*/  IMAD.WIDE.U32 R8, R13, UR12, R8 ;  /* 0x0000000c0d087c25 */ /* 0x000fc8000f8e0008 */
[----:B------:R-:W-:-:S05]  /*1ad0*/  IMAD R13, R13, UR13, R12 ;  /* 0x0000000d0d0d7c24 */ /* 0x000fca000f8e020c */
        /* <DEDUP_REMOVED lines=10> */
.L_x_139:
        /* <DEDUP_REMOVED lines=16> */
.L_x_177:


//--------------------- .text._ZN2at6native53_GLOBAL__N__83c2e5dd_20_UpSampleBicubic2d_cu_80ee57ca28upsample_bicubic2d_out_frameIffEEviT0_S3_bNS_27GenericPackedTensorAccessorIKT_Lm4ENS_16DefaultPtrTraitsElEENS4_IS5_Lm4ES7_lEE --------------------------
	.section	.text._ZN2at6native53_GLOBAL__N__83c2e5dd_20_UpSampleBicubic2d_cu_80ee57ca28upsample_bicubic2d_out_frameIffEEviT0_S3_bNS_27GenericPackedTensorAccessorIKT_Lm4ENS_16DefaultPtrTraitsElEENS4_IS5_Lm4ES7_lEE,"ax",@progbits
	.align	128
.text._ZN2at6native53_GLOBAL__N__83c2e5dd_20_UpSampleBicubic2d_cu_80ee57ca28upsample_bicubic2d_out_frameIffEEviT0_S3_bNS_27GenericPackedTensorAccessorIKT_Lm4ENS_16DefaultPtrTraitsElEENS4_IS5_Lm4ES7_lEE:
        .type           _ZN2at6native53_GLOBAL__N__83c2e5dd_20_UpSampleBicubic2d_cu_80ee57ca28upsample_bicubic2d_out_frameIffEEviT0_S3_bNS_27GenericPackedTensorAccessorIKT_Lm4ENS_16DefaultPtrTraitsElEENS4_IS5_Lm4ES7_lEE,@function
        .size           _ZN2at6native53_GLOBAL__N__83c2e5dd_20_UpSampleBicubic2d_cu_80ee57ca28upsample_bicubic2d_out_frameIffEEviT0_S3_bNS_27GenericPackedTensorAccessorIKT_Lm4ENS_16DefaultPtrTraitsElEENS4_IS5_Lm4ES7_lEE,(.L_x_178 - _ZN2at6native53_GLOBAL__N__83c2e5dd_20_UpSampleBicubic2d_cu_80ee57ca28upsample_bicubic2d_out_frameIffEEviT0_S3_bNS_27GenericPackedTensorAccessorIKT_Lm4ENS_16DefaultPtrTraitsElEENS4_IS5_Lm4ES7_lEE)
        .other          _ZN2at6native53_GLOBAL__N__83c2e5dd_20_UpSampleBicubic2d_cu_80ee57ca28upsample_bicubic2d_out_frameIffEEviT0_S3_bNS_27GenericPackedTensorAccessorIKT_Lm4ENS_16DefaultPtrTraitsElEENS4_IS5_Lm4ES7_lEE,@"STO_CUDA_ENTRY STV_DEFAULT"
_ZN2at6native53_GLOBAL__N__83c2e5dd_20_UpSampleBicubic2d_cu_80ee57ca28upsample_bicubic2d_out_frameIffEEviT0_S3_bNS_27GenericPackedTensorAccessorIKT_Lm4ENS_16DefaultPtrTraitsElEENS4_IS5_Lm4ES7_lEE:
        /* <DEDUP_REMOVED lines=236> */
.L_x_142:
        /* <DEDUP_REMOVED lines=56> */
[----:B------:R-:W-:Y:S01]  /*1240*/  SHF.L.U64.HI R40, R40, 0x2, R7 ;  /* 0x0000000228287819 */ /* 0x000fe20000010207 */
[----:B------:R-:W-:Y:S02]  /*1250*/  IMAD.IADD R36, R28, 0x1, R13 ;  /* 0x000000011c247824 */ /* 0x000fe400078e020d */
[----:B------:R-:W-:-:S03]  /*1260*/  IMAD.SHL.U32 R35, R12, 0x4, RZ ;  /* 0x000000040c237824 */ /* 0x000fc600078e00ff */
[----:B------:R-:W-:Y:S01]  /*1270*/  SHF.L.U64.HI R36, R12, 0x2, R36 ;  /* 0x000000020c247819 */ /* 0x000fe20000010224 */
[----:B--2---:R-:W-:Y:S02]  /*1280*/  IMAD.MOV.U32 R9, RZ, RZ, R23 ;  /* 0x000000ffff097224 */ /* 0x004fe400078e0017 */
[----:B------:R-:W2:Y:S01]  /*1290*/  LDL R23, [R1+0x7c] ;  /* 0x00007c0001177983 */ /* 0x000ea20000100800 */
[----:B---3--:R-:W-:Y:S02]  /*12a0*/  IMAD.MOV.U32 R11, RZ, RZ, R22 ;  /* 0x000000ffff0b7224 */ /* 0x008fe400078e0016 */
[C---:B------:R-:W-:Y:S01]  /*12b0*/  IMAD.WIDE.U32 R8, R6.reuse, UR4, R8 ;  /* 0x0000000406087c25 */ /* 0x040fe2000f8e0008 */
[----:B------:R-:W3:Y:S03]  /*12c0*/  LDL R22, [R1+0x8c] ;  /* 0x00008c0001167983 */ /* 0x000ee60000100800 */
[----:B------:R-:W-:Y:S01]  /*12d0*/  IMAD.WIDE.U32 R10, R6, UR4, R10 ;  /* 0x00000004060a7c25 */ /* 0x000fe2000f8e000a */
[----:B------:R-:W-:-:S03]  /*12e0*/  IADD3 R34, R28, R9, RZ ;  /* 0x000000091c227210 */ /* 0x000fc60007ffe0ff */
[----:B------:R-:W-:Y:S01]  /*12f0*/  IMAD.IADD R9, R28, 0x1, R11 ;  /* 0x000000011c097824 */ /* 0x000fe200078e020b */
[C---:B------:R-:W-:Y:S01]  /*1300*/  SHF.L.U64.HI R34, R8.reuse, 0x2, R34 ;  /* 0x0000000208227819 */ /* 0x040fe20000010222 */
[----:B------:R-:W-:Y:S02]  /*1310*/  IMAD.SHL.U32 R7, R8, 0x4, RZ ;  /* 0x0000000408077824 */ /* 0x000fe400078e00ff */
[C---:B------:R-:W-:Y:S01]  /*1320*/  IMAD.SHL.U32 R8, R10.reuse, 0x4, RZ ;  /* 0x000000040a087824 */ /* 0x040fe200078e00ff */
[----:B------:R-:W-:Y:S01]  /*1330*/  SHF.L.U64.HI R9, R10, 0x2, R9 ;  /* 0x000000020a097819 */ /* 0x000fe20000010209 */
[----:B------:R-:W-:Y:S01]  /*1340*/  IMAD.MOV.U32 R11, RZ, RZ, R25 ;  /* 0x000000ffff0b7224 */ /* 0x000fe200078e0019 */
[----:B------:R-:W-:Y:S02]  /*1350*/  MOV R10, R26 ;  /* 0x0000001a000a7202 */ /* 0x000fe40000000f00 */
[----:B------:R-:W-:Y:S01]  /*1360*/  IADD3 R38, R28, R15, RZ ;  /* 0x0000000f1c267210 */ /* 0x000fe20007ffe0ff */
[----:B------:R-:W-:Y:S01]  /*1370*/  IMAD.SHL.U32 R37, R14, 0x4, RZ ;  /* 0x000000040e257824 */ /* 0x000fe200078e00ff */
[----:B------:R-:W3:Y:S01]  /*1380*/  LDL.64 R26, [R1+0x28] ;  /* 0x00002800011a7983 */ /* 0x000ee20000100a00 */
[----:B------:R-:W-:-:S04]  /*1390*/  IMAD.WIDE.U32 R12, R6, UR4, R10 ;  /* 0x00000004060c7c25 */ /* 0x000fc8000f8e000a */
[----:B----4-:R-:W-:Y:S02]  /*13a0*/  IMAD.MOV.U32 R11, RZ, RZ, R24 ;  /* 0x000000ffff0b7224 */ /* 0x010fe400078e0018 */
[----:B------:R-:W4:Y:S01]  /*13b0*/  LDL R24, [R1+0x9c] ;  /* 0x00009c0001187983 */ /* 0x000f220000100800 */
[----:B------:R-:W-:-:S03]  /*13c0*/  IMAD.MOV.U32 R10, RZ, RZ, R20 ;  /* 0x000000ffff0a7224 */ /* 0x000fc600078e0014 */
[----:B------:R-:W4:Y:S01]  /*13d0*/  LDL.64 R20, [R1+0x40] ;  /* 0x0000400001147983 */ /* 0x000f220000100a00 */
[----:B------:R-:W-:Y:S01]  /*13e0*/  SHF.L.U64.HI R38, R14, 0x2, R38 ;  /* 0x000000020e267819 */ /* 0x000fe20000010226 */
[----:B------:R-:W-:-:S04]  /*13f0*/  IMAD.WIDE.U32 R14, R6, UR4, R10 ;  /* 0x00000004060e7c25 */ /* 0x000fc8000f8e000a */
[C---:B------:R-:W-:Y:S02]  /*1400*/  IMAD.IADD R13, R28.reuse, 0x1, R13 ;  /* 0x000000011c0d7824 */ /* 0x040fe400078e020d */
[----:B------:R-:W-:Y:S01]  /*1410*/  IMAD.MOV.U32 R10, RZ, RZ, R18 ;  /* 0x000000ffff0a7224 */ /* 0x000fe200078e0012 */
[----:B------:R-:W-:Y:S02]  /*1420*/  IADD3 R15, R28, R15, RZ ;  /* 0x0000000f1c0f7210 */ /* 0x000fe40007ffe0ff */
[----:B--2---:R-:W-:Y:S01]  /*1430*/  MOV R17, R23 ;  /* 0x0000001700117202 */ /* 0x004fe20000000f00 */
[----:B---3--:R-:W-:Y:S02]  /*1440*/  IMAD.MOV.U32 R11, RZ, RZ, R22 ;  /* 0x000000ffff0b7224 */ /* 0x008fe400078e0016 */
[----:B------:R-:W2:Y:S01]  /*1450*/  LDL.64 R22, [R1+0x60] ;  /* 0x0000600001167983 */ /* 0x000ea20000100a00 */
[----:B------:R-:W-:-:S04]  /*1460*/  IMAD.WIDE.U32 R16, R6, UR4, R16 ;  /* 0x0000000406107c25 */ /* 0x000fc8000f8e0010 */
[----:B------:R-:W-:Y:S02]  /*1470*/  IMAD.IADD R17, R28, 0x1, R17 ;  /* 0x000000011c117824 */ /* 0x000fe400078e0211 */
[----:B------:R-:W-:Y:S01]  /*1480*/  IMAD.WIDE.U32 R18, R6, UR4, R10 ;  /* 0x0000000406127c25 */ /* 0x000fe2000f8e000a */
[----:B------:R-:W-:Y:S02]  /*1490*/  SHF.L.U64.HI R10, R12, 0x2, R13 ;  /* 0x000000020c0a7819 */ /* 0x000fe4000001020d */
[----:B------:R-:W-:Y:S01]  /*14a0*/  SHF.L.U32 R13, R14, 0x2, RZ ;  /* 0x000000020e0d7819 */ /* 0x000fe200000006ff */
[----:B------:R-:W-:Y:S01]  /*14b0*/  IMAD.SHL.U32 R11, R12, 0x4, RZ ;  /* 0x000000040c0b7824 */ /* 0x000fe200078e00ff */
[----:B------:R-:W-:Y:S02]  /*14c0*/  SHF.L.U64.HI R12, R14, 0x2, R15 ;  /* 0x000000020e0c7819 */ /* 0x000fe4000001020f */
[----:B------:R-:W-:Y:S01]  /*14d0*/  SHF.L.U64.HI R14, R16, 0x2, R17 ;  /* 0x00000002100e7819 */ /* 0x000fe20000010211 */
[----:B----4-:R-:W-:-:S02]  /*14e0*/  IMAD.MOV.U32 R17, RZ, RZ, R24 ;  /* 0x000000ffff117224 */ /* 0x010fc400078e0018 */
[----:B------:R-:W3:Y:S01]  /*14f0*/  LDL.64 R24, [R1+0x8] ;  /* 0x0000080001187983 */ /* 0x000ee20000100a00 */
[----:B------:R-:W-:Y:S01]  /*1500*/  IMAD.SHL.U32 R15, R16, 0x4, RZ ;  /* 0x00000004100f7824 */ /* 0x000fe200078e00ff */
[----:B------:R-:W-:Y:S01]  /*1510*/  MOV R16, R20 ;  /* 0x0000001400107202 */ /* 0x000fe20000000f00 */
[----:B------:R-:W-:-:S04]  /*1520*/  IMAD.IADD R19, R28, 0x1, R19 ;  /* 0x000000011c137824 */ /* 0x000fc800078e0213 */
[----:B------:R-:W-:Y:S01]  /*1530*/  IMAD.WIDE.U32 R20, R6, UR4, R16 ;  /* 0x0000000406147c25 */ /* 0x000fe2000f8e0010 */
[----:B------:R-:W-:-:S03]  /*1540*/  SHF.L.U64.HI R16, R18, 0x2, R19 ;  /* 0x0000000212107819 */ /* 0x000fc60000010213 */
[----:B------:R-:W-:Y:S02]  /*1550*/  IMAD.MOV.U32 R19, RZ, RZ, R30 ;  /* 0x000000ffff137224 */ /* 0x000fe400078e001e */
[----:B------:R-:W4:Y:S01]  /*1560*/  LDL.64 R30, [R1+0x48] ;  /* 0x00004800011e7983 */ /* 0x000f220000100a00 */
[----:B------:R-:W-:Y:S01]  /*1570*/  IMAD.SHL.U32 R17, R18, 0x4, RZ ;  /* 0x0000000412117824 */ /* 0x000fe200078e00ff */
[----:B------:R-:W-:Y:S01]  /*1580*/  UMOV UR5, URZ ;  /* 0x0000003f00057c82 */ /* 0x000fe20008000000 */
[----:B--2---:R-:W-:-:S05]  /*1590*/  MOV R18, R22 ;  /* 0x0000001600127202 */ /* 0x004fca0000000f00 */
        /* <DEDUP_REMOVED lines=8> */
[----:B---3--:R-:W-:-:S05]  /*1620*/  MOV R22, R24 ;  /* 0x0000001800167202 */ /* 0x008fca0000000f00 */
[----:B------:R-:W-:Y:S01]  /*1630*/  IMAD.WIDE.U32 R24, R6, UR4, R22 ;  /* 0x0000000406187c25 */ /* 0x000fe2000f8e0016 */
[----:B------:R-:W-:-:S03]  /*1640*/  MOV R23, R45 ;  /* 0x0000002d00177202 */ /* 0x000fc60000000f00 */
[----:B------:R-:W-:-:S04]  /*1650*/  IMAD.MOV.U32 R22, RZ, RZ, R26 ;  /* 0x000000ffff167224 */ /* 0x000fc800078e001a */
        /* <DEDUP_REMOVED lines=8> */
[----:B----4-:R-:W-:-:S04]  /*16e0*/  IMAD.MOV.U32 R26, RZ, RZ, R30 ;  /* 0x000000ffff1a7224 */ /* 0x010fc800078e001e */
[----:B------:R-:W-:-:S04]  /*16f0*/  IMAD.WIDE.U32 R30, R6, UR4, R26 ;  /* 0x00000004061e7c25 */ /* 0x000fc8000f8e001a */
[----:B------:R-:W-:Y:S02]  /*1700*/  IMAD.IADD R26, R28, 0x1, R31 ;  /* 0x000000011c1a7824 */ /* 0x000fe400078e021f */
[----:B------:R-:W-:-:S03]  /*1710*/  IMAD.SHL.U32 R27, R30, 0x4, RZ ;  /* 0x000000041e1b7824 */ /* 0x000fc600078e00ff */
[----:B------:R-:W-:Y:S01]  /*1720*/  SHF.L.U64.HI R26, R30, 0x2, R26 ;  /* 0x000000021e1a7819 */ /* 0x000fe2000001021a */
[----:B------:R-:W-:Y:S01]  /*1730*/  IMAD.MOV.U32 R31, RZ, RZ, R43 ;  /* 0x000000ffff1f7224 */ /* 0x000fe200078e002b */
[----:B------:R-:W-:-:S05]  /*1740*/  MOV R30, R32 ;  /* 0x00000020001e7202 */ /* 0x000fca0000000f00 */
[----:B------:R-:W-:-:S04]  /*1750*/  IMAD.WIDE.U32 R30, R6, UR4, R30 ;  /* 0x00000004061e7c25 */ /* 0x000fc8000f8e001e */
[----:B------:R-:W-:Y:S01]  /*1760*/  IMAD.IADD R28, R28, 0x1, R31 ;  /* 0x000000011c1c7824 */ /* 0x000fe200078e021f */
[----:B------:R-:W-:-:S04]  /*1770*/  SHF.L.U32 R6, R30, 0x2, RZ ;  /* 0x000000021e067819 */ /* 0x000fc800000006ff */
[----:B------:R-:W-:-:S07]  /*1780*/  SHF.L.U64.HI R28, R30, 0x2, R28 ;  /* 0x000000021e1c7819 */ /* 0x000fce000001021c */
.L_x_141:
[----:B0-----:R-:W-:Y:S02]  /*1790*/  IADD3 R30, P1, R39, UR8, RZ ;  /* 0x00000008271e7c10 */ /* 0x001fe4000ff3e0ff */
[----:B------:R-:W-:Y:S02]  /*17a0*/  IADD3 R32, P0, R41, UR8, RZ ;  /* 0x0000000829207c10 */ /* 0x000fe4000ff1e0ff */
[----:B------:R-:W-:Y:S02]  /*17b0*/  IADD3.X R31, R40, UR9, RZ, P1, !PT ;  /* 0x00000009281f7c10 */ /* 0x000fe40008ffe4ff */
[----:B------:R-:W-:-:S03]  /*17c0*/  IADD3.X R33, R42, UR9, RZ, P0, !PT ;  /* 0x000000092a217c10 */ /* 0x000fc600087fe4ff */
[----:B------:R0:W2:Y:S04]  /*17d0*/  LDG.E R43, desc[UR12][R30.64] ;  /* 0x0000000c1e2b7981 */ /* 0x0000a8000c1e1900 */
[----:B------:R1:W3:Y:S01]  /*17e0*/  LDG.E R44, desc[UR12][R32.64] ;  /* 0x0000000c202c7981 */ /* 0x0002e2000c1e1900 */
[----:B0-----:R-:W-:-:S04]  /*17f0*/  IADD3 R30, P0, R37, UR8, RZ ;  /* 0x00000008251e7c10 */ /* 0x001fc8000ff1e0ff */
[----:B------:R-:W-:Y:S02]  /*1800*/  IADD3.X R31, R38, UR9, RZ, P0, !PT ;  /* 0x00000009261f7c10 */ /* 0x000fe400087fe4ff */
[----:B-1----:R-:W-:-:S03]  /*1810*/  IADD3 R32, P1, R35, UR8, RZ ;  /* 0x0000000823207c10 */ /* 0x002fc6000ff3e0ff */
[----:B------:R0:W4:Y:S01]  /*1820*/  LDG.E R45, desc[UR12][R30.64] ;  /* 0x0000000c1e2d7981 */ /* 0x000122000c1e1900 */
[----:B------:R-:W-:-:S05]  /*1830*/  IADD3.X R33, R36, UR9, RZ, P1, !PT ;  /* 0x0000000924217c10 */ /* 0x000fca0008ffe4ff */
[----:B------:R-:W4:Y:S01]  /*1840*/  LDG.E R32, desc[UR12][R32.64] ;  /* 0x0000000c20207981 */ /* 0x000f22000c1e1900 */
[----:B0-----:R-:W-:-:S04]  /*1850*/  IADD3 R30, P0, R8, UR8, RZ ;  /* 0x00000008081e7c10 */ /* 0x001fc8000ff1e0ff */
[----:B------:R-:W-:-:S05]  /*1860*/  IADD3.X R31, R9, UR9, RZ, P0, !PT ;  /* 0x00000009091f7c10 */ /* 0x000fca00087fe4ff */
[----:B------:R0:W4:Y:S02]  /*1870*/  LDG.E R33, desc[UR12][R30.64] ;  /* 0x0000000c1e217981 */ /* 0x000124000c1e1900 */
        /* <DEDUP_REMOVED lines=13> */
[----:B------:R-:W-:Y:S01]  /*1950*/  IADD3.X R31, R16, UR9, RZ, P0, !PT ;  /* 0x00000009101f7c10 */ /* 0x000fe200087fe4ff */
[----:B--2---:R-:W-:-:S04]  /*1960*/  FMUL.FTZ R55, R0, R43 ;  /* 0x0000002b00377220 */ /* 0x004fc80000410000 */
[----:B------:R0:W2:Y:S01]  /*1970*/  LDG.E R43, desc[UR12][R30.64] ;  /* 0x0000000c1e2b7981 */ /* 0x0000a2000c1e1900 */
[----:B---3-5:R-:W-:Y:S01]  /*1980*/  FFMA.FTZ R55, R2, R44, R55 ;  /* 0x0000002c02377223 */ /* 0x028fe20000010037 */
[----:B0-----:R-:W-:-:S04]  /*1990*/  IADD3 R30, P0, R19, UR8, RZ ;  /* 0x00000008131e7c10 */ /* 0x001fc8000ff1e0ff */
[----:B------:R-:W-:-:S05]  /*19a0*/  IADD3.X R31, R18, UR9, RZ, P0, !PT ;  /* 0x00000009121f7c10 */ /* 0x000fca00087fe4ff */
[----:B------:R0:W3:Y:S01]  /*19b0*/  LDG.E R44, desc[UR12][R30.64] ;  /* 0x0000000c1e2c7981 */ /* 0x0000e2000c1e1900 */
[----:B----4-:R-:W-:Y:S01]  /*19c0*/  FFMA.FTZ R55, R3, R45, R55 ;  /* 0x0000002d03377223 */ /* 0x010fe20000010037 */
[----:B0-----:R-:W-:-:S04]  /*19d0*/  IADD3 R30, P0, R21, UR8, RZ ;  /* 0x00000008151e7c10 */ /* 0x001fc8000ff1e0ff */
[----:B------:R-:W-:-:S05]  /*19e0*/  IADD3.X R31, R20, UR9, RZ, P0, !PT ;  /* 0x00000009141f7c10 */ /* 0x000fca00087fe4ff */
[----:B------:R0:W4:Y:S01]  /*19f0*/  LDG.E R45, desc[UR12][R30.64] ;  /* 0x0000000c1e2d7981 */ /* 0x000122000c1e1900 */
[----:B------:R-:W-:Y:S01]  /*1a00*/  FFMA.FTZ R32, R4, R32, R55 ;  /* 0x0000002004207223 */ /* 0x000fe20000010037 */
[----:B------:R-:W-:Y:S01]  /*1a10*/  FMUL.FTZ R55, R0, R33 ;  /* 0x0000002100377220 */ /* 0x000fe20000410000 */
[----:B0-----:R-:W-:-:S04]  /*1a20*/  IADD3 R30, P0, R23, UR8, RZ ;  /* 0x00000008171e7c10 */ /* 0x001fc8000ff1e0ff */
[----:B------:R-:W-:-:S05]  /*1a30*/  IADD3.X R31, R22, UR9, RZ, P0, !PT ;  /* 0x00000009161f7c10 */ /* 0x000fca00087fe4ff */
[----:B------:R0:W4:Y:S01]  /*1a40*/  LDG.E R33, desc[UR12][R30.64] ;  /* 0x0000000c1e217981 */ /* 0x000122000c1e1900 */
[----:B------:R-:W-:Y:S01]  /*1a50*/  FFMA.FTZ R55, R2, R46, R55 ;  /* 0x0000002e02377223 */ /* 0x000fe20000010037 */
[----:B0-----:R-:W-:-:S04]  /*1a60*/  IADD3 R30, P0, R25, UR8, RZ ;  /* 0x00000008191e7c10 */ /* 0x001fc8000ff1e0ff */
[----:B------:R-:W-:-:S05]  /*1a70*/  IADD3.X R31, R24, UR9, RZ, P0, !PT ;  /* 0x00000009181f7c10 */ /* 0x000fca00087fe4ff */
[----:B------:R0:W4:Y:S01]  /*1a80*/  LDG.E R46, desc[UR12][R30.64] ;  /* 0x0000000c1e2e7981 */ /* 0x000122000c1e1900 */
[----:B------:R-:W-:Y:S01]  /*1a90*/  FFMA.FTZ R47, R3, R47, R55 ;  /* 0x0000002f032f7223 */ /* 0x000fe20000010037 */
[----:B0-----:R-:W-:-:S04]  /*1aa0*/  IADD3 R30, P0, R27, UR8, RZ ;  /* 0x000000081b1e7c10 */ /* 0x001fc8000ff1e0ff */
[----:B------:R-:W-:-:S05]  /*1ab0*/  IADD3.X R31, R26, UR9, RZ, P0, !PT ;  /* 0x000000091a1f7c10 */ /* 0x000fca00087fe4ff */
[----:B------:R0:W4:Y:S02]  /*1ac0*/  LDG.E R55, desc[UR12][R30.64] ;  /* 0x0000000c1e377981 */ /* 0x000124000c1e1900 */
[----:B0-----:R-:W-:-:S04]  /*1ad0*/  IADD3 R30, P0, R6, UR8, RZ ;  /* 0x00000008061e7c10 */ /* 0x001fc8000ff1e0ff */
[----:B------:R-:W-:-:S05]  /*1ae0*/  IADD3.X R31, R28, UR9, RZ, P0, !PT ;  /* 0x000000091c1f7c10 */ /* 0x000fca00087fe4ff */
[----:B------:R0:W4:Y:S01]  /*1af0*/  LDG.E R30, desc[UR12][R30.64] ;  /* 0x0000000c1e1e7981 */ /* 0x000122000c1e1900 */
[----:B------:R-:W-:Y:S01]  /*1b00*/  FFMA.FTZ R47, R4, R48, R47 ;  /* 0x00000030042f7223 */ /* 0x000fe2000001002f */
[----:B------:R-:W-:-:S03]  /*1b10*/  UIADD3 UR5, UR5, 0x1, URZ ;  /* 0x0000000105057890 */ /* 0x000fc6000fffe03f */
[----:B------:R-:W-:-:S04]  /*1b20*/  FMUL.FTZ R47, R52, R47 ;  /* 0x0000002f342f7220 */ /* 0x000fc80000410000 */
[----:B------:R-:W-:Y:S01]  /*1b30*/  FFMA.FTZ R32, R53, R32, R47 ;  /* 0x0000002035207223 */ /* 0x000fe2000001002f */
[----:B0-----:R-:W-:Y:S01]  /*1b40*/  IMAD.MOV.U32 R31, RZ, RZ, R5 ;  /* 0x000000ffff1f7224 */ /* 0x001fe200078e0005 */
[----:B------:R-:W-:-:S04]  /*1b50*/  ULEA UR8, UP0, UR10, UR8, 0x2 ;  /* 0x000000080a087291 */ /* 0x000fc8000f80103f */
[----:B------:R-:W-:Y:S01]  /*1b60*/  UIADD3.X UR9, UR9, UR6, URZ, UP0, !UPT ;  /* 0x0000000609097290 */ /* 0x000fe200087fe43f */
[----:B--2---:R-:W-:-:S04]  /*1b70*/  FMUL.FTZ R43, R0, R43 ;  /* 0x0000002b002b7220 */ /* 0x004fc80000410000 */
[----:B------:R-:W-:-:S04]  /*1b80*/  FFMA.FTZ R43, R2, R49, R43 ;  /* 0x00000031022b7223 */ /* 0x000fc8000001002b */
[----:B---3--:R-:W-:Y:S02]  /*1b90*/  FFMA.FTZ R43, R3, R44, R43 ;  /* 0x0000002c032b7223 */ /* 0x008fe4000001002b */
[----:B------:R-:W0:Y:S02]  /*1ba0*/  LDC R44, c[0x0][0x230] ;  /* 0x00008c00ff2c7b82 */ /* 0x000e240000000800 */
[----:B----4-:R-:W-:-:S04]  /*1bb0*/  FFMA.FTZ R43, R4, R45, R43 ;  /* 0x0000002d042b7223 */ /* 0x010fc8000001002b */
[----:B------:R-:W-:Y:S01]  /*1bc0*/  FFMA.FTZ R32, R51, R43, R32 ;  /* 0x0000002b33207223 */ /* 0x000fe20000010020 */
[----:B0-----:R-:W-:Y:S01]  /*1bd0*/  ISETP.LE.AND P0, PT, R44, UR5, PT ;  /* 0x000000052c007c0c */ /* 0x001fe2000bf03270 */
[----:B------:R-:W-:-:S04]  /*1be0*/  FMUL.FTZ R46, R0, R46 ;  /* 0x0000002e002e7220 */ /* 0x000fc80000410000 */
[----:B------:R-:W-:-:S04]  /*1bf0*/  FFMA.FTZ R33, R2, R33, R46 ;  /* 0x0000002102217223 */ /* 0x000fc8000001002e */
[----:B------:R-:W-:-:S04]  /*1c00*/  FFMA.FTZ R33, R3, R55, R33 ;  /* 0x0000003703217223 */ /* 0x000fc80000010021 */
[----:B------:R-:W-:-:S04]  /*1c10*/  FFMA.FTZ R30, R4, R30, R33 ;  /* 0x0000001e041e7223 */ /* 0x000fc80000010021 */
[----:B------:R-:W-:Y:S01]  /*1c20*/  FFMA.FTZ R32, R50, R30, R32 ;  /* 0x0000001e32207223 */ /* 0x000fe20000010020 */
[----:B------:R-:W-:Y:S01]  /*1c30*/  IMAD.MOV.U32 R30, RZ, RZ, R29 ;  /* 0x000000ffff1e7224 */ /* 0x000fe200078e001d */
[----:B------:R-:W-:-:S04]  /*1c40*/  LEA R29, P1, R56, R29, 0x2 ;  /* 0x0000001d381d7211 */ /* 0x000fc800078210ff */
[----:B------:R0:W-:Y:S01]  /*1c50*/  STG.E desc[UR12][R30.64], R32 ;  /* 0x000000201e007986 */ /* 0x0001e2000c10190c */
[----:B------:R-:W-:Y:S01]  /*1c60*/  IADD3.X R5, R5, R54, RZ, P1, !PT ;  /* 0x0000003605057210 */ /* 0x000fe20000ffe4ff */
[----:B------:R-:W-:Y:S07]  /*1c70*/  @!P0 BRA `(.L_x_141) ;  /* 0xfffffff800c48947 */ /* 0x000fee000383ffff */
[----:B------:R-:W1:Y:S01]  /*1c80*/  LDC R5, c[0x0][0x228] ;  /* 0x00008a00ff057b82 */ /* 0x000e620000000800 */
[----:B------:R-:W-:-:S06]  /*1c90*/  UIADD3 UR4, UR4, 0x1, URZ ;  /* 0x0000000104047890 */ /* 0x000fcc000fffe03f */
[----:B-1----:R-:W-:-:S13]  /*1ca0*/  ISETP.LE.AND P0, PT, R5, UR4, PT ;  /* 0x0000000405007c0c */ /* 0x002fda000bf03270 */
[----:B------:R-:W-:Y:S05]  /*1cb0*/  @!P0 BRA `(.L_x_142) ;  /* 0xfffffff000808947 */ /* 0x000fea000383ffff */
[----:B------:R-:W-:Y:S05]  /*1cc0*/  EXIT ;  /* 0x000000000000794d */ /* 0x000fea0003800000 */
.L_x_140:
        /* <DEDUP_REMOVED lines=40> */
.L_x_149:
        /* <DEDUP_REMOVED lines=42> */
.L_x_146:
        /* <DEDUP_REMOVED lines=104> */
.L_x_145:
        /* <DEDUP_REMOVED lines=57> */
.L_x_147:
[----:B------:R-:W-:-:S13]  /*2c00*/  ISETP.NE.OR P0, PT, R12, RZ, P0 ;  /* 0x000000ff0c00720c */ /* 0x000fda0000705670 */
[----:B------:R-:W-:Y:S05]  /*2c10*/  @!P0 BRA `(.L_x_143) ;  /* 0x0000000000808947 */ /* 0x000fea0003800000 */
.L_x_144:
        /* <DEDUP_REMOVED lines=32> */
.L_x_143:
        /* <DEDUP_REMOVED lines=59> */
.L_x_148:
[----:B------:R-:W-:-:S04]  /*31d0*/  UIADD3 UR6, UP0, UR6, 0x1, URZ ;  /* 0x0000000106067890 */ /* 0x000fc8000ff1e03f */
[----:B------:R-:W-:Y:S01]  /*31e0*/  UIADD3.X UR7, URZ, UR7, URZ, UP0, !UPT ;  /* 0x000000073f077290 */ /* 0x000fe200087fe43f */
[----:B------:R-:W-:Y:S11]  /*31f0*/  @!P1 BRA `(.L_x_149) ;  /* 0xffffffec00549947 */ /* 0x000ff6000383ffff */
[----:B------:R-:W-:Y:S05]  /*3200*/  EXIT ;  /* 0x000000000000794d */ /* 0x000fea0003800000 */
.L_x_150:
        /* <DEDUP_REMOVED lines=15> */
.L_x_178:


//--------------------- .text._ZN2at6native53_GLOBAL__N__83c2e5dd_20_UpSampleBicubic2d_cu_80ee57ca37upsample_bicubic2d_out_frame_parallelIffEEviT0_S3_bNS_27GenericPackedTensorAccessorIKT_Lm4ENS_16DefaultPtrTraitsElEENS4_IS5_Lm4ES7_lEE --------------------------
	.section	.text._ZN2at6native53_GLOBAL__N__83c2e5dd_20_UpSampleBicubic2d_cu_80ee57ca37upsample_bicubic2d_out_frame_parallelIffEEviT0_S3_bNS_27GenericPackedTensorAccessorIKT_Lm4ENS_16DefaultPtrTraitsElEENS4_IS5_Lm4ES7_lEE,"ax",@progbits
	.align	128
.text._ZN2at6native53_GLOBAL__N__83c2e5dd_20_UpSampleBicubic2d_cu_80ee57ca37upsample_bicubic2d_out_frame_parallelIffEEviT0_S3_bNS_27GenericPackedTensorAccessorIKT_Lm4ENS_16DefaultPtrTraitsElEENS4_IS5_Lm4ES7_lEE:
        .type           _ZN2at6native53_GLOBAL__N__83c2e5dd_20_UpSampleBicubic2d_cu_80ee57ca37upsample_bicubic2d_out_frame_parallelIffEEviT0_S3_bNS_27GenericPackedTensorAccessorIKT_Lm4ENS_16DefaultPtrTraitsElEENS4_IS5_Lm4ES7_lEE,@function
        .size           _ZN2at6native53_GLOBAL__N__83c2e5dd_20_UpSampleBicubic2d_cu_80ee57ca37upsample_bicubic2d_out_frame_parallelIffEEviT0_S3_bNS_27GenericPackedTensorAccessorIKT_Lm4ENS_16DefaultPtrTraitsElEENS4_IS5_Lm4ES7_lEE,(.L_x_179 - _ZN2at6native53_GLOBAL__N__83c2e5dd_20_UpSampleBicubic2d_cu_80ee57ca37upsample_bicubic2d_out_frame_parallelIffEEviT0_S3_bNS_27GenericPackedTensorAccessorIKT_Lm4ENS_16DefaultPtrTraitsElEENS4_IS5_Lm4ES7_lEE)
        .other          _ZN2at6native53_GLOBAL__N__83c2e5dd_20_UpSampleBicubic2d_cu_80ee57ca37upsample_bicubic2d_out_frame_parallelIffEEviT0_S3_bNS_27GenericPackedTensorAccessorIKT_Lm4ENS_16DefaultPtrTraitsElEENS4_IS5_Lm4ES7_lEE,@"STO_CUDA_ENTRY STV_DEFAULT"
_ZN2at6native53_GLOBAL__N__83c2e5dd_20_UpSampleBicubic2d_cu_80ee57ca37upsample_bicubic2d_out_frame_parallelIffEEviT0_S3_bNS_27GenericPackedTensorAccessorIKT_Lm4ENS_16DefaultPtrTraitsElEENS4_IS5_Lm4ES7_lEE:
        /* <DEDUP_REMOVED lines=30> */
[----:B------:R-:W-:Y:S01]  /*01e0*/  @!P1 IMAD.IADD R3, R3, 0x1, -R6 ;  /* 0x0000000103039824 */ /* 0x000fe200078e0a06 */
[----:B------:R-:W-:Y:S02]  /*01f0*/  @!P1 IADD3 R42, R42, 0x1, RZ ;  /* 0x000000012a2a9810 */ /* 0x000fe40007ffe0ff */
[----:B------:R-:W-:Y:S02]  /*0200*/  ISETP.NE.AND P1, PT, R5, RZ, PT ;  /* 0x000000ff0500720c */ /* 0x000fe40003f25270 */
[----:B------:R-:W-:-:S13]  /*0210*/  ISETP.GE.U32.AND P0, PT, R3, R6, PT ;  /* 0x000000060300720c */ /* 0x000fda0003f06070 */
[----:B------:R-:W-:Y:S02]  /*0220*/  @P0 IADD3 R42, R42, 0x1, RZ ;  /* 0x000000012a2a0810 */ /* 0x000fe40007ffe0ff */
[-C--:B0-----:R-:W-:Y:S02]  /*0230*/  ISETP.NE.AND P0, PT, R4, R5.reuse, PT ;  /* 0x000000050400720c */ /* 0x081fe40003f05270 */
        /* <DEDUP_REMOVED lines=29> */
[----:B------:R-:W-:Y:S01]  /*0410*/  VIADD R4, R4, 0xffffffff ;  /* 0xffffffff04047836 */ /* 0x000fe20000000000 */
[----:B-1----:R-:W-:Y:S01]  /*0420*/  I2FP.F32.S32 R3, R9 ;  /* 0x0000000900037245 */ /* 0x002fe20000201400 */
[----:B------:R-:W-:Y:S01]  /*0430*/  ULDC.64 UR8, c[0x0][0x2a8] ;  /* 0x0000aa0000087ab9 */ /* 0x000fe20000000a00 */
[----:B------:R-:W-:Y:S01]  /*0440*/  IADD3 R12, R12, -0x1, RZ ;  /* 0xffffffff0c0c7810 */ /* 0x000fe20007ffe0ff */
[----:B------:R-:W-:Y:S01]  /*0450*/  IMAD R6, R2, UR8, RZ ;  /* 0x0000000802067c24 */ /* 0x000fe2000f8e02ff */
[C---:B------:R-:W-:Y:S01]  /*0460*/  VIMNMX.RELU R2, R9.reuse, R4, PT ;  /* 0x0000000409027248 */ /* 0x040fe20003fe1100 */
[----:B------:R-:W1:Y:S01]  /*0470*/  I2F.RP R13, R58 ;  /* 0x0000003a000d7306 */ /* 0x000e620000209400 */
[----:B------:R-:W-:Y:S01]  /*0480*/  FADD.FTZ R16, R0, -R3 ;  /* 0x8000000300107221 */ /* 0x000fe20000010000 */
[C-C-:B------:R-:W-:Y:S01]  /*0490*/  VIADDMNMX.RELU R0, R9.reuse, 0xffffffff, R4.reuse, PT ;  /* 0xffffffff09007846 */ /* 0x140fe20003801104 */
[----:B------:R-:W-:Y:S01]  /*04a0*/  HFMA2.MMA R21, -RZ, RZ, 1.90625, 0 ;  /* 0x3fa00000ff157435 */ /* 0x000fe200000001ff */
[C-C-:B------:R-:W-:Y:S01]  /*04b0*/  VIADDMNMX.RELU R3, R9.reuse, 0x1, R4.reuse, PT ;  /* 0x0000000109037846 */ /* 0x140fe20003801104 */
[----:B------:R-:W-:Y:S01]  /*04c0*/  ULDC.64 UR10, c[0x0][0x250] ;  /* 0x00009400000a7ab9 */ /* 0x000fe20000000a00 */
[----:B------:R-:W-:Y:S01]  /*04d0*/  VIADDMNMX.RELU R4, R9, 0x2, R4, PT ;  /* 0x0000000209047846 */ /* 0x000fe20003801104 */
[C---:B------:R-:W-:Y:S01]  /*04e0*/  IMAD R9, R10.reuse, UR9, R6 ;  /* 0x000000090a097c24 */ /* 0x040fe2000f8e0206 */
[----:B0-----:R-:W-:Y:S01]  /*04f0*/  I2FP.F32.S32 R5, R7 ;  /* 0x0000000700057245 */ /* 0x001fe20000201400 */
[----:B------:R-:W-:Y:S01]  /*0500*/  IMAD.WIDE.U32 R10, R10, UR8, RZ ;  /* 0x000000080a0a7c25 */ /* 0x000fe2000f8e00ff */
[----:B------:R-:W-:Y:S01]  /*0510*/  SHF.R.S32.HI R14, RZ, 0x1f, R42 ;  /* 0x0000001fff0e7819 */ /* 0x000fe2000001142a */
[----:B------:R-:W-:Y:S01]  /*0520*/  ULDC.64 UR8, c[0x0][0x2a0] ;  /* 0x0000a80000087ab9 */ /* 0x000fe20000000a00 */
[C-C-:B------:R-:W-:Y:S01]  /*0530*/  VIADDMNMX.RELU R6, R7.reuse, 0x1, R12.reuse, PT ;  /* 0x0000000107067846 */ /* 0x140fe2000380110c */
[----:B------:R-:W-:Y:S01]  /*0540*/  FADD.FTZ R51, R8, -R5 ;  /* 0x8000000508337221 */ /* 0x000fe20000010000 */
[C---:B------:R-:W-:Y:S01]  /*0550*/  IADD3 R8, R7.reuse, -0x1, RZ ;  /* 0xffffffff07087810 */ /* 0x040fe20007ffe0ff */
[----:B-1----:R-:W0:Y:S01]  /*0560*/  MUFU.RCP R13, R13 ;  /* 0x0000000d000d7308 */ /* 0x002e220000001000 */
[CC--:B------:R-:W-:Y:S01]  /*0570*/  VIMNMX.RELU R5, R7.reuse, R12.reuse, PT ;  /* 0x0000000c07057248 */ /* 0x0c0fe20003fe1100 */
[----:B------:R-:W-:Y:S01]  /*0580*/  IMAD R17, R14, UR8, RZ ;  /* 0x000000080e117c24 */ /* 0x000fe2000f8e02ff */
[----:B------:R-:W-:Y:S01]  /*0590*/  VIADDMNMX.RELU R7, R7, 0x2, R12, PT ;  /* 0x0000000207077846 */ /* 0x000fe2000380110c */
[----:B------:R-:W-:Y:S01]  /*05a0*/  FADD.FTZ R14, -R16, 1 ;  /* 0x3f800000100e7421 */ /* 0x000fe20000010100 */
[----:B------:R-:W-:Y:S01]  /*05b0*/  VIMNMX.RELU R8, R8, R12, PT ;  /* 0x0000000c08087248 */ /* 0x000fe20003fe1100 */
[----:B------:R-:W-:Y:S01]  /*05c0*/  FADD.FTZ R12, R16, 1 ;  /* 0x3f800000100c7421 */ /* 0x000fe20000010000 */
[----:B------:R-:W-:Y:S01]  /*05d0*/  MOV R23, 0x3f400000 ;  /* 0x3f40000000177802 */ /* 0x000fe20000000f00 */
[----:B------:R-:W-:Y:S01]  /*05e0*/  FFMA.FTZ R19, R14, R21, -2.25 ;  /* 0xc01000000e137423 */ /* 0x000fe20000010015 */
[----:B------:R-:W-:Y:S01]  /*05f0*/  IADD3 R11, R11, R9, RZ ;  /* 0x000000090b0b7210 */ /* 0x000fe20007ffe0ff */
[C---:B------:R-:W-:Y:S01]  /*0600*/  FADD.FTZ R50, -R51.reuse, 1 ;  /* 0x3f80000033327421 */ /* 0x040fe20000010100 */
[----:B------:R-:W-:Y:S01]  /*0610*/  FFMA.FTZ R9, R16, R21, -2.25 ;  /* 0xc010000010097423 */ /* 0x000fe20000010015 */
[----:B------:R-:W-:Y:S01]  /*0620*/  FFMA.FTZ R15, R12, -R23, 3.75 ;  /* 0x407000000c0f7423 */ /* 0x000fe20000010817 */
[----:B------:R-:W-:Y:S01]  /*0630*/  FADD.FTZ R52, R51, 1 ;  /* 0x3f80000033347421 */ /* 0x000fe20000010000 */
[----:B------:R-:W-:Y:S01]  /*0640*/  FADD.FTZ R49, R50, 1 ;  /* 0x3f80000032317421 */ /* 0x000fe20000010000 */
[----:B------:R-:W-:Y:S01]  /*0650*/  FMUL.FTZ R9, R16, R9 ;  /* 0x0000000910097220 */ /* 0x000fe20000410000 */
[----:B------:R-:W-:Y:S01]  /*0660*/  ISETP.NE.AND P0, PT, R60, RZ, PT ;  /* 0x000000ff3c00720c */ /* 0x000fe20003f05270 */
[----:B0-----:R-:W-:Y:S01]  /*0670*/  VIADD R18, R13, 0xffffffe ;  /* 0x0ffffffe0d127836 */ /* 0x001fe20000000000 */
[----:B------:R-:W-:Y:S01]  /*0680*/  LOP3.LUT R60, RZ, R60, RZ, 0x33, !PT ;  /* 0x0000003cff3c7212 */ /* 0x000fe200078e33ff */
[----:B------:R-:W-:-:S02]  /*0690*/  IMAD R13, R42, UR9, R17 ;  /* 0x000000092a0d7c24 */ /* 0x000fc4000f8e0211 */
[----:B------:R-:W-:Y:S01]  /*06a0*/  FFMA.FTZ R17, R12, R15, -6 ;  /* 0xc0c000000c117423 */ /* 0x000fe2000001000f */
[----:B------:R-:W-:Y:S01]  /*06b0*/  IMAD.WIDE.U32 R42, R42, UR8, R10 ;  /* 0x000000082a2a7c25 */ /* 0x000fe2000f8e000a */
[----:B------:R-:W0:Y:S03]  /*06c0*/  F2I.FTZ.U32.TRUNC.NTZ R15, R18 ;  /* 0x00000012000f7305 */ /* 0x000e26000021f000 */
[----:B------:R-:W-:Y:S01]  /*06d0*/  FMUL.FTZ R11, R14, R19 ;  /* 0x000000130e0b7220 */ /* 0x000fe20000410000 */
[----:B------:R-:W-:Y:S01]  /*06e0*/  FFMA.FTZ R10, R12, R17, 3 ;  /* 0x404000000c0a7423 */ /* 0x000fe20000010011 */
[----:B------:R-:W-:Y:S01]  /*06f0*/  FADD.FTZ R12, R14, 1 ;  /* 0x3f8000000e0c7421 */ /* 0x000fe20000010000 */
[----:B------:R-:W-:Y:S01]  /*0700*/  FFMA.FTZ R9, R16, R9, 1 ;  /* 0x3f80000010097423 */ /* 0x000fe20000010009 */
[----:B------:R-:W-:Y:S01]  /*0710*/  FFMA.FTZ R11, R14, R11, 1 ;  /* 0x3f8000000e0b7423 */ /* 0x000fe2000001000b */
[----:B------:R-:W-:Y:S01]  /*0720*/  FFMA.FTZ R14, R49, -R23, 3.75 ;  /* 0x40700000310e7423 */ /* 0x000fe20000010817 */
[-C--:B------:R-:W-:Y:S01]  /*0730*/  FFMA.FTZ R16, R51, R21.reuse, -2.25 ;  /* 0xc010000033107423 */ /* 0x080fe20000010015 */
[----:B------:R-:W-:Y:S01]  /*0740*/  FFMA.FTZ R21, R50, R21, -2.25 ;  /* 0xc010000032157423 */ /* 0x000fe20000010015 */
[-C--:B------:R-:W-:Y:S01]  /*0750*/  FFMA.FTZ R17, R12, -R23.reuse, 3.75 ;  /* 0x407000000c117423 */ /* 0x080fe20000010817 */
[----:B------:R-:W-:Y:S01]  /*0760*/  FFMA.FTZ R14, R49, R14, -6 ;  /* 0xc0c00000310e7423 */ /* 0x000fe2000001000e */
[----:B------:R-:W-:Y:S01]  /*0770*/  FFMA.FTZ R19, R52, -R23, 3.75 ;  /* 0x4070000034137423 */ /* 0x000fe20000010817 */
[----:B------:R-:W-:Y:S01]  /*0780*/  FMUL.FTZ R16, R51, R16 ;  /* 0x0000001033107220 */ /* 0x000fe20000410000 */
[----:B------:R-:W-:Y:S01]  /*0790*/  FFMA.FTZ R17, R12, R17, -6 ;  /* 0xc0c000000c117423 */ /* 0x000fe20000010011 */
[----:B------:R-:W-:Y:S01]  /*07a0*/  FFMA.FTZ R49, R49, R14, 3 ;  /* 0x4040000031317423 */ /* 0x000fe2000001000e */
[----:B------:R-:W-:Y:S01]  /*07b0*/  HFMA2.MMA R14, -RZ, RZ, 0, 0 ;  /* 0x00000000ff0e7435 */ /* 0x000fe200000001ff */
[----:B0-----:R-:W-:Y:S01]  /*07c0*/  IADD3 R57, RZ, -R15, RZ ;  /* 0x8000000fff397210 */ /* 0x001fe20007ffe0ff */
[----:B------:R-:W-:Y:S01]  /*07d0*/  FFMA.FTZ R19, R52, R19, -6 ;  /* 0xc0c0000034137423 */ /* 0x000fe20000010013 */
[----:B------:R-:W-:Y:S01]  /*07e0*/  FMUL.FTZ R21, R50, R21 ;  /* 0x0000001532157220 */ /* 0x000fe20000410000 */
[----:B------:R-:W-:Y:S01]  /*07f0*/  FFMA.FTZ R51, R51, R16, 1 ;  /* 0x3f80000033337423 */ /* 0x000fe20000010010 */
[----:B------:R-:W-:Y:S01]  /*0800*/  FFMA.FTZ R12, R12, R17, 3 ;  /* 0x404000000c0c7423 */ /* 0x000fe20000010011 */
[----:B------:R-:W-:-:S02]  /*0810*/  IMAD R57, R57, R58, RZ ;  /* 0x0000003a39397224 */ /* 0x000fc400078e02ff */
[----:B------:R-:W-:Y:S01]  /*0820*/  FFMA.FTZ R52, R52, R19, 3 ;  /* 0x4040000034347423 */ /* 0x000fe20000010013 */
[----:B------:R-:W-:Y:S01]  /*0830*/  FFMA.FTZ R50, R50, R21, 1 ;  /* 0x3f80000032327423 */ /* 0x000fe20000010015 */
[----:B------:R-:W-:Y:S01]  /*0840*/  SHF.R.S32.HI R56, RZ, 0x1f, R0 ;  /* 0x0000001fff387819 */ /* 0x000fe20000011400 */
        /* <DEDUP_REMOVED lines=14> */
[----:B------:R-:W-:Y:S02]  /*0930*/  IADD3 R48, R43, R13, RZ ;  /* 0x0000000d2b307210 */ /* 0x000fe40007ffe0ff */
[----:B------:R-:W-:Y:S01]  /*0940*/  MOV R14, UR5 ;  /* 0x00000005000e7c02 */ /* 0x000fe20008000f00 */
[----:B------:R-:W-:-:S06]  /*0950*/  ULDC.64 UR4, c[0x0][0x248] ;  /* 0x0000920000047ab9 */ /* 0x000fcc0000000a00 */
.L_x_152:
[----:B0-----:R-:W0:Y:S01]  /*0960*/  LDC R19, c[0x0][0x230] ;  /* 0x00008c00ff137b82 */ /* 0x001e220000000800 */
[----:B------:R-:W-:Y:S01]  /*0970*/  IABS R16, R14 ;  /* 0x0000000e00107213 */ /* 0x000fe20000000000 */
[----:B------:R-:W-:Y:S02]  /*0980*/  IMAD R22, R46, UR12, RZ ;  /* 0x0000000c2e167c24 */ /* 0x000fe4000f8e02ff */
[----:B------:R-:W-:Y:S02]  /*0990*/  IMAD R23, R45, UR12, RZ ;  /* 0x0000000c2d177c24 */ /* 0x000fe4000f8e02ff */
[----:B------:R-:W-:-:S04]  /*09a0*/  IMAD.HI.U32 R13, R57, R16, RZ ;  /* 0x00000010390d7227 */ /* 0x000fc800078e00ff */
[----:B------:R-:W-:Y:S01]  /*09b0*/  IMAD R23, R6, UR13, R23 ;  /* 0x0000000d06177c24 */ /* 0x000fe2000f8e0217 */
[----:B------:R-:W-:Y:S02]  /*09c0*/  IADD3 R15, -R13, RZ, RZ ;  /* 0x000000ff0d0f7210 */ /* 0x000fe40007ffe1ff */
[----:B0-----:R-:W-:-:S05]  /*09d0*/  IABS R18, R19 ;  /* 0x0000001300127213 */ /* 0x001fca0000000000 */
[----:B------:R-:W-:-:S05]  /*09e0*/  IMAD R15, R18, R15, R16 ;  /* 0x0000000f120f7224 */ /* 0x000fca00078e0210 */
[----:B------:R-:W-:-:S13]  /*09f0*/  ISETP.GT.U32.AND P2, PT, R58, R15, PT ;  /* 0x0000000f3a00720c */ /* 0x000fda0003f44070 */
[----:B------:R-:W-:Y:S01]  /*0a00*/  @!P2 IMAD.IADD R15, R15, 0x1, -R18 ;  /* 0x000000010f0fa824 */ /* 0x000fe200078e0a12 */
[----:B------:R-:W-:-:S04]  /*0a10*/  @!P2 IADD3 R13, R13, 0x1, RZ ;  /* 0x000000010d0da810 */ /* 0x000fc80007ffe0ff */
[----:B------:R-:W-:Y:S02]  /*0a20*/  ISETP.GE.U32.AND P1, PT, R15, R58, PT ;  /* 0x0000003a0f00720c */ /* 0x000fe40003f26070 */
[----:B------:R-:W-:-:S04]  /*0a30*/  LOP3.LUT R15, R14, R19, RZ, 0x3c, !PT ;  /* 0x000000130e0f7212 */ /* 0x000fc800078e3cff */
[----:B------:R-:W-:-:S07]  /*0a40*/  ISETP.GE.AND P3, PT, R15, RZ, PT ;  /* 0x000000ff0f00720c */ /* 0x000fce0003f66270 */
        /* <DEDUP_REMOVED lines=11> */
[C---:B------:R-:W-:Y:S01]  /*0b00*/  IMAD R19, R0.reuse, UR9, R17 ;  /* 0x0000000900137c24 */ /* 0x040fe2000f8e0211 */
[----:B------:R-:W-:Y:S01]  /*0b10*/  SHF.R.S32.HI R13, RZ, 0x1f, R18 ;  /* 0x0000001fff0d7819 */ /* 0x000fe20000011412 */
[----:B------:R-:W-:-:S04]  /*0b20*/  IMAD.WIDE.U32 R16, R0, UR8, R32 ;  /* 0x0000000800107c25 */ /* 0x000fc8000f8e0020 */
[----:B------:R-:W-:Y:S02]  /*0b30*/  IMAD R21, R13, UR10, RZ ;  /* 0x0000000a0d157c24 */ /* 0x000fe4000f8e02ff */
[----:B------:R-:W-:Y:S02]  /*0b40*/  IMAD.IADD R17, R17, 0x1, R19 ;  /* 0x0000000111117824 */ /* 0x000fe400078e0213 */
[C---:B------:R-:W-:Y:S02]  /*0b50*/  IMAD R21, R18.reuse, UR11, R21 ;  /* 0x0000000b12157c24 */ /* 0x040fe4000f8e0215 */
[----:B------:R-:W-:-:S04]  /*0b60*/  IMAD.WIDE.U32 R16, R18, UR10, R16 ;  /* 0x0000000a12107c25 */ /* 0x000fc8000f8e0010 */
[----:B------:R-:W-:Y:S01]  /*0b70*/  IMAD R19, R5, UR13, R22 ;  /* 0x0000000d05137c24 */ /* 0x000fe2000f8e0216 */
[----:B------:R-:W-:Y:S01]  /*0b80*/  IADD3 R35, R17, R21, RZ ;  /* 0x0000001511237210 */ /* 0x000fe20007ffe0ff */
[----:B------:R-:W-:Y:S01]  /*0b90*/  IMAD R17, R47, UR12, RZ ;  /* 0x0000000c2f117c24 */ /* 0x000fe2000f8e02ff */
[----:B------:R-:W-:Y:S01]  /*0ba0*/  MOV R34, R16 ;  /* 0x0000001000227202 */ /* 0x000fe20000000f00 */
[----:B------:R-:W-:Y:S02]  /*0bb0*/  IMAD R16, R54, UR8, RZ ;  /* 0x0000000836107c24 */ /* 0x000fe4000f8e02ff */
[C---:B------:R-:W-:Y:S02]  /*0bc0*/  IMAD R17, R8.reuse, UR13, R17 ;  /* 0x0000000d08117c24 */ /* 0x040fe4000f8e0211 */
[----:B------:R-:W-:-:S04]  /*0bd0*/  IMAD.WIDE.U32 R24, R8, UR12, R34 ;  /* 0x0000000c08187c25 */ /* 0x000fc8000f8e0022 */
[--C-:B------:R-:W-:Y:S01]  /*0be0*/  IMAD.WIDE.U32 R28, R5, UR12, R34.reuse ;  /* 0x0000000c051c7c25 */ /* 0x100fe2000f8e0022 */
[----:B------:R-:W-:Y:S02]  /*0bf0*/  IADD3 R25, R25, R17, RZ ;  /* 0x0000001119197210 */ /* 0x000fe40007ffe0ff */
[----:B------:R-:W-:Y:S01]  /*0c00*/  LEA R38, P1, R24, UR14, 0x2 ;  /* 0x0000000e18267c11 */ /* 0x000fe2000f8210ff */
[----:B------:R-:W-:Y:S01]  /*0c10*/  IMAD.WIDE.U32 R26, R6, UR12, R34 ;  /* 0x0000000c061a7c25 */ /* 0x000fe2000f8e0022 */
[----:B------:R-:W-:Y:S02]  /*0c20*/  IADD3 R29, R29, R19, RZ ;  /* 0x000000131d1d7210 */ /* 0x000fe40007ffe0ff */
[----:B------:R-:W-:Y:S01]  /*0c30*/  LEA.HI.X R39, R24, UR15, R25, 0x2, P1 ;  /* 0x0000000f18277c11 */ /* 0x000fe200088f1419 */
[C---:B------:R-:W-:Y:S01]  /*0c40*/  IMAD R41, R3.reuse, UR9, R16 ;  /* 0x0000000903297c24 */ /* 0x040fe2000f8e0210 */
[----:B------:R-:W-:Y:S01]  /*0c50*/  LEA R36, P2, R28, UR14, 0x2 ;  /* 0x0000000e1c247c11 */ /* 0x000fe2000f8410ff */
[----:B------:R-:W-:Y:S01]  /*0c60*/  IMAD.WIDE.U32 R30, R3, UR8, R32 ;  /* 0x00000008031e7c25 */ /* 0x000fe2000f8e0020 */
[----:B------:R-:W-:-:S02]  /*0c70*/  IADD3 R25, R27, R23, RZ ;  /* 0x000000171b197210 */ /* 0x000fc40007ffe0ff */
[----:B------:R-:W-:Y:S01]  /*0c80*/  LEA.HI.X R37, R28, UR15, R29, 0x2, P2 ;  /* 0x0000000f1c257c11 */ /* 0x000fe200090f141d */
[----:B------:R-:W-:Y:S01]  /*0c90*/  IMAD R27, R55, UR8, RZ ;  /* 0x00000008371b7c24 */ /* 0x000fe2000f8e02ff */
[----:B------:R-:W-:Y:S01]  /*0ca0*/  IADD3 R31, R31, R41, RZ ;  /* 0x000000291f1f7210 */ /* 0x000fe20007ffe0ff */
[----:B------:R-:W-:Y:S01]  /*0cb0*/  IMAD.WIDE.U32 R28, R2, UR8, R32 ;  /* 0x00000008021c7c25 */ /* 0x000fe2000f8e0020 */
[----:B------:R-:W-:Y:S01]  /*0cc0*/  LEA R24, P1, R26, UR14, 0x2 ;  /* 0x0000000e1a187c11 */ /* 0x000fe2000f8210ff */
[----:B------:R0:W2:Y:S02]  /*0cd0*/  LDG.E R22, desc[UR6][R36.64] ;  /* 0x0000000624167981 */ /* 0x0000a4000c1e1900 */
[----:B------:R-:W-:Y:S01]  /*0ce0*/  IMAD R27, R2, UR9, R27 ;  /* 0x00000009021b7c24 */ /* 0x000fe2000f8e021b */
[----:B------:R-:W-:Y:S01]  /*0cf0*/  LEA.HI.X R25, R26, UR15, R25, 0x2, P1 ;  /* 0x0000000f1a197c11 */ /* 0x000fe200088f1419 */
[----:B------:R-:W-:-:S04]  /*0d00*/  IMAD.WIDE.U32 R32, R4, UR8, R32 ;  /* 0x0000000804207c25 */ /* 0x000fc8000f8e0020 */
[----:B------:R-:W-:Y:S02]  /*0d10*/  IMAD.IADD R29, R29, 0x1, R27 ;  /* 0x000000011d1d7824 */ /* 0x000fe400078e021b */
[----:B------:R-:W-:Y:S02]  /*0d20*/  IMAD R27, R53, UR8, RZ ;  /* 0x00000008351b7c24 */ /* 0x000fe4000f8e02ff */
[----:B------:R-:W-:-:S04]  /*0d30*/  IMAD.WIDE.U32 R28, R18, UR10, R28 ;  /* 0x0000000a121c7c25 */ /* 0x000fc8000f8e001c */
[----:B------:R-:W-:Y:S01]  /*0d40*/  IMAD R41, R4, UR9, R27 ;  /* 0x0000000904297c24 */ /* 0x000fe2000f8e021b */
[----:B------:R-:W-:Y:S01]  /*0d50*/  IADD3 R29, R21, R29, RZ ;  /* 0x0000001d151d7210 */ /* 0x000fe20007ffe0ff */
[----:B------:R-:W-:Y:S02]  /*0d60*/  IMAD R16, R44, UR12, RZ ;  /* 0x0000000c2c107c24 */ /* 0x000fe4000f8e02ff */
[----:B------:R-:W-:Y:S01]  /*0d70*/  IMAD.WIDE.U32 R34, R7, UR12, R34 ;  /* 0x0000000c07227c25 */ /* 0x000fe2000f8e0022 */
[----:B------:R-:W-:-:S03]  /*0d80*/  IADD3 R33, R33, R41, RZ ;  /* 0x0000002921217210 */ /* 0x000fc60007ffe0ff */
[----:B------:R-:W-:Y:S01]  /*0d90*/  IMAD R16, R7, UR13, R16 ;  /* 0x0000000d07107c24 */ /* 0x000fe2000f8e0210 */
[----:B------:R-:W-:Y:S01]  /*0da0*/  LEA R26, P1, R34, UR14, 0x2 ;  /* 0x0000000e221a7c11 */ /* 0x000fe2000f8210ff */
[----:B------:R-:W-:-:S03]  /*0db0*/  IMAD.WIDE.U32 R30, R18, UR10, R30 ;  /* 0x0000000a121e7c25 */ /* 0x000fc6000f8e001e */
[----:B------:R-:W-:Y:S01]  /*0dc0*/  IADD3 R27, R35, R16, RZ ;  /* 0x00000010231b7210 */ /* 0x000fe20007ffe0ff */
[----:B------:R-:W-:Y:S01]  /*0dd0*/  IMAD.WIDE.U32 R32, R18, UR10, R32 ;  /* 0x0000000a12207c25 */ /* 0x000fe2000f8e0020 */
[----:B------:R-:W-:Y:S02]  /*0de0*/  IADD3 R31, R21, R31, RZ ;  /* 0x0000001f151f7210 */ /* 0x000fe40007ffe0ff */
[----:B------:R-:W-:Y:S01]  /*0df0*/  LEA.HI.X R27, R34, UR15, R27, 0x2, P1 ;  /* 0x0000000f221b7c11 */ /* 0x000fe200088f141b */
[----:B------:R-:W-:-:S04]  /*0e00*/  IMAD.WIDE.U32 R40, R8, UR12, R28 ;  /* 0x0000000c08287c25 */ /* 0x000fc8000f8e001c */
[----:B------:R-:W-:Y:S01]  /*0e10*/  IMAD.IADD R33, R21, 0x1, R33 ;  /* 0x0000000115217824 */ /* 0x000fe200078e0221 */
[----:B------:R-:W-:Y:S01]  /*0e20*/  IADD3 R21, R17, R41, RZ ;  /* 0x0000002911157210 */ /* 0x000fe20007ffe0ff */
[----:B0-----:R-:W-:Y:S01]  /*0e30*/  IMAD.WIDE.U32 R36, R5, UR12, R28 ;  /* 0x0000000c05247c25 */ /* 0x001fe2000f8e001c */
[----:B------:R-:W-:-:S04]  /*0e40*/  LEA R34, P1, R40, UR14, 0x2 ;  /* 0x0000000e28227c11 */ /* 0x000fc8000f8210ff */
[----:B------:R-:W-:Y:S02]  /*0e50*/  LEA.HI.X R35, R40, UR15, R21, 0x2, P1 ;  /* 0x0000000f28237c11 */ /* 0x000fe400088f1415 */
[----:B------:R0:W3:Y:S01]  /*0e60*/  LDG.E R21, desc[UR6][R38.64] ;  /* 0x0000000626157981 */ /* 0x0000e2000c1e1900 */
[----:B------:R-:W-:-:S03]  /*0e70*/  IADD3 R41, R19, R37, RZ ;  /* 0x0000002513297210 */ /* 0x000fc60007ffe0ff */
[----:B------:R-:W4:Y:S04]  /*0e80*/  LDG.E R37, desc[UR6][R26.64] ;  /* 0x000000061a257981 */ /* 0x000f28000c1e1900 */
[----:B------:R-:W5:Y:S01]  /*0e90*/  LDG.E R40, desc[UR6][R34.64] ;  /* 0x0000000622287981 */ /* 0x000f62000c1e1900 */
[----:B0-----:R-:W-:-:S04]  /*0ea0*/  LEA R38, P1, R36, UR14, 0x2 ;  /* 0x0000000e24267c11 */ /* 0x001fc8000f8210ff */
[----:B------:R-:W-:Y:S02]  /*0eb0*/  LEA.HI.X R39, R36, UR15, R41, 0x2, P1 ;  /* 0x0000000f24277c11 */ /* 0x000fe400088f1429 */
[----:B------:R0:W4:Y:S04]  /*0ec0*/  LDG.E R36, desc[UR6][R24.64] ;  /* 0x0000000618247981 */ /* 0x000128000c1e1900 */
[----:B------:R-:W2:Y:S01]  /*0ed0*/  LDG.E R38, desc[UR6][R38.64] ;  /* 0x0000000626267981 */ /* 0x000ea2000c1e1900 */
[----:B0-----:R-:W-:-:S04]  /*0ee0*/  IMAD.WIDE.U32 R24, R6, UR12, R28 ;  /* 0x0000000c06187c25 */ /* 0x001fc8000f8e001c */
[----:B------:R-:W-:Y:S01]  /*0ef0*/  IMAD.WIDE.U32 R28, R7, UR12, R28 ;  /* 0x0000000c071c7c25 */ /* 0x000fe2000f8e001c */
[----:B------:R-:W-:Y:S02]  /*0f00*/  IADD3 R41, R23, R25, RZ ;  /* 0x0000001917297210 */ /* 0x000fe40007ffe0ff */
[----:B------:R-:W-:Y:S02]  /*0f10*/  LEA R26, P1, R24, UR14, 0x2 ;  /* 0x0000000e181a7c11 */ /* 0x000fe4000f8210ff */
[----:B------:R-:W-:Y:S02]  /*0f20*/  IADD3 R29, R16, R29, RZ ;  /* 0x0000001d101d7210 */ /* 0x000fe40007ffe0ff */
[----:B------:R-:W-:Y:S02]  /*0f30*/  LEA.HI.X R27, R24, UR15, R41, 0x2, P1 ;  /* 0x0000000f181b7c11 */ /* 0x000fe400088f1429 */
[----:B------:R-:W-:-:S03]  /*0f40*/  LEA R24, P1, R28, UR14, 0x2 ;  /* 0x0000000e1c187c11 */ /* 0x000fc6000f8210ff */
[----:B------:R-:W4:Y:S01]  /*0f50*/  LDG.E R39, desc[UR6][R26.64] ;  /* 0x000000061a277981 */ /* 0x000f22000c1e1900 */
[----:B------:R-:W-:Y:S01]  /*0f60*/  LEA.HI.X R25, R28, UR15, R29, 0x2, P1 ;  /* 0x0000000f1c197c11 */ /* 0x000fe200088f141d */
[----:B------:R-:W-:-:S04]  /*0f70*/  IMAD.WIDE.U32 R28, R8, UR12, R30 ;  /* 0x0000000c081c7c25 */ /* 0x000fc8000f8e001e */
[----:B------:R0:W4:Y:S01]  /*0f80*/  LDG.E R41, desc[UR6][R24.64] ;  /* 0x0000000618297981 */ /* 0x000122000c1e1900 */
[----:B------:R-:W-:Y:S02]  /*0f90*/  IADD3 R29, R17, R29, RZ ;  /* 0x0000001d111d7210 */ /* 0x000fe40007ffe0ff */
[----:B------:R-:W-:-:S04]  /*0fa0*/  LEA R34, P1, R28, UR14, 0x2 ;  /* 0x0000000e1c227c11 */ /* 0x000fc8000f8210ff */
[----:B------:R-:W-:Y:S01]  /*0fb0*/  LEA.HI.X R35, R28, UR15, R29, 0x2, P1 ;  /* 0x0000000f1c237c11 */ /* 0x000fe200088f141d */
[----:B0-----:R-:W-:-:S04]  /*0fc0*/  IMAD.WIDE.U32 R24, R5, UR12, R30 ;  /* 0x0000000c05187c25 */ /* 0x001fc8000f8e001e */
[----:B------:R-:W4:Y:S01]  /*0fd0*/  LDG.E R34, desc[UR6][R34.64] ;  /* 0x0000000622227981 */ /* 0x000f22000c1e1900 */
[----:B------:R-:W-:Y:S01]  /*0fe0*/  IMAD.IADD R29, R19, 0x1, R25 ;  /* 0x00000001131d7824 */ /* 0x000fe200078e0219 */
[----:B------:R-:W-:-:S04]  /*0ff0*/  LEA R26, P1, R24, UR14, 0x2 ;  /* 0x0000000e181a7c11 */ /* 0x000fc8000f8210ff */
[----:B------:R-:W-:Y:S01]  /*1000*/  LEA.HI.X R27, R24, UR15, R29, 0x2, P1 ;  /* 0x0000000f181b7c11 */ /* 0x000fe200088f141d */
[----:B------:R-:W-:-:S04]  /*1010*/  IMAD.WIDE.U32 R24, R6, UR12, R30 ;  /* 0x0000000c06187c25 */ /* 0x000fc8000f8e001e */
[----:B------:R0:W4:Y:S01]  /*1020*/  LDG.E R35, desc[UR6][R26.64] ;  /* 0x000000061a237981 */ /* 0x000122000c1e1900 */
[----:B------:R-:W-:Y:S01]  /*1030*/  IMAD.WIDE.U32 R30, R7, UR12, R30 ;  /* 0x0000000c071e7c25 */ /* 0x000fe2000f8e001e */
[----:B------:R-:W-:Y:S02]  /*1040*/  IADD3 R29, R23, R25, RZ ;  /* 0x00000019171d7210 */ /* 0x000fe40007ffe0ff */
[----:B0-----:R-:W-:Y:S02]  /*1050*/  LEA R26, P1, R24, UR14, 0x2 ;  /* 0x0000000e181a7c11 */ /* 0x001fe4000f8210ff */
[----:B------:R-:W-:Y:S02]  /*1060*/  IADD3 R25, R16, R31, RZ ;  /* 0x0000001f10197210 */ /* 0x000fe40007ffe0ff */
[----:B------:R-:W-:Y:S02]  /*1070*/  LEA.HI.X R27, R24, UR15, R29, 0x2, P1 ;  /* 0x0000000f181b7c11 */ /* 0x000fe400088f141d */
[----:B------:R-:W-:-:S04]  /*1080*/  LEA R24, P1, R30, UR14, 0x2 ;  /* 0x0000000e1e187c11 */ /* 0x000fc8000f8210ff */
[----:B------:R-:W-:Y:S02]  /*1090*/  LEA.HI.X R25, R30, UR15, R25, 0x2, P1 ;  /* 0x0000000f1e197c11 */ /* 0x000fe400088f1419 */
[----:B------:R0:W4:Y:S04]  /*10a0*/  LDG.E R30, desc[UR6][R26.64] ;  /* 0x000000061a1e7981 */ /* 0x000128000c1e1900 */
[----:B------:R-:W4:Y:S01]  /*10b0*/  LDG.E R24, desc[UR6][R24.64] ;  /* 0x0000000618187981 */ /* 0x000f22000c1e1900 */
[----:B0-----:R-:W-:-:S05]  /*10c0*/  IMAD.WIDE.U32 R26, R8, UR12, R32 ;  /* 0x0000000c081a7c25 */ /* 0x001fca000f8e0020 */
[----:B------:R-:W-:Y:S02]  /*10d0*/  IADD3 R17, R17, R27, RZ ;  /* 0x0000001b11117210 */ /* 0x000fe40007ffe0ff */
[----:B------:R-:W-:-:S04]  /*10e0*/  LEA R28, P1, R26, UR14, 0x2 ;  /* 0x0000000e1a1c7c11 */ /* 0x000fc8000f8210ff */
[----:B------:R-:W-:Y:S01]  /*10f0*/  LEA.HI.X R29, R26, UR15, R17, 0x2, P1 ;  /* 0x0000000f1a1d7c11 */ /* 0x000fe200088f1411 */
[----:B------:R-:W-:-:S04]  /*1100*/  IMAD.WIDE.U32 R26, R5, UR12, R32 ;  /* 0x0000000c051a7c25 */ /* 0x000fc8000f8e0020 */
[----:B------:R0:W4:Y:S01]  /*1110*/  LDG.E R31, desc[UR6][R28.64] ;  /* 0x000000061c1f7981 */ /* 0x000122000c1e1900 */
[----:B------:R-:W-:Y:S02]  /*1120*/  IADD3 R19, R19, R27, RZ ;  /* 0x0000001b13137210 */ /* 0x000fe40007ffe0ff */
[----:B0-----:R-:W-:-:S04]  /*1130*/  LEA R28, P1, R26, UR14, 0x2 ;  /* 0x0000000e1a1c7c11 */ /* 0x001fc8000f8210ff */
[----:B------:R-:W-:Y:S01]  /*1140*/  LEA.HI.X R29, R26, UR15, R19, 0x2, P1 ;  /* 0x0000000f1a1d7c11 */ /* 0x000fe200088f1413 */
[----:B------:R-:W-:-:S04]  /*1150*/  IMAD.WIDE.U32 R26, R6, UR12, R32 ;  /* 0x0000000c061a7c25 */ /* 0x000fc8000f8e0020 */
[----:B------:R0:W4:Y:S01]  /*1160*/  LDG.E R19, desc[UR6][R28.64] ;  /* 0x000000061c137981 */ /* 0x000122000c1e1900 */
[----:B------:R-:W-:Y:S01]  /*1170*/  IADD3 R23, R23, R27, RZ ;  /* 0x0000001b17177210 */ /* 0x000fe20007ffe0ff */
[----:B------:R-:W-:Y:S01]  /*1180*/  IMAD.WIDE.U32 R32, R7, UR12, R32 ;  /* 0x0000000c07207c25 */ /* 0x000fe2000f8e0020 */
[----:B0-----:R-:W-:-:S04]  /*1190*/  LEA R28, P1, R26, UR14, 0x2 ;  /* 0x0000000e1a1c7c11 */ /* 0x001fc8000f8210ff */
[----:B------:R-:W-:Y:S01]  /*11a0*/  LEA.HI.X R29, R26, UR15, R23, 0x2, P1 ;  /* 0x0000000f1a1d7c11 */ /* 0x000fe200088f1417 */
[----:B------:R-:W-:-:S04]  /*11b0*/  IMAD.IADD R17, R16, 0x1, R33 ;  /* 0x0000000110117824 */ /* 0x000fc800078e0221 */
[----:B------:R-:W4:Y:S01]  /*11c0*/  LDG.E R28, desc[UR6][R28.64] ;  /* 0x000000061c1c7981 */ /* 0x000f22000c1e1900 */
[----:B------:R-:W-:-:S04]  /*11d0*/  LEA R16, P1, R32, UR14, 0x2 ;  /* 0x0000000e20107c11 */ /* 0x000fc8000f8210ff */
[----:B------:R-:W-:-:S05]  /*11e0*/  LEA.HI.X R17, R32, UR15, R17, 0x2, P1 ;  /* 0x0000000f20117c11 */ /* 0x000fca00088f1411 */
[----:B------:R0:W4:Y:S01]  /*11f0*/  LDG.E R23, desc[UR6][R16.64] ;  /* 0x0000000610177981 */ /* 0x000122000c1e1900 */
[----:B------:R-:W-:-:S04]  /*1200*/  IMAD R15, R15, UR16, RZ ;  /* 0x000000100f0f7c24 */ /* 0x000fc8000f8e02ff */
[----:B------:R-:W-:Y:S01]  /*1210*/  IMAD R15, R20, UR17, R15 ;  /* 0x00000011140f7c24 */ /* 0x000fe2000f8e020f */
[----:B0-----:R-:W-:Y:S02]  /*1220*/  MOV R16, R42 ;  /* 0x0000002a00107202 */ /* 0x001fe40000000f00 */
[----:B------:R-:W-:-:S03]  /*1230*/  MOV R17, R48 ;  /* 0x0000003000117202 */ /* 0x000fc60000000f00 */
[----:B------:R-:W-:-:S05]  /*1240*/  IMAD.WIDE.U32 R16, R20, UR16, R16 ;  /* 0x0000001014107c25 */ /* 0x000fca000f8e0010 */
[----:B------:R-:W-:Y:S01]  /*1250*/  IADD3 R17, R17, R15, RZ ;  /* 0x0000000f11117210 */ /* 0x000fe20007ffe0ff */
[----:B------:R-:W-:Y:S02]  /*1260*/  IMAD R13, R13, UR18, RZ ;  /* 0x000000120d0d7c24 */ /* 0x000fe4000f8e02ff */
[----:B------:R-:W-:-:S04]  /*1270*/  IMAD.WIDE.U32 R16, R18, UR18, R16 ;  /* 0x0000001212107c25 */ /* 0x000fc8000f8e0010 */
[----:B-----5:R-:W-:-:S04]  /*1280*/  FMUL.FTZ R40, R9, R40 ;  /* 0x0000002809287220 */ /* 0x020fc80000410000 */
[----:B---3--:R-:W-:Y:S01]  /*1290*/  FFMA.FTZ R21, R10, R21, R40 ;  /* 0x000000150a157223 */ /* 0x008fe20000010028 */
[----:B--2---:R-:W-:-:S04]  /*12a0*/  FMUL.FTZ R15, R9, R38 ;  /* 0x00000026090f7220 */ /* 0x004fc80000410000 */
[----:B------:R-:W-:Y:S01]  /*12b0*/  FFMA.FTZ R22, R10, R22, R15 ;  /* 0x000000160a167223 */ /* 0x000fe2000001000f */
[----:B----4-:R-:W-:-:S04]  /*12c0*/  FMUL.FTZ R39, R9, R39 ;  /* 0x0000002709277220 */ /* 0x010fc80000410000 */
[----:B------:R-:W-:Y:S01]  /*12d0*/  FFMA.FTZ R36, R10, R36, R39 ;  /* 0x000000240a247223 */ /* 0x000fe20000010027 */
[----:B------:R-:W-:Y:S02]  /*12e0*/  FFMA.FTZ R34, R11, R34, R21 ;  /* 0x000000220b227223 */ /* 0x000fe40000010015 */
[----:B------:R-:W0:Y:S01]  /*12f0*/  LDC R21, c[0x0][0x14] ;  /* 0x00000500ff157b82 */ /* 0x000e220000000800 */
[----:B------:R-:W-:Y:S01]  /*1300*/  FMUL.FTZ R41, R9, R41 ;  /* 0x0000002909297220 */ /* 0x000fe20000410000 */
[----:B------:R-:W-:Y:S01]  /*1310*/  FFMA.FTZ R35, R11, R35, R22 ;  /* 0x000000230b237223 */ /* 0x000fe20000010016 */
[----:B0-----:R-:W-:Y:S01]  /*1320*/  IADD3 R14, R21, R14, RZ ;  /* 0x0000000e150e7210 */ /* 0x001fe20007ffe0ff */
[C---:B------:R-:W-:Y:S02]  /*1330*/  FFMA.FTZ R31, R12.reuse, R31, R34 ;  /* 0x0000001f0c1f7223 */ /* 0x040fe40000010022 */
[----:B------:R-:W-:Y:S01]  /*1340*/  FFMA.FTZ R20, R12, R19, R35 ;  /* 0x000000130c147223 */ /* 0x000fe20000010023 */
[----:B------:R-:W-:-:S02]  /*1350*/  IMAD R19, R18, UR19, R13 ;  /* 0x0000001312137c24 */ /* 0x000fc4000f8e020d */
[----:B------:R-:W-:Y:S01]  /*1360*/  FFMA.FTZ R13, R11, R30, R36 ;  /* 0x0000001e0b0d7223 */ /* 0x000fe20000010024 */
[----:B------:R-:W-:Y:S01]  /*1370*/  FMUL.FTZ R15, R51, R20 ;  /* 0x00000014330f7220 */ /* 0x000fe20000410000 */
[----:B------:R-:W-:-:S03]  /*1380*/  FFMA.FTZ R18, R10, R37, R41 ;  /* 0x000000250a127223 */ /* 0x000fc60000010029 */
[----:B------:R-:W-:Y:S01]  /*1390*/  FFMA.FTZ R31, R52, R31, R15 ;  /* 0x0000001f341f7223 */ /* 0x000fe2000001000f */
[----:B------:R-:W-:Y:S01]  /*13a0*/  FFMA.FTZ R15, R11, R24, R18 ;  /* 0x000000180b0f7223 */ /* 0x000fe20000010012 */
[----:B------:R-:W-:Y:S01]  /*13b0*/  LEA R18, P1, R16, UR20, 0x2 ;  /* 0x0000001410127c11 */ /* 0x000fe2000f8210ff */
[----:B------:R-:W-:-:S04]  /*13c0*/  FFMA.FTZ R13, R12, R28, R13 ;  /* 0x0000001c0c0d7223 */ /* 0x000fc8000001000d */
[----:B------:R-:W-:Y:S01]  /*13d0*/  FFMA.FTZ R22, R50, R13, R31 ;  /* 0x0000000d32167223 */ /* 0x000fe2000001001f */
[----:B------:R-:W-:-:S04]  /*13e0*/  IADD3 R13, R17, R19, RZ ;  /* 0x00000013110d7210 */ /* 0x000fc80007ffe0ff */
[----:B------:R-:W-:Y:S02]  /*13f0*/  LEA.HI.X R19, R16, UR21, R13, 0x2, P1 ;  /* 0x0000001510137c11 */ /* 0x000fe400088f140d */
[----:B------:R-:W-:Y:S01]  /*1400*/  ISETP.GE.AND P1, PT, R14, R59, PT ;  /* 0x0000003b0e00720c */ /* 0x000fe20003f26270 */
[----:B------:R-:W-:-:S04]  /*1410*/  FFMA.FTZ R20, R12, R23, R15 ;  /* 0x000000170c147223 */ /* 0x000fc8000001000f */
[----:B------:R-:W-:-:S05]  /*1420*/  FFMA.FTZ R13, R49, R20, R22 ;  /* 0x00000014310d7223 */ /* 0x000fca0000010016 */
[----:B------:R0:W-:Y:S03]  /*1430*/  STG.E desc[UR6][R18.64], R13 ;  /* 0x0000000d12007986 */ /* 0x0001e6000c101906 */
[----:B------:R-:W-:Y:S05]  /*1440*/  @!P1 BRA `(.L_x_152) ;  /* 0xfffffff400449947 */ /* 0x000fea000383ffff */
[----:B------:R-:W-:Y:S05]  /*1450*/  EXIT ;  /* 0x000000000000794d */ /* 0x000fea0003800000 */
.L_x_151:
        /* <DEDUP_REMOVED lines=46> */
[----:B------:R-:W-:-:S04]  /*1740*/  IMAD.HI.U32 R16, R11, R7, R10 ;  /* 0x000000070b107227 */ /* 0x000fc800078e000a */
[----:B------:R-:W-:Y:S01]  /*1750*/  IMAD.U32 R7, RZ, RZ, UR4 ;  /* 0x00000004ff077e24 */ /* 0x000fe2000f8e00ff */
[----:B-1----:R-:W-:-:S06]  /*1760*/  ULDC.64 UR4, c[0x0][0x248] ;  /* 0x0000920000047ab9 */ /* 0x002fcc0000000a00 */
.L_x_153:
        /* <DEDUP_REMOVED lines=27> */
[----:B------:R-:W-:-:S03]  /*1920*/  LEA R10, P1, R8, UR10, 0x2 ;  /* 0x0000000a080a7c11 */ /* 0x000fc6000f8210ff */
[----:B------:R-:W-:-:S05]  /*1930*/  IMAD.IADD R9, R9, 0x1, R11 ;  /* 0x0000000109097824 */ /* 0x000fca00078e020b */
[----:B------:R-:W-:-:S05]  /*1940*/  LEA.HI.X R11, R8, UR11, R9, 0x2, P1 ;  /* 0x0000000b080b7c11 */ /* 0x000fca00088f1409 */
[----:B------:R0:W2:Y:S01]  /*1950*/  LDG.E R17, desc[UR6][R10.64] ;  /* 0x000000060a117981 */ /* 0x0000a2000c1e1900 */
[----:B------:R-:W-:Y:S01]  /*1960*/  MOV R8, R42 ;  /* 0x0000002a00087202 */ /* 0x000fe20000000f00 */
[----:B------:R-:W-:Y:S01]  /*1970*/  IMAD R12, R12, UR12, RZ ;  /* 0x0000000c0c0c7c24 */ /* 0x000fe2000f8e02ff */
[----:B------:R-:W-:Y:S01]  /*1980*/  MOV R9, R21 ;  /* 0x0000001500097202 */ /* 0x000fe20000000f00 */
[----:B------:R-:W-:Y:S01]  /*1990*/  IMAD R14, R14, UR14, RZ ;  /* 0x0000000e0e0e7c24 */ /* 0x000fe2000f8e02ff */
[----:B------:R-:W-:Y:S01]  /*19a0*/  IADD3 R7, R5, R7, RZ ;  /* 0x0000000705077210 */ /* 0x000fe20007ffe0ff */
        /* <DEDUP_REMOVED lines=9> */
[----:B--2---:R0:W-:Y:S10]  /*1a40*/  STG.E desc[UR6][R10.64], R17 ;  /* 0x000000110a007986 */ /* 0x0041f4000c101906 */
[----:B------:R-:W-:Y:S05]  /*1a50*/  @!P1 BRA `(.L_x_153) ;  /* 0xfffffffc00449947 */ /* 0x000fea000383ffff */
[----:B------:R-:W-:Y:S05]  /*1a60*/  EXIT ;  /* 0x000000000000794d */ /* 0x000fea0003800000 */
.L_x_154:
        /* <DEDUP_REMOVED lines=9> */
.L_x_179:


//--------------------- .text._ZN2at6native53_GLOBAL__N__83c2e5dd_20_UpSampleBicubic2d_cu_80ee57ca28upsample_bicubic2d_out_frameIddEEviT0_S3_bNS_27GenericPackedTensorAccessorIKT_Lm4ENS_16DefaultPtrTraitsElEENS4_IS5_Lm4ES7_lEE --------------------------
	.section	.text._ZN2at6native53_GLOBAL__N__83c2e5dd_20_UpSampleBicubic2d_cu_80ee57ca28upsample_bicubic2d_out_frameIddEEviT0_S3_bNS_27GenericPackedTensorAccessorIKT_Lm4ENS_16DefaultPtrTraitsElEENS4_IS5_Lm4ES7_lEE,"ax",@progbits
	.align	128
.text._ZN2at6native53_GLOBAL__N__83c2e5dd_20_UpSampleBicubic2d_cu_80ee57ca28upsample_bicubic2d_out_frameIddEEviT0_S3_bNS_27GenericPackedTensorAccessorIKT_Lm4ENS_16DefaultPtrTraitsElEENS4_IS5_Lm4ES7_lEE:
        .type           _ZN2at6native53_GLOBAL__N__83c2e5dd_20_UpSampleBicubic2d_cu_80ee57ca28upsample_bicubic2d_out_frameIddEEviT0_S3_bNS_27GenericPackedTensorAccessorIKT_Lm4ENS_16DefaultPtrTraitsElEENS4_IS5_Lm4ES7_lEE,@function
        .size           _ZN2at6native53_GLOBAL__N__83c2e5dd_20_UpSampleBicubic2d_cu_80ee57ca28upsample_bicubic2d_out_frameIddEEviT0_S3_bNS_27GenericPackedTensorAccessorIKT_Lm4ENS_16DefaultPtrTraitsElEENS4_IS5_Lm4ES7_lEE,(.L_x_180 - _ZN2at6native53_GLOBAL__N__83c2e5dd_20_UpSampleBicubic2d_cu_80ee57ca28upsample_bicubic2d_out_frameIddEEviT0_S3_bNS_27GenericPackedTensorAccessorIKT_Lm4ENS_16DefaultPtrTraitsElEENS4_IS5_Lm4ES7_lEE)
        .other          _ZN2at6native53_GLOBAL__N__83c2e5dd_20_UpSampleBicubic2d_cu_80ee57ca28upsample_bicubic2d_out_frameIddEEviT0_S3_bNS_27GenericPackedTensorAccessorIKT_Lm4ENS_16DefaultPtrTraitsElEENS4_IS5_Lm4ES7_lEE,@"STO_CUDA_ENTRY STV_DEFAULT"
_ZN2at6native53_GLOBAL__N__83c2e5dd_20_UpSampleBicubic2d_cu_80ee57ca28upsample_bicubic2d_out_frameIddEEviT0_S3_bNS_27GenericPackedTensorAccessorIKT_Lm4ENS_16DefaultPtrTraitsElEENS4_IS5_Lm4ES7_lEE:
        /* <DEDUP_REMOVED lines=12> */
[----:B------:R-:W-:Y:S01]  /*00c0*/  ULDC.64 UR12, c[0x0][0x208] ;  /* 0x00008200000c7ab9 */ /* 0x000fe20000000a00 */
[----:B0-----:R-:W-:-:S04]  /*00d0*/  IABS R4, R6 ;  /* 0x0000000600047213 */ /* 0x001fc80000000000 */
[----:B------:R-:W0:Y:S08]  /*00e0*/  I2F.RP R0, R4 ;  /* 0x0000000400007306 */ /* 0x000e300000209400 */
[----:B0-----:R-:W0:Y:S02]  /*00f0*/  MUFU.RCP R0, R0 ;  /* 0x0000000000007308 */ /* 0x001e240000001000 */
[----:B0-----:R-:W-:-:S06]  /*0100*/  VIADD R2, R0, 0xffffffe ;  /* 0x0ffffffe00027836 */ /* 0x001fcc0000000000 */
[----:B------:R0:W1:Y:S02]  /*0110*/  F2I.FTZ.U32.TRUNC.NTZ R3, R2 ;  /* 0x0000000200037305 */ /* 0x000064000021f000 */
[----:B0-----:R-:W-:Y:S02]  /*0120*/  IMAD.MOV.U32 R2, RZ, RZ, RZ ;  /* 0x000000ffff027224 */ /* 0x001fe400078e00ff */
[----:B-1----:R-:W-:-:S04]  /*0130*/  IMAD.MOV R7, RZ, RZ, -R3 ;  /* 0x000000ffff077224 */ /* 0x002fc800078e0a03 */
[----:B------:R-:W-:-:S04]  /*0140*/  IMAD R7, R7, R4, RZ ;  /* 0x0000000407077224 */ /* 0x000fc800078e02ff */
[----:B------:R-:W-:Y:S02]  /*0150*/  IMAD.HI.U32 R3, R3, R7, R2 ;  /* 0x0000000703037227 */ /* 0x000fe400078e0002 */
[----:B------:R-:W0:Y:S02]  /*0160*/  LDC R2, c[0x0][0x250] ;  /* 0x00009400ff027b82 */ /* 0x000e240000000800 */
[----:B------:R-:W-:-:S04]  /*0170*/  IMAD.MOV.U32 R7, RZ, RZ, R8 ;  /* 0x000000ffff077224 */ /* 0x000fc800078e0008 */
        /* <DEDUP_REMOVED lines=8> */
[----:B------:R-:W1:Y:S01]  /*0200*/  LDC R4, c[0x0][0x248] ;  /* 0x00009200ff047b82 */ /* 0x000e620000000800 */
[----:B------:R-:W-:-:S04]  /*0210*/  LOP3.LUT R3, R5, R6, RZ, 0x3c, !PT ;  /* 0x0000000605037212 */ /* 0x000fc800078e3cff */
[----:B------:R-:W-:-:S06]  /*0220*/  ISETP.GE.AND P2, PT, R3, RZ, PT ;  /* 0x000000ff0300720c */ /* 0x000fcc0003f46270 */
[----:B------:R-:W-:Y:S01]  /*0230*/  @P0 VIADD R0, R0, 0x1 ;  /* 0x0000000100000836 */ /* 0x000fe20000000000 */
[----:B0-----:R-:W-:-:S06]  /*0240*/  ISETP.NE.AND P0, PT, R6, R2, PT ;  /* 0x000000020600720c */ /* 0x001fcc0003f05270 */
[----:B------:R-:W-:Y:S01]  /*0250*/  @!P2 IMAD.MOV R0, RZ, RZ, -R0 ;  /* 0x000000ffff00a224 */ /* 0x000fe200078e0a00 */
[----:B------:R-:W-:-:S04]  /*0260*/  @!P1 LOP3.LUT R0, RZ, R6, RZ, 0x33, !PT ;  /* 0x00000006ff009212 */ /* 0x000fc800078e33ff */
[----:B------:R-:W-:Y:S02]  /*0270*/  IADD3 R3, -R0, RZ, RZ ;  /* 0x000000ff00037210 */ /* 0x000fe40007ffe1ff */
[----:B-1----:R-:W-:-:S03]  /*0280*/  ISETP.EQ.AND P1, PT, R4, UR4, PT ;  /* 0x0000000404007c0c */ /* 0x002fc6000bf22270 */
[----:B------:R-:W-:-:S10]  /*0290*/  IMAD R3, R6, R3, R5 ;  /* 0x0000000306037224 */ /* 0x000fd400078e0205 */
[----:B------:R-:W-:Y:S05]  /*02a0*/  @!P0 BRA P1, `(.L_x_155) ;  /* 0x0000001c000c8947 */ /* 0x000fea0000800000 */
[----:B------:R-:W0:Y:S01]  /*02b0*/  LDC R5, c[0x0][0x238] ;  /* 0x00008e00ff057b82 */ /* 0x000e220000000800 */
[----:B------:R-:W1:Y:S01]  /*02c0*/  I2F.F64 R6, R3 ;  /* 0x0000000300067312 */ /* 0x000e620000201c00 */
[----:B------:R-:W-:Y:S01]  /*02d0*/  ULDC.U8 UR4, c[0x0][0x228] ;  /* 0x00008a0000047ab9 */ /* 0x000fe20000000000 */
[----:B------:R-:W-:Y:S01]  /*02e0*/  UMOV UR5, 0x380fffff ;  /* 0x380fffff00057882 */ /* 0x000fe20000000000 */
[----:B------:R-:W-:-:S04]  /*02f0*/  UPRMT UR4, UR4, 0x8880, URZ ;  /* 0x0000888004047896 */ /* 0x000fc8000800003f */
[----:B------:R-:W2:Y:S01]  /*0300*/  LDC.64 R12, c[0x0][0x220] ;  /* 0x00008800ff0c7b82 */ /* 0x000ea20000000a00 */
[----:B------:R-:W3:Y:S01]  /*0310*/  I2F.F64 R10, R0 ;  /* 0x00000000000a7312 */ /* 0x000ee20000201c00 */
[----:B------:R-:W-:Y:S01]  /*0320*/  ISETP.NE.AND P0, PT, RZ, UR4, PT ;  /* 0x00000004ff007c0c */ /* 0x000fe2000bf05270 */
[----:B------:R-:W-:-:S05]  /*0330*/  UMOV UR4, 0xf0000000 ;  /* 0xf000000000047882 */ /* 0x000fca0000000000 */
[----:B------:R-:W4:Y:S01]  /*0340*/  LDC.64 R14, c[0x0][0x218] ;  /* 0x00008600ff0e7b82 */ /* 0x000f220000000a00 */
[C---:B-1----:R-:W-:Y:S01]  /*0350*/  DADD R8, R6.reuse, 0.5 ;  /* 0x3fe0000006087429 */ /* 0x042fe20000000000 */
[----:B0-----:R-:W-:Y:S01]  /*0360*/  ISETP.GE.AND P1, PT, R5, 0x1, PT ;  /* 0x000000010500780c */ /* 0x001fe20003f26270 */
[----:B--2---:R-:W-:-:S06]  /*0370*/  DMUL R6, R6, R12 ;  /* 0x0000000c06067228 */ /* 0x004fcc0000000000 */
[----:B------:R-:W-:Y:S02]  /*0380*/  DFMA R8, R8, R12, -0.5 ;  /* 0xbfe000000808742b */ /* 0x000fe4000000000c */
[C---:B---3--:R-:W-:Y:S02]  /*0390*/  DADD R12, R10.reuse, 0.5 ;  /* 0x3fe000000a0c7429 */ /* 0x048fe40000000000 */
[----:B----4-:R-:W-:-:S06]  /*03a0*/  DMUL R10, R10, R14 ;  /* 0x0000000e0a0a7228 */ /* 0x010fcc0000000000 */
[----:B------:R-:W-:Y:S01]  /*03b0*/  DFMA R12, R12, R14, -0.5 ;  /* 0xbfe000000c0c742b */ /* 0x000fe2000000000e */
[----:B------:R-:W-:Y:S02]  /*03c0*/  FSEL R8, R8, R6, !P0 ;  /* 0x0000000608087208 */ /* 0x000fe40004000000 */
[----:B------:R-:W-:Y:S01]  /*03d0*/  FSEL R9, R9, R7, !P0 ;  /* 0x0000000709097208 */ /* 0x000fe20004000000 */
[----:B------:R-:W-:Y:S07]  /*03e0*/  @!P1 EXIT ;  /* 0x000000000000994d */ /* 0x000fee0003800000 */
[----:B------:R-:W0:Y:S01]  /*03f0*/  F2F.F32.F64 R14, R8 ;  /* 0x00000008000e7310 */ /* 0x000e220000301000 */
[----:B------:R-:W-:Y:S01]  /*0400*/  FSEL R10, R12, R10, !P0 ;  /* 0x0000000a0c0a7208 */ /* 0x000fe20004000000 */
[----:B------:R-:W-:Y:S01]  /*0410*/  DSETP.GEU.AND P1, PT, |R8|, UR4, PT ;  /* 0x0000000408007e2a */ /* 0x000fe2000bf2e200 */
[----:B------:R-:W-:Y:S01]  /*0420*/  FSEL R11, R13, R11, !P0 ;  /* 0x0000000b0d0b7208 */ /* 0x000fe20004000000 */
[----:B------:R-:W-:Y:S01]  /*0430*/  IMAD.MOV.U32 R34, RZ, RZ, 0x0 ;  /* 0x00000000ff227424 */ /* 0x000fe200078e00ff */
[----:B------:R-:W1:Y:S01]  /*0440*/  LDC R12, c[0x0][0x240] ;  /* 0x00009000ff0c7b82 */ /* 0x000e620000000800 */
[----:B------:R-:W-:Y:S02]  /*0450*/  IMAD.MOV.U32 R35, RZ, RZ, 0x3ff40000 ;  /* 0x3ff40000ff237424 */ /* 0x000fe400078e00ff */
[----:B------:R-:W2:Y:S01]  /*0460*/  F2F.F32.F64 R5, R10 ;  /* 0x0000000a00057310 */ /* 0x000ea20000301000 */
[----:B------:R-:W-:Y:S01]  /*0470*/  DSETP.GEU.AND P0, PT, |R10|, UR4, PT ;  /* 0x000000040a007e2a */ /* 0x000fe2000bf0e200 */
[----:B------:R-:W-:-:S02]  /*0480*/  IMAD.MOV.U32 R36, RZ, RZ, 0x0 ;  /* 0x00000000ff247424 */ /* 0x000fc400078e00ff */
[----:B------:R-:W-:-:S04]  /*0490*/  IMAD.MOV.U32 R37, RZ, RZ, 0x3fe80000 ;  /* 0x3fe80000ff257424 */ /* 0x000fc800078e00ff */
[----:B0-----:R-:W-:-:S04]  /*04a0*/  @!P1 FMUL R14, R14, 1.175494350822287508e-38 ;  /* 0x008000000e0e9820 */ /* 0x001fc80000400000 */
[----:B------:R-:W0:Y:S03]  /*04b0*/  F2I.FTZ.FLOOR.NTZ R13, R14 ;  /* 0x0000000e000d7305 */ /* 0x000e260000217100 */
[----:B--2---:R-:W-:-:S06]  /*04c0*/  @!P0 FMUL R5, R5, 1.175494350822287508e-38 ;  /* 0x0080000005058820 */ /* 0x004fcc0000400000 */
[----:B------:R-:W2:Y:S01]  /*04d0*/  F2I.FTZ.FLOOR.NTZ R5, R5 ;  /* 0x0000000500057305 */ /* 0x000ea20000217100 */
[----:B-1----:R-:W-:-:S07]  /*04e0*/  ISETP.GE.AND P0, PT, R12, 0x1, PT ;  /* 0x000000010c00780c */ /* 0x002fce0003f06270 */
[----:B0-----:R-:W0:Y:S08]  /*04f0*/  I2F.F64 R6, R13 ;  /* 0x0000000d00067312 */ /* 0x001e300000201c00 */
[----:B--2---:R-:W1:Y:S01]  /*0500*/  I2F.F64 R18, R5 ;  /* 0x0000000500127312 */ /* 0x004e620000201c00 */
[----:B0-----:R-:W-:Y:S02]  /*0510*/  DADD R6, R8, -R6 ;  /* 0x0000000008067229 */ /* 0x001fe40000000806 */
[----:B-1----:R-:W-:-:S06]  /*0520*/  DADD R18, R10, -R18 ;  /* 0x000000000a127229 */ /* 0x002fcc0000000812 */
[CC--:B------:R-:W-:Y:S02]  /*0530*/  DFMA R8, R6.reuse, R34.reuse, -2.25 ;  /* 0xc00200000608742b */ /* 0x0c0fe40000000022 */
[C---:B------:R-:W-:Y:S02]  /*0540*/  DADD R22, -R6.reuse, 1 ;  /* 0x3ff0000006167429 */ /* 0x040fe40000000100 */
[----:B------:R-:W-:Y:S02]  /*0550*/  DADD R20, R6, 1 ;  /* 0x3ff0000006147429 */ /* 0x000fe40000000000 */
[----:B------:R-:W-:Y:S02]  /*0560*/  DFMA R10, R18, R34, -2.25 ;  /* 0xc0020000120a742b */ /* 0x000fe40000000022 */
[----:B------:R-:W-:Y:S02]  /*0570*/  DMUL R8, R6, R8 ;  /* 0x0000000806087228 */ /* 0x000fe40000000000 */
[----:B------:R-:W-:-:S02]  /*0580*/  DADD R24, R18, 1 ;  /* 0x3ff0000012187429 */ /* 0x000fc40000000000 */
[C---:B------:R-:W-:Y:S02]  /*0590*/  DADD R26, -R18.reuse, 1 ;  /* 0x3ff00000121a7429 */ /* 0x040fe40000000100 */
[----:B------:R-:W-:Y:S02]  /*05a0*/  DMUL R32, R18, R10 ;  /* 0x0000000a12207228 */ /* 0x000fe40000000000 */
[----:B------:R-:W-:Y:S02]  /*05b0*/  DFMA R16, R6, R8, 1 ;  /* 0x3ff000000610742b */ /* 0x000fe40000000008 */
[----:B------:R-:W-:Y:S02]  /*05c0*/  DFMA R10, R24, -R36, 3.75 ;  /* 0x400e0000180a742b */ /* 0x000fe40000000824 */
[C---:B------:R-:W-:Y:S02]  /*05d0*/  DFMA R8, R22.reuse, R34, -2.25 ;  /* 0xc00200001608742b */ /* 0x040fe40000000022 */
[----:B------:R-:W-:-:S02]  /*05e0*/  DADD R28, R22, 1 ;  /* 0x3ff00000161c7429 */ /* 0x000fc40000000000 */
[----:B------:R-:W-:Y:S02]  /*05f0*/  DFMA R34, R26, R34, -2.25 ;  /* 0xc00200001a22742b */ /* 0x000fe40000000022 */
[----:B------:R-:W-:Y:S02]  /*0600*/  DFMA R6, R20, -R36, 3.75 ;  /* 0x400e00001406742b */ /* 0x000fe40000000824 */
[----:B------:R-:W-:Y:S02]  /*0610*/  DADD R30, R26, 1 ;  /* 0x3ff000001a1e7429 */ /* 0x000fe40000000000 */
[----:B------:R-:W-:Y:S02]  /*0620*/  DFMA R14, R24, R10, -6 ;  /* 0xc0180000180e742b */ /* 0x000fe4000000000a */
[----:B------:R-:W-:Y:S02]  /*0630*/  DFMA R10, R28, -R36, 3.75 ;  /* 0x400e00001c0a742b */ /* 0x000fe40000000824 */
[----:B------:R-:W-:-:S02]  /*0640*/  DFMA R6, R20, R6, -6 ;  /* 0xc01800001406742b */ /* 0x000fc40000000006 */
[----:B------:R-:W-:Y:S02]  /*0650*/  DMUL R8, R22, R8 ;  /* 0x0000000816087228 */ /* 0x000fe40000000000 */
[----:B------:R-:W-:Y:S02]  /*0660*/  DMUL R34, R26, R34 ;  /* 0x000000221a227228 */ /* 0x000fe40000000000 */
[----:B------:R-:W-:Y:S02]  /*0670*/  DFMA R36, R30, -R36, 3.75 ;  /* 0x400e00001e24742b */ /* 0x000fe40000000824 */
[----:B------:R-:W-:Y:S02]  /*0680*/  DFMA R18, R18, R32, 1 ;  /* 0x3ff000001212742b */ /* 0x000fe40000000020 */
[----:B------:R-:W-:Y:S02]  /*0690*/  DFMA R20, R20, R6, 3 ;  /* 0x400800001414742b */ /* 0x000fe40000000006 */
[----:B------:R-:W-:-:S02]  /*06a0*/  DFMA R22, R22, R8, 1 ;  /* 0x3ff000001616742b */ /* 0x000fc40000000008 */
[----:B------:R-:W-:Y:S02]  /*06b0*/  DFMA R24, R24, R14, 3 ;  /* 0x400800001818742b */ /* 0x000fe4000000000e */
[----:B------:R-:W-:Y:S02]  /*06c0*/  DFMA R26, R26, R34, 1 ;  /* 0x3ff000001a1a742b */ /* 0x000fe40000000022 */
[----:B------:R-:W-:Y:S02]  /*06d0*/  DFMA R10, R28, R10, -6 ;  /* 0xc01800001c0a742b */ /* 0x000fe4000000000a */
[----:B------:R-:W-:Y:S01]  /*06e0*/  DFMA R36, R30, R36, -6 ;  /* 0xc01800001e24742b */ /* 0x000fe20000000024 */
[----:B------:R-:W-:Y:S10]  /*06f0*/  @!P0 EXIT ;  /* 0x000000000000894d */ /* 0x000ff40003800000 */
[----:B------:R-:W-:Y:S01]  /*0700*/  SHF.R.S32.HI R6, RZ, 0x1f, R3 ;  /* 0x0000001fff067819 */ /* 0x000fe20000011403 */
[----:B------:R-:W-:Y:S01]  /*0710*/  VIADD R4, R4, 0xffffffff ;  /* 0xffffffff04047836 */ /* 0x000fe20000000000 */
[----:B------:R-:W-:Y:S01]  /*0720*/  ULDC.64 UR4, c[0x0][0x2b8] ;  /* 0x0000ae0000047ab9 */ /* 0x000fe20000000a00 */
[----:B------:R-:W-:Y:S01]  /*0730*/  ULDC.64 UR6, c[0x0][0x268] ;  /* 0x00009a0000067ab9 */ /* 0x000fe20000000a00 */
[----:B------:R-:W-:Y:S01]  /*0740*/  DFMA R30, R30, R36, 3 ;  /* 0x400800001e1e742b */ /* 0x000fe20000000024 */
[----:B------:R-:W-:Y:S01]  /*0750*/  IMAD R6, R6, UR4, RZ ;  /* 0x0000000406067c24 */ /* 0x000fe2000f8e02ff */
[C-C-:B------:R-:W-:Y:S01]  /*0760*/  VIADDMNMX.RELU R14, R5.reuse, 0x2, R4.reuse, PT ;  /* 0x00000002050e7846 */ /* 0x140fe20003801104 */
[----:B------:R-:W-:Y:S01]  /*0770*/  VIADD R2, R2, 0xffffffff ;  /* 0xffffffff02027836 */ /* 0x000fe20000000000 */
[----:B------:R-:W-:Y:S01]  /*0780*/  VIADDMNMX.RELU R47, R5, 0xffffffff, R4, PT ;  /* 0xffffffff052f7846 */ /* 0x000fe20003801104 */
[----:B------:R-:W-:Y:S01]  /*0790*/  IMAD R9, R3, UR5, R6 ;  /* 0x0000000503097c24 */ /* 0x000fe2000f8e0206 */
[----:B------:R-:W-:Y:S01]  /*07a0*/  VIMNMX.RELU R49, R5, R4, PT ;  /* 0x0000000405317248 */ /* 0x000fe20003fe1100 */
[----:B------:R-:W-:Y:S01]  /*07b0*/  VIADD R37, R13, 0x1 ;  /* 0x000000010d257836 */ /* 0x000fe20000000000 */
[----:B------:R-:W-:Y:S01]  /*07c0*/  VIADDMNMX.RELU R51, R5, 0x1, R4, PT ;  /* 0x0000000105337846 */ /* 0x000fe20003801104 */
[----:B------:R-:W-:Y:S01]  /*07d0*/  IMAD.WIDE.U32 R4, R3, UR4, RZ ;  /* 0x0000000403047c25 */ /* 0x000fe2000f8e00ff */
[----:B------:R-:W-:Y:S01]  /*07e0*/  SHF.R.S32.HI R3, RZ, 0x1f, R14 ;  /* 0x0000001fff037819 */ /* 0x000fe2000001140e */
[----:B------:R-:W-:Y:S01]  /*07f0*/  DFMA R28, R28, R10, 3 ;  /* 0x400800001c1c742b */ /* 0x000fe2000000000a */
[C---:B------:R-:W-:Y:S01]  /*0800*/  VIADDMNMX.RELU R45, R13.reuse, 0x2, R2, PT ;  /* 0x000000020d2d7846 */ /* 0x040fe20003801102 */
[----:B------:R-:W-:Y:S01]  /*0810*/  VIADD R7, R13, 0xffffffff ;  /* 0xffffffff0d077836 */ /* 0x000fe20000000000 */
[-C--:B------:R-:W-:Y:S01]  /*0820*/  VIMNMX.RELU R37, R37, R2.reuse, PT ;  /* 0x0000000225257248 */ /* 0x080fe20003fe1100 */
[----:B------:R-:W-:Y:S01]  /*0830*/  IMAD R3, R3, UR6, RZ ;  /* 0x0000000603037c24 */ /* 0x000fe2000f8e02ff */
[-C--:B------:R-:W-:Y:S01]  /*0840*/  VIMNMX.RELU R13, R13, R2.reuse, PT ;  /* 0x000000020d0d7248 */ /* 0x080fe20003fe1100 */
[----:B------:R-:W-:Y:S01]  /*0850*/  ULDC.64 UR4, c[0x0][0x2b0] ;  /* 0x0000ac0000047ab9 */ /* 0x000fe20000000a00 */
[----:B------:R-:W-:Y:S01]  /*0860*/  STL.64 [R1+0xf0], R22 ;  /* 0x0000f01601007387 */ /* 0x000fe20000100a00 */
[----:B------:R-:W-:Y:S01]  /*0870*/  IMAD R11, R14, UR7, R3 ;  /* 0x000000070e0b7c24 */ /* 0x000fe2000f8e0203 */
[----:B------:R-:W-:Y:S01]  /*0880*/  SHF.R.S32.HI R8, RZ, 0x1f, R45 ;  /* 0x0000001fff087819 */ /* 0x000fe2000001142d */
[----:B------:R-:W-:Y:S01]  /*0890*/  IMAD.IADD R3, R5, 0x1, R9 ;  /* 0x0000000105037824 */ /* 0x000fe200078e0209 */
[----:B------:R-:W-:Y:S01]  /*08a0*/  VIMNMX.RELU R5, R7, R2, PT ;  /* 0x0000000207057248 */ /* 0x000fe20003fe1100 */
[----:B------:R-:W-:Y:S01]  /*08b0*/  IMAD.MOV.U32 R2, RZ, RZ, R4 ;  /* 0x000000ffff027224 */ /* 0x000fe200078e0004 */
[----:B------:R-:W-:Y:S01]  /*08c0*/  STL.64 [R1+0xe8], R20 ;  /* 0x0000e81401007387 */ /* 0x000fe20000100a00 */
[----:B------:R-:W-:Y:S01]  /*08d0*/  ULDC.64 UR8, c[0x0][0x270] ;  /* 0x00009c0000087ab9 */ /* 0x000fe20000000a00 */
[----:B------:R-:W-:Y:S01]  /*08e0*/  SHF.R.S32.HI R4, RZ, 0x1f, R37 ;  /* 0x0000001fff047819 */ /* 0x000fe20000011425 */
[----:B------:R-:W-:Y:S01]  /*08f0*/  IMAD.WIDE.U32 R2, R0, UR4, R2 ;  /* 0x0000000400027c25 */ /* 0x000fe2000f8e0002 */
[----:B------:R-:W-:Y:S01]  /*0900*/  STL.64 [R1+0xe0], R18 ;  /* 0x0000e01201007387 */ /* 0x000fe20000100a00 */
[----:B------:R-:W-:Y:S01]  /*0910*/  SHF.R.S32.HI R32, RZ, 0x1f, R13 ;  /* 0x0000001fff207819 */ /* 0x000fe2000001140d */
[----:B------:R-:W-:Y:S01]  /*0920*/  ULDC.64 UR10, c[0x0][0x260] ;  /* 0x00009800000a7ab9 */ /* 0x000fe20000000a00 */
[----:B------:R-:W-:Y:S01]  /*0930*/  IMAD R8, R8, UR8, RZ ;  /* 0x0000000808087c24 */ /* 0x000fe2000f8e02ff */
[----:B------:R-:W-:Y:S01]  /*0940*/  STL.64 [R1+0xd8], R16 ;  /* 0x0000d81001007387 */ /* 0x000fe20000100a00 */
[----:B------:R-:W-:Y:S01]  /*0950*/  IMAD.WIDE.U32 R42, R45, UR8, RZ ;  /* 0x000000082d2a7c25 */ /* 0x000fe2000f8e00ff */
[----:B------:R-:W-:-:S02]  /*0960*/  SHF.R.S32.HI R6, RZ, 0x1f, R0 ;  /* 0x0000001fff067819 */ /* 0x000fc40000011400 */
[----:B------:R0:W-:Y:S01]  /*0970*/  STL.64 [R1+0x90], R2 ;  /* 0x0000900201007387 */ /* 0x0001e20000100a00 */
[----:B------:R-:W-:Y:S02]  /*0980*/  IMAD R35, R45, UR9, R8 ;  /* 0x000000092d237c24 */ /* 0x000fe4000f8e0208 */
[----:B------:R-:W-:Y:S02]  /*0990*/  IMAD R32, R32, UR8, RZ ;  /* 0x0000000820207c24 */ /* 0x000fe4000f8e02ff */
[----:B------:R-:W-:-:S04]  /*09a0*/  IMAD.WIDE.U32 R40, R37, UR8, RZ ;  /* 0x0000000825287c25 */ /* 0x000fc8000f8e00ff */
[----:B------:R-:W-:Y:S01]  /*09b0*/  IMAD.WIDE.U32 R14, R14, UR6, RZ ;  /* 0x000000060e0e7c25 */ /* 0x000fe2000f8e00ff */
[----:B0-----:R-:W-:-:S03]  /*09c0*/  SHF.R.S32.HI R2, RZ, 0x1f, R49 ;  /* 0x0000001fff027819 */ /* 0x001fc60000011431 */
[----:B------:R-:W-:Y:S01]  /*09d0*/  IMAD.IADD R43, R43, 0x1, R35 ;  /* 0x000000012b2b7824 */ /* 0x000fe200078e0223 */
[----:B------:R-:W-:Y:S01]  /*09e0*/  SHF.R.S32.HI R3, RZ, 0x1f, R51 ;  /* 0x0000001fff037819 */ /* 0x000fe20000011433 */
[----:B------:R-:W-:Y:S01]  /*09f0*/  IMAD.WIDE.U32 R38, R13, UR8, RZ ;  /* 0x000000080d267c25 */ /* 0x000fe2000f8e00ff */
[----:B------:R-:W-:-:S03]  /*0a00*/  IADD3 R15, R15, R11, RZ ;  /* 0x0000000b0f0f7210 */ /* 0x000fc60007ffe0ff */
[----:B------:R-:W-:Y:S02]  /*0a10*/  IMAD R2, R2, UR6, RZ ;  /* 0x0000000602027c24 */ /* 0x000fe4000f8e02ff */
[----:B------:R-:W-:Y:S02]  /*0a20*/  IMAD R34, R3, UR6, RZ ;  /* 0x0000000603227c24 */ /* 0x000fe4000f8e02ff */
[----:B------:R-:W-:Y:S02]  /*0a30*/  IMAD R12, R49, UR7, R2 ;  /* 0x00000007310c7c24 */ /* 0x000fe4000f8e0202 */
[----:B------:R-:W-:Y:S01]  /*0a40*/  IMAD R2, R4, UR8, RZ ;  /* 0x0000000804027c24 */ /* 0x000fe2000f8e02ff */
[----:B------:R-:W-:Y:S01]  /*0a50*/  SHF.R.S32.HI R4, RZ, 0x1f, R5 ;  /* 0x0000001fff047819 */ /* 0x000fe20000011405 */
[----:B------:R-:W-:Y:S02]  /*0a60*/  IMAD R3, R13, UR9, R32 ;  /* 0x000000090d037c24 */ /* 0x000fe4000f8e0220 */
[----:B------:R-:W-:Y:S01]  /*0a70*/  IMAD R2, R37, UR9, R2 ;  /* 0x0000000925027c24 */ /* 0x000fe2000f8e0202 */
[----:B------:R-:W0:Y:S01]  /*0a80*/  LDC.64 R32, c[0x0][0x2a8] ;  /* 0x0000aa00ff207b82 */ /* 0x000e220000000a00 */
[----:B------:R-:W-:-:S04]  /*0a90*/  IMAD.WIDE.U32 R22, R51, UR6, R42 ;  /* 0x0000000633167c25 */ /* 0x000fc8000f8e002a */
[----:B------:R-:W-:Y:S01]  /*0aa0*/  IMAD.IADD R41, R41, 0x1, R2 ;  /* 0x0000000129297824 */ /* 0x000fe200078e0202 */
[----:B------:R-:W-:Y:S01]  /*0ab0*/  STL.64 [R1+0x80], R22 ;  /* 0x0000801601007387 */ /* 0x000fe20000100a00 */
[----:B------:R-:W-:Y:S02]  /*0ac0*/  IMAD.IADD R39, R39, 0x1, R3 ;  /* 0x0000000127277824 */ /* 0x000fe400078e0203 */
[----:B------:R-:W-:-:S04]  /*0ad0*/  IMAD.WIDE.U32 R20, R49, UR6, R42 ;  /* 0x0000000631147c25 */ /* 0x000fc8000f8e002a */
[----:B------:R-:W-:Y:S01]  /*0ae0*/  IMAD.WIDE.U32 R42, R47, UR6, R42 ;  /* 0x000000062f2a7c25 */ /* 0x000fe2000f8e002a */
[----:B------:R-:W-:Y:S03]  /*0af0*/  STL.64 [R1+0x78], R20 ;  /* 0x0000781401007387 */ /* 0x000fe60000100a00 */
[C---:B------:R-:W-:Y:S01]  /*0b00*/  IMAD.WIDE.U32 R10, R51.reuse, UR6, RZ ;  /* 0x00000006330a7c25 */ /* 0x040fe2000f8e00ff */
[----:B------:R-:W-:Y:S03]  /*0b10*/  STL.64 [R1+0x70], R42 ;  /* 0x0000702a01007387 */ /* 0x000fe60000100a00 */
[----:B------:R-:W-:Y:S02]  /*0b20*/  IMAD R34, R51, UR7, R34 ;  /* 0x0000000733227c24 */ /* 0x000fe4000f8e0222 */
[----:B------:R-:W-:-:S04]  /*0b30*/  IMAD.WIDE.U32 R18, R49, UR6, R40 ;  /* 0x0000000631127c25 */ /* 0x000fc8000f8e0028 */
[C---:B------:R-:W-:Y:S01]  /*0b40*/  IMAD.WIDE.U32 R50, R47.reuse, UR6, R40 ;  /* 0x000000062f327c25 */ /* 0x040fe2000f8e0028 */
[----:B------:R-:W-:Y:S03]  /*0b50*/  STL.64 [R1+0x58], R18 ;  /* 0x0000581201007387 */ /* 0x000fe60000100a00 */
[----:B------:R-:W-:Y:S01]  /*0b60*/  IMAD.WIDE.U32 R60, R47, UR6, R38 ;  /* 0x000000062f3c7c25 */ /* 0x000fe2000f8e0026 */
[----:B------:R-:W-:Y:S03]  /*0b70*/  STL.64 [R1+0x50], R50 ;  /* 0x0000503201007387 */ /* 0x000fe60000100a00 */
[--C-:B------:R-:W-:Y:S01]  /*0b80*/  IMAD.WIDE.U32 R16, R45, UR8, R14.reuse ;  /* 0x000000082d107c25 */ /* 0x100fe2000f8e000e */
[----:B------:R-:W-:Y:S03]  /*0b90*/  STL.64 [R1+0x30], R60 ;  /* 0x0000303c01007387 */ /* 0x000fe60000100a00 */
[--C-:B------:R-:W-:Y:S01]  /*0ba0*/  IMAD.WIDE.U32 R44, R37, UR8, R14.reuse ;  /* 0x00000008252c7c25 */ /* 0x100fe2000f8e000e */
[----:B------:R-:W-:Y:S03]  /*0bb0*/  STL.64 [R1+0x88], R16 ;  /* 0x0000881001007387 */ /* 0x000fe60000100a00 */
[----:B------:R-:W-:-:S04]  /*0bc0*/  IMAD.WIDE.U32 R38, R13, UR8, R14 ;  /* 0x000000080d267c25 */ /* 0x000fc8000f8e000e */
[----:B------:R-:W-:Y:S02]  /*0bd0*/  IMAD.WIDE.U32 R58, R5, UR8, R14 ;  /* 0x00000008053a7c25 */ /* 0x000fe4000f8e000e */
[----:B------:R-:W2:Y:S02]  /*0be0*/  LDL.64 R14, [R1+0x90] ;  /* 0x00009000010e7983 */ /* 0x000ea40000100a00 */
[----:B------:R-:W-:Y:S02]  /*0bf0*/  IMAD R7, R6, UR4, RZ ;  /* 0x0000000406077c24 */ /* 0x000fe4000f8e02ff */
[----:B------:R-:W-:-:S04]  /*0c00*/  IMAD.WIDE.U32 R8, R49, UR6, RZ ;  /* 0x0000000631087c25 */ /* 0x000fc8000f8e00ff */
[----:B------:R-:W-:Y:S01]  /*0c10*/  IMAD R36, R0, UR5, R7 ;  /* 0x0000000500247c24 */ /* 0x000fe2000f8e0207 */
[----:B------:R-:W-:Y:S01]  /*0c20*/  SHF.R.S32.HI R0, RZ, 0x1f, R47 ;  /* 0x0000001fff007819 */ /* 0x000fe2000001142f */
[----:B------:R-:W-:Y:S02]  /*0c30*/  IMAD.IADD R11, R11, 0x1, R34 ;  /* 0x000000010b0b7824 */ /* 0x000fe400078e0222 */
[----:B------:R-:W-:-:S04]  /*0c40*/  IMAD.WIDE.U32 R6, R47, UR6, RZ ;  /* 0x000000062f067c25 */ /* 0x000fc8000f8e00ff */
[----:B------:R-:W-:Y:S02]  /*0c50*/  IMAD R0, R0, UR6, RZ ;  /* 0x0000000600007c24 */ /* 0x000fe4000f8e02ff */
[----:B------:R-:W-:Y:S02]  /*0c60*/  IMAD.IADD R9, R9, 0x1, R12 ;  /* 0x0000000109097824 */ /* 0x000fe400078e020c */
[----:B------:R-:W-:Y:S02]  /*0c70*/  IMAD R0, R47, UR7, R0 ;  /* 0x000000072f007c24 */ /* 0x000fe4000f8e0200 */
[----:B------:R-:W-:Y:S01]  /*0c80*/  IMAD.WIDE.U32 R46, R37, UR8, R10 ;  /* 0x00000008252e7c25 */ /* 0x000fe2000f8e000a */
[----:B------:R-:W-:Y:S03]  /*0c90*/  STL.64 [R1+0x68], R44 ;  /* 0x0000682c01007387 */ /* 0x000fe60000100a00 */
[----:B------:R-:W-:-:S02]  /*0ca0*/  IMAD.IADD R7, R7, 0x1, R0 ;  /* 0x0000000107077824 */ /* 0x000fc400078e0200 */
[--C-:B------:R-:W-:Y:S01]  /*0cb0*/  IMAD.WIDE.U32 R40, R13, UR8, R10.reuse ;  /* 0x000000080d287c25 */ /* 0x100fe2000f8e000a */
[----:B------:R-:W-:Y:S03]  /*0cc0*/  STL.64 [R1+0x48], R38 ;  /* 0x0000482601007387 */ /* 0x000fe60000100a00 */
[----:B------:R-:W-:Y:S01]  /*0cd0*/  IMAD.WIDE.U32 R56, R5, UR8, R10 ;  /* 0x0000000805387c25 */ /* 0x000fe2000f8e000a */
[----:B------:R-:W-:Y:S03]  /*0ce0*/  STL.64 [R1+0x60], R46 ;  /* 0x0000602e01007387 */ /* 0x000fe60000100a00 */
[----:B------:R-:W-:Y:S02]  /*0cf0*/  IMAD R4, R4, UR8, RZ ;  /* 0x0000000804047c24 */ /* 0x000fe4000f8e02ff */
[--C-:B------:R-:W-:Y:S01]  /*0d00*/  IMAD.WIDE.U32 R48, R13, UR8, R8.reuse ;  /* 0x000000080d307c25 */ /* 0x100fe2000f8e0008 */
[----:B------:R-:W-:Y:S03]  /*0d10*/  STL.64 [R1+0x28], R58 ;  /* 0x0000283a01007387 */ /* 0x000fe60000100a00 */
[C---:B------:R-:W-:Y:S01]  /*0d20*/  IMAD.WIDE.U32 R54, R5.reuse, UR8, R8 ;  /* 0x0000000805367c25 */ /* 0x040fe2000f8e0008 */
[----:B------:R-:W-:Y:S03]  /*0d30*/  STL.64 [R1+0x40], R40 ;  /* 0x0000402801007387 */ /* 0x000fe60000100a00 */
[C---:B------:R-:W-:Y:S01]  /*0d40*/  IMAD.WIDE.U32 R52, R5.reuse, UR8, R6 ;  /* 0x0000000805347c25 */ /* 0x040fe2000f8e0006 */
[----:B0-----:R-:W-:Y:S01]  /*0d50*/  SHF.L.U64.HI R6, R32, 0x3, R33 ;  /* 0x0000000320067819 */ /* 0x001fe20000010221 */
[----:B------:R-:W-:Y:S02]  /*0d60*/  STL.64 [R1+0x20], R56 ;  /* 0x0000203801007387 */ /* 0x000fe40000100a00 */
[----:B------:R-:W-:-:S02]  /*0d70*/  IMAD R4, R5, UR9, R4 ;  /* 0x0000000905047c24 */ /* 0x000fc4000f8e0204 */
[----:B------:R-:W-:Y:S04]  /*0d80*/  STL.64 [R1+0x38], R48 ;  /* 0x0000383001007387 */ /* 0x000fe80000100a00 */
[----:B------:R-:W-:Y:S04]  /*0d90*/  STL.64 [R1+0x18], R54 ;  /* 0x0000183601007387 */ /* 0x000fe80000100a00 */
[----:B------:R0:W-:Y:S04]  /*0da0*/  STL [R1+0x8], R6 ;  /* 0x0000080601007387 */ /* 0x0001e80000100800 */
[----:B------:R-:W-:Y:S01]  /*0db0*/  STL.64 [R1+0x10], R52 ;  /* 0x0000103401007387 */ /* 0x000fe20000100a00 */
[----:B0-----:R-:W-:Y:S01]  /*0dc0*/  IMAD.IADD R6, R34, 0x1, R23 ;  /* 0x0000000122067824 */ /* 0x001fe200078e0217 */
[----:B------:R-:W-:Y:S01]  /*0dd0*/  USHF.L.U64.HI UR6, UR10, 0x3, UR11 ;  /* 0x000000030a067899 */ /* 0x000fe2000801020b */
[----:B------:R-:W-:Y:S01]  /*0de0*/  UMOV UR4, URZ ;  /* 0x0000003f00047c82 */ /* 0x000fe20008000000 */
[----:B--2---:R-:W-:-:S05]  /*0df0*/  IMAD.IADD R5, R15, 0x1, R36 ;  /* 0x000000010f057824 */ /* 0x004fca00078e0224 */
[----:B------:R0:W-:Y:S04]  /*0e00*/  STL [R1+0xd4], R5 ;  /* 0x0000d40501007387 */ /* 0x0001e80000100800 */
[----:B------:R1:W5:Y:S01]  /*0e10*/  LDL.LU.64 R22, [R1+0xf0] ;  /* 0x0000f00001167983 */ /* 0x0003620000300a00 */
[----:B0-----:R-:W-:-:S03]  /*0e20*/  IADD3 R5, R12, R21, RZ ;  /* 0x000000150c057210 */ /* 0x001fc60007ffe0ff */
[----:B------:R1:W5:Y:S04]  /*0e30*/  LDL.LU.64 R20, [R1+0xe8] ;  /* 0x0000e80001147983 */ /* 0x0003680000300a00 */
[----:B------:R0:W-:Y:S02]  /*0e40*/  STL [R1+0xd0], R6 ;  /* 0x0000d00601007387 */ /* 0x0001e40000100800 */
[----:B0-----:R-:W-:Y:S02]  /*0e50*/  IMAD.IADD R6, R12, 0x1, R19 ;  /* 0x000000010c067824 */ /* 0x001fe400078e0213 */
[----:B------:R1:W5:Y:S04]  /*0e60*/  LDL.LU.64 R18, [R1+0xe0] ;  /* 0x0000e00001127983 */ /* 0x0003680000300a00 */
[----:B------:R0:W-:Y:S02]  /*0e70*/  STL [R1+0xcc], R5 ;  /* 0x0000cc0501007387 */ /* 0x0001e40000100800 */
[----:B0-----:R-:W-:-:S02]  /*0e80*/  IMAD.IADD R5, R35, 0x1, R17 ;  /* 0x0000000123057824 */ /* 0x001fc400078e0211 */
[----:B------:R1:W5:Y:S04]  /*0e90*/  LDL.LU.64 R16, [R1+0xd8] ;  /* 0x0000d80001107983 */ /* 0x0003680000300a00 */
[----:B------:R0:W-:Y:S04]  /*0ea0*/  STL [R1+0xc0], R6 ;  /* 0x0000c00601007387 */ /* 0x0001e80000100800 */
[----:B------:R2:W-:Y:S01]  /*0eb0*/  STL [R1+0xc8], R5 ;  /* 0x0000c80501007387 */ /* 0x0005e20000100800 */
[C---:B0-----:R-:W-:Y:S02]  /*0ec0*/  IMAD.IADD R6, R2.reuse, 0x1, R45 ;  /* 0x0000000102067824 */ /* 0x041fe400078e022d */
[----:B------:R-:W-:-:S02]  /*0ed0*/  IMAD.IADD R2, R2, 0x1, R47 ;  /* 0x0000000102027824 */ /* 0x000fc400078e022f */
[C---:B--2---:R-:W-:Y:S01]  /*0ee0*/  IMAD.IADD R5, R3.reuse, 0x1, R39 ;  /* 0x0000000103057824 */ /* 0x044fe200078e0227 */
[----:B------:R0:W-:Y:S04]  /*0ef0*/  STL [R1+0xc4], R6 ;  /* 0x0000c40601007387 */ /* 0x0001e80000100800 */
[----:B------:R2:W-:Y:S01]  /*0f00*/  STL [R1+0xbc], R2 ;  /* 0x0000bc0201007387 */ /* 0x0005e20000100800 */
[----:B0-----:R-:W-:-:S03]  /*0f10*/  IMAD.IADD R6, R3, 0x1, R41 ;  /* 0x0000000103067824 */ /* 0x001fc600078e0229 */
[----:B------:R0:W-:Y:S01]  /*0f20*/  STL [R1+0xb8], R5 ;  /* 0x0000b80501007387 */ /* 0x0001e20000100800 */
[----:B--2---:R-:W-:-:S03]  /*0f30*/  IMAD.IADD R2, R3, 0x1, R49 ;  /* 0x0000000103027824 */ /* 0x004fc600078e0231 */
[----:B------:R-:W-:Y:S01]  /*0f40*/  STL [R1+0xb4], R6 ;  /* 0x0000b40601007387 */ /* 0x000fe20000100800 */
[----:B------:R-:W-:-:S03]  /*0f50*/  IMAD.IADD R3, R0, 0x1, R51 ;  /* 0x0000000100037824 */ /* 0x000fc600078e0233 */
[----:B------:R2:W-:Y:S01]  /*0f60*/  STL [R1+0xa8], R2 ;  /* 0x0000a80201007387 */ /* 0x0005e20000100800 */
[----:B0-----:R-:W-:-:S05]  /*0f70*/  IMAD.IADD R5, R0, 0x1, R43 ;  /* 0x0000000100057824 */ /* 0x001fca00078e022b */
[----:B------:R-:W-:Y:S01]  /*0f80*/  STL [R1+0xb0], R5 ;  /* 0x0000b00501007387 */ /* 0x000fe20000100800 */
[----:B--2---:R-:W-:Y:S01]  /*0f90*/  IADD3 R2, R0, R61, RZ ;  /* 0x0000003d00027210 */ /* 0x004fe20007ffe0ff */
[----:B------:R-:W-:Y:S02]  /*0fa0*/  IMAD.IADD R0, R59, 0x1, R4 ;  /* 0x000000013b007824 */ /* 0x000fe400078e0204 */
[----:B------:R0:W-:Y:S04]  /*0fb0*/  STL [R1+0xac], R3 ;  /* 0x0000ac0301007387 */ /* 0x0001e80000100800 */
[----:B------:R2:W-:Y:S04]  /*0fc0*/  STL [R1+0xa4], R2 ;  /* 0x0000a40201007387 */ /* 0x0005e80000100800 */
[----:B------:R3:W-:Y:S01]  /*0fd0*/  STL [R1+0xa0], R0 ;  /* 0x0000a00001007387 */ /* 0x0007e20000100800 */
[----:B0-----:R-:W-:-:S02]  /*0fe0*/  IMAD.IADD R3, R4, 0x1, R57 ;  /* 0x0000000104037824 */ /* 0x001fc400078e0239 */
[----:B--2---:R-:W-:-:S03]  /*0ff0*/  IMAD.IADD R2, R4, 0x1, R55 ;  /* 0x0000000104027824 */ /* 0x004fc600078e0237 */
[----:B------:R1:W-:Y:S01]  /*1000*/  STL [R1+0x9c], R3 ;  /* 0x00009c0301007387 */ /* 0x0003e20000100800 */
[----:B---3--:R-:W-:-:S03]  /*1010*/  IMAD.IADD R0, R4, 0x1, R53 ;  /* 0x0000000104007824 */ /* 0x008fc600078e0235 */
[----:B------:R1:W-:Y:S04]  /*1020*/  STL [R1+0x98], R2 ;  /* 0x0000980201007387 */ /* 0x0003e80000100800 */
[----:B------:R1:W-:Y:S02]  /*1030*/  STL [R1+0xc], R0 ;  /* 0x00000c0001007387 */ /* 0x0003e40000100800 */
.L_x_157:
[----:B------:R-:W2:Y:S01]  /*1040*/  LDL R8, [R1+0xd4] ;  /* 0x0000d40001087983 */ /* 0x000ea20000100800 */
[----:B------:R-:W0:Y:S03]  /*1050*/  LDC.64 R4, c[0x0][0x2a0] ;  /* 0x0000a800ff047b82 */ /* 0x000e260000000a00 */
[----:B------:R-:W2:Y:S04]  /*1060*/  LDL.64 R6, [R1+0x90] ;  /* 0x0000900001067983 */ /* 0x000ea80000100a00 */
[----:B------:R-:W3:Y:S01]  /*1070*/  LDL.64 R34, [R1+0x10] ;  /* 0x0000100001227983 */ /* 0x000ee20000100a00 */
[----:B-1----:R-:W1:Y:S03]  /*1080*/  LDC.64 R2, c[0x0][0x258] ;  /* 0x00009600ff027b82 */ /* 0x002e660000000a00 */
[----:B------:R-:W4:Y:S04]  /*1090*/  LDL R33, [R1+0xc] ;  /* 0x00000c0001217983 */ /* 0x000f280000100800 */
[----:B------:R-:W4:Y:S04]  /*10a0*/  LDL.64 R12, [R1+0x30] ;  /* 0x00003000010c7983 */ /* 0x000f280000100a00 */
[----:B------:R-:W4:Y:S04]  /*10b0*/  LDL R15, [R1+0xa4] ;  /* 0x0000a400010f7983 */ /* 0x000f280000100800 */
[----:B------:R-:W4:Y:S01]  /*10c0*/  LDL.64 R38, [R1+0x50] ;  /* 0x0000500001267983 */ /* 0x000f220000100a00 */
[----:B------:R-:W-:Y:S01]  /*10d0*/  USHF.R.S32.HI UR5, URZ, 0x1f, UR4 ;  /* 0x0000001f3f057899 */ /* 0x000fe20008011404 */
[----:B------:R-:W-:-:S02]  /*10e0*/  ULDC.64 UR8, c[0x0][0x278] ;  /* 0x00009e0000087ab9 */ /* 0x000fc40000000a00 */
[----:B------:R-:W4:Y:S04]  /*10f0*/  LDL R40, [R1+0xac] ;  /* 0x0000ac0001287983 */ /* 0x000f280000100800 */
[----:B------:R-:W4:Y:S04]  /*1100*/  LDL R37, [R1+0xb0] ;  /* 0x0000b00001257983 */ /* 0x000f280000100800 */
[----:B------:R-:W4:Y:S04]  /*1110*/  LDL.64 R10, [R1+0x70] ;  /* 0x00007000010a7983 */ /* 0x000f280000100a00 */
[----:B------:R-:W4:Y:S01]  /*1120*/  LDL R36, [R1+0x98] ;  /* 0x0000980001247983 */ /* 0x000f220000100800 */
[----:B--2---:R-:W-:-:S02]  /*1130*/  IMAD.MOV.U32 R7, RZ, RZ, R8 ;  /* 0x000000ffff077224 */ /* 0x004fc400078e0008 */
[----:B0-----:R-:W-:-:S04]  /*1140*/  IMAD.WIDE.U32 R8, R4, UR4, R6 ;  /* 0x0000000404087c25 */ /* 0x001fc8000f8e0006 */
[----:B---3--:R-:W-:Y:S02]  /*1150*/  IMAD.MOV.U32 R6, RZ, RZ, R34 ;  /* 0x000000ffff067224 */ /* 0x008fe400078e0022 */
[----:B------:R-:W2:Y:S01]  /*1160*/  LDL.64 R34, [R1+0x18] ;  /* 0x0000180001227983 */ /* 0x000ea20000100a00 */
[----:B------:R-:W-:Y:S02]  /*1170*/  IMAD R0, R4, UR5, RZ ;  /* 0x0000000504007c24 */ /* 0x000fe4000f8e02ff */
[----:B-1----:R-:W-:Y:S02]  /*1180*/  IMAD R14, R2, UR5, RZ ;  /* 0x00000005020e7c24 */ /* 0x002fe4000f8e02ff */
[----:B----4-:R-:W-:Y:S02]  /*1190*/  IMAD.MOV.U32 R7, RZ, RZ, R33 ;  /* 0x000000ffff077224 */ /* 0x010fe400078e0021 */
[----:B------:R-:W-:Y:S01]  /*11a0*/  IMAD.MOV.U32 R4, RZ, RZ, R12 ;  /* 0x000000ffff047224 */ /* 0x000fe200078e000c */
[----:B------:R-:W3:Y:S01]  /*11b0*/  LDL R33, [R1+0xa8] ;  /* 0x0000a80001217983 */ /* 0x000ee20000100800 */
[----:B------:R-:W-:-:S03]  /*11c0*/  IMAD R0, R5, UR4, R0 ;  /* 0x0000000405007c24 */ /* 0x000fc6000f8e0200 */
[----:B------:R-:W4:Y:S01]  /*11d0*/  LDL.64 R12, [R1+0x38] ;  /* 0x00003800010c7983 */ /* 0x000f220000100a00 */
[----:B------:R-:W-:Y:S02]  /*11e0*/  IMAD R14, R3, UR4, R14 ;  /* 0x00000004030e7c24 */ /* 0x000fe4000f8e020e */
[----:B------:R-:W-:Y:S01]  /*11f0*/  IMAD.WIDE.U32 R6, R2, UR4, R6 ;  /* 0x0000000402067c25 */ /* 0x000fe2000f8e0006 */
[----:B------:R-:W-:-:S03]  /*1200*/  IADD3 R0, R9, R0, RZ ;  /* 0x0000000009007210 */ /* 0x000fc60007ffe0ff */
[----:B------:R-:W-:Y:S01]  /*1210*/  IMAD.MOV.U32 R5, RZ, RZ, R15 ;  /* 0x000000ffff057224 */ /* 0x000fe200078e000f */
[----:B------:R-:W-:Y:S01]  /*1220*/  LEA R15, P0, R8, UR8, 0x3 ;  /* 0x00000008080f7c11 */ /* 0x000fe2000f8018ff */
[----:B------:R-:W-:-:S03]  /*1230*/  IMAD.IADD R3, R7, 0x1, R14 ;  /* 0x0000000107037824 */ /* 0x000fc600078e020e */
[----:B------:R-:W-:Y:S01]  /*1240*/  LEA.HI.X R0, R8, UR9, R0, 0x3, P0 ;  /* 0x0000000908007c11 */ /* 0x000fe200080f1c00 */
[C---:B------:R-:W-:Y:S01]  /*1250*/  IMAD.SHL.U32 R8, R6.reuse, 0x8, RZ ;  /* 0x0000000806087824 */ /* 0x040fe200078e00ff */
[----:B------:R-:W-:Y:S01]  /*1260*/  SHF.L.U64.HI R3, R6, 0x3, R3 ;  /* 0x0000000306037819 */ /* 0x000fe20000010203 */
[----:B------:R-:W-:-:S04]  /*1270*/  IMAD.WIDE.U32 R4, R2, UR4, R4 ;  /* 0x0000000402047c25 */ /* 0x000fc8000f8e0004 */
[----:B------:R-:W-:Y:S01]  /*1280*/  IMAD.MOV.U32 R9, RZ, RZ, R37 ;  /* 0x000000ffff097224 */ /* 0x000fe200078e0025 */
[----:B------:R-:W-:Y:S01]  /*1290*/  STL [R1], R8 ;  /* 0x0000000801007387 */ /* 0x000fe20000100800 */
[----:B------:R-:W-:Y:S01]  /*12a0*/  MOV R7, R36 ;  /* 0x0000002400077202 */ /* 0x000fe20000000f00 */
[----:B------:R-:W-:Y:S01]  /*12b0*/  UMOV UR5, URZ ;  /* 0x0000003f00057c82 */ /* 0x000fe20008000000 */
[----:B------:R-:W-:Y:S01]  /*12c0*/  ULDC.64 UR8, c[0x0][0x230] ;  /* 0x00008c0000087ab9 */ /* 0x000fe20000000a00 */
[----:B------:R0:W-:Y:S01]  /*12d0*/  STL [R1+0x4], R3 ;  /* 0x0000040301007387 */ /* 0x0001e20000100800 */
[----:B------:R-:W-:Y:S02]  /*12e0*/  IMAD.IADD R61, R14, 0x1, R5 ;  /* 0x000000010e3d7824 */ /* 0x000fe400078e0205 */
[----:B------:R-:W-:Y:S01]  /*12f0*/  IMAD.MOV.U32 R5, RZ, RZ, R40 ;  /* 0x000000ffff057224 */ /* 0x000fe200078e0028 */
[----:B------:R-:W3:Y:S04]  /*1300*/  LDL R37, [R1+0xc0] ;  /* 0x0000c00001257983 */ /* 0x000ee80000100800 */
[----:B------:R-:W3:Y:S04]  /*1310*/  LDL.64 R40, [R1+0x58] ;  /* 0x0000580001287983 */ /* 0x000ee80000100a00 */
[----:B0-----:R-:W3:Y:S01]  /*1320*/  LDL R3, [R1+0xcc] ;  /* 0x0000cc0001037983 */ /* 0x001ee20000100800 */
[----:B--2---:R-:W-:-:S03]  /*1330*/  IMAD.MOV.U32 R6, RZ, RZ, R34 ;  /* 0x000000ffff067224 */ /* 0x004fc600078e0022 */
[----:B------:R-:W2:Y:S04]  /*1340*/  LDL R36, [R1+0x9c] ;  /* 0x00009c0001247983 */ /* 0x000ea80000100800 */
[----:B------:R-:W2:Y:S01]  /*1350*/  LDL.64 R34, [R1+0x20] ;  /* 0x0000200001227983 */ /* 0x000ea20000100a00 */
[C---:B------:R-:W-:Y:S01]  /*1360*/  IMAD.SHL.U32 R60, R4.reuse, 0x8, RZ ;  /* 0x00000008043c7824 */ /* 0x040fe200078e00ff */
[----:B------:R-:W-:Y:S01]  /*1370*/  SHF.L.U64.HI R61, R4, 0x3, R61 ;  /* 0x00000003043d7819 */ /* 0x000fe2000001023d */
[----:B------:R-:W-:Y:S02]  /*1380*/  IMAD.MOV.U32 R4, RZ, RZ, R38 ;  /* 0x000000ffff047224 */ /* 0x000fe400078e0026 */
[----:B------:R-:W-:Y:S01]  /*1390*/  IMAD.MOV.U32 R8, RZ, RZ, R10 ;  /* 0x000000ffff087224 */ /* 0x000fe200078e000a */
[----:B------:R-:W2:Y:S01]  /*13a0*/  LDL.64 R38, [R1+0x78] ;  /* 0x0000780001267983 */ /* 0x000ea20000100a00 */
[----:B------:R-:W-:-:S04]  /*13b0*/  IMAD.WIDE.U32 R10, R2, UR4, R4 ;  /* 0x00000004020a7c25 */ /* 0x000fc8000f8e0004 */
[----:B------:R-:W-:Y:S02]  /*13c0*/  IMAD.IADD R59, R14, 0x1, R11 ;  /* 0x000000010e3b7824 */ /* 0x000fe400078e020b */
[----:B------:R-:W-:-:S03]  /*13d0*/  IMAD.SHL.U32 R58, R10, 0x8, RZ ;  /* 0x000000080a3a7824 */ /* 0x000fc600078e00ff */
[----:B------:R-:W-:Y:S02]  /*13e0*/  SHF.L.U64.HI R59, R10, 0x3, R59 ;  /* 0x000000030a3b7819 */ /* 0x000fe4000001023b */
[----:B------:R-:W2:Y:S01]  /*13f0*/  LDL.64 R10, [R1+0x60] ;  /* 0x00006000010a7983 */ /* 0x000ea20000100a00 */
[----:B----4-:R-:W-:-:S03]  /*1400*/  IMAD.MOV.U32 R4, RZ, RZ, R12 ;  /* 0x000000ffff047224 */ /* 0x010fc600078e000c */
[----:B------:R-:W4:Y:S01]  /*1410*/  LDL.64 R12, [R1+0x40] ;  /* 0x00004000010c7983 */ /* 0x000f220000100a00 */
[----:B------:R-:W-:-:S04]  /*1420*/  IMAD.WIDE.U32 R6, R2, UR4, R6 ;  /* 0x0000000402067c25 */ /* 0x000fc8000f8e0006 */
[----:B---3--:R-:W-:Y:S02]  /*1430*/  IMAD.MOV.U32 R5, RZ, RZ, R33 ;  /* 0x000000ffff057224 */ /* 0x008fe400078e0021 */
[----:B------:R-:W3:Y:S01]  /*1440*/  LDL R33, [R1+0xb4] ;  /* 0x0000b40001217983 */ /* 0x000ee20000100800 */
[----:B------:R-:W-:Y:S02]  /*1450*/  IMAD.IADD R55, R14, 0x1, R7 ;  /* 0x000000010e377824 */ /* 0x000fe400078e0207 */
[----:B------:R-:W-:-:S03]  /*1460*/  IMAD.SHL.U32 R54, R6, 0x8, RZ ;  /* 0x0000000806367824 */ /* 0x000fc600078e00ff */
[----:B------:R-:W-:Y:S01]  /*1470*/  SHF.L.U64.HI R55, R6, 0x3, R55 ;  /* 0x0000000306377819 */ /* 0x000fe20000010237 */
[----:B------:R-:W-:Y:S01]  /*1480*/  IMAD.WIDE.U32 R4, R2, UR4, R4 ;  /* 0x0000000402047c25 */ /* 0x000fe2000f8e0004 */
[----:B------:R-:W3:Y:S03]  /*1490*/  LDL R41, [R1+0xa0] ;  /* 0x0000a00001297983 */ /* 0x000ee60000100800 */
[----:B------:R-:W-:Y:S01]  /*14a0*/  IMAD.IADD R53, R14, 0x1, R5 ;  /* 0x000000010e357824 */ /* 0x000fe200078e0205 */
[----:B------:R-:W-:Y:S01]  /*14b0*/  SHF.L.U32 R52, R4, 0x3, RZ ;  /* 0x0000000304347819 */ /* 0x000fe200000006ff */
[----:B------:R-:W-:-:S03]  /*14c0*/  IMAD.WIDE.U32 R8, R2, UR4, R8 ;  /* 0x0000000402087c25 */ /* 0x000fc6000f8e0008 */
[----:B------:R-:W-:Y:S01]  /*14d0*/  SHF.L.U64.HI R53, R4, 0x3, R53 ;  /* 0x0000000304357819 */ /* 0x000fe20000010235 */
[----:B------:R-:W-:Y:S02]  /*14e0*/  IMAD.MOV.U32 R4, RZ, RZ, R40 ;  /* 0x000000ffff047224 */ /* 0x000fe400078e0028 */
[----:B--2---:R-:W-:Y:S01]  /*14f0*/  IMAD.MOV.U32 R6, RZ, RZ, R34 ;  /* 0x000000ffff067224 */ /* 0x004fe200078e0022 */
[----:B------:R-:W2:Y:S04]  /*1500*/  LDL R40, [R1+0xb8] ;  /* 0x0000b80001287983 */ /* 0x000ea80000100800 */
[----:B------:R-:W2:Y:S01]  /*1510*/  LDL R34, [R1+0xd0] ;  /* 0x0000d00001227983 */ /* 0x000ea20000100800 */
[----:B------:R-:W-:Y:S02]  /*1520*/  IMAD.MOV.U32 R5, RZ, RZ, R37 ;  /* 0x000000ffff057224 */ /* 0x000fe400078e0025 */
[----:B------:R-:W-:Y:S01]  /*1530*/  IMAD.IADD R57, R14, 0x1, R9 ;  /* 0x000000010e397824 */ /* 0x000fe200078e0209 */
[----:B------:R-:W2:Y:S01]  /*1540*/  LDL R39, [R1+0xc4] ;  /* 0x0000c40001277983 */ /* 0x000ea20000100800 */
[----:B------:R-:W-:-:S04]  /*1550*/  IMAD.WIDE.U32 R50, R2, UR4, R4 ;  /* 0x0000000402327c25 */ /* 0x000fc8000f8e0004 */
[----:B------:R-:W-:Y:S02]  /*1560*/  IMAD.MOV.U32 R5, RZ, RZ, R3 ;  /* 0x000000ffff057224 */ /* 0x000fe400078e0003 */
[----:B------:R-:W2:Y:S01]  /*1570*/  LDL R3, [R1+0xbc] ;  /* 0x0000bc0001037983 */ /* 0x000ea20000100800 */
[C---:B------:R-:W-:Y:S01]  /*1580*/  IMAD.SHL.U32 R56, R8.reuse, 0x8, RZ ;  /* 0x0000000808387824 */ /* 0x040fe200078e00ff */
[----:B------:R-:W-:Y:S02]  /*1590*/  SHF.L.U64.HI R57, R8, 0x3, R57 ;  /* 0x0000000308397819 */ /* 0x000fe40000010239 */
[----:B------:R-:W2:Y:S01]  /*15a0*/  LDL.64 R8, [R1+0x80] ;  /* 0x0000800001087983 */ /* 0x000ea20000100a00 */
[----:B------:R-:W-:Y:S02]  /*15b0*/  IMAD.MOV.U32 R7, RZ, RZ, R36 ;  /* 0x000000ffff077224 */ /* 0x000fe400078e0024 */
[----:B------:R-:W-:Y:S01]  /*15c0*/  IMAD.MOV.U32 R4, RZ, RZ, R38 ;  /* 0x000000ffff047224 */ /* 0x000fe200078e0026 */
[----:B------:R-:W2:Y:S01]  /*15d0*/  LDL.64 R36, [R1+0x88] ;  /* 0x0000880001247983 */ /* 0x000ea20000100a00 */
[----:B------:R-:W-:-:S03]  /*15e0*/  IMAD.WIDE.U32 R46, R2, UR4, R6 ;  /* 0x00000004022e7c25 */ /* 0x000fc6000f8e0006 */
[----:B------:R-:W2:Y:S01]  /*15f0*/  LDL R38, [R1+0xc8] ;  /* 0x0000c80001267983 */ /* 0x000ea20000100800 */
[----:B------:R-:W-:-:S03]  /*1600*/  IMAD.MOV.U32 R6, RZ, RZ, R10 ;  /* 0x000000ffff067224 */ /* 0x000fc600078e000a */
[----:B------:R-:W2:Y:S01]  /*1610*/  LDL.64 R10, [R1+0x28] ;  /* 0x00002800010a7983 */ /* 0x000ea20000100a00 */
[----:B------:R-:W-:-:S04]  /*1620*/  IMAD.WIDE.U32 R48, R2, UR4, R4 ;  /* 0x0000000402307c25 */ /* 0x000fc8000f8e0004 */
[----:B----4-:R-:W-:Y:S02]  /*1630*/  IMAD.MOV.U32 R4, RZ, RZ, R12 ;  /* 0x000000ffff047224 */ /* 0x010fe400078e000c */
[----:B------:R-:W4:Y:S01]  /*1640*/  LDL.64 R12, [R1+0x48] ;  /* 0x00004800010c7983 */ /* 0x000f220000100a00 */
[----:B---3--:R-:W-:Y:S02]  /*1650*/  IMAD.MOV.U32 R5, RZ, RZ, R33 ;  /* 0x000000ffff057224 */ /* 0x008fe400078e0021 */
[----:B------:R-:W-:-:S04]  /*1660*/  IMAD.WIDE.U32 R4, R2, UR4, R4 ;  /* 0x0000000402047c25 */ /* 0x000fc8000f8e0004 */
[----:B------:R-:W-:Y:S01]  /*1670*/  IMAD.IADD R33, R14, 0x1, R5 ;  /* 0x000000010e217824 */ /* 0x000fe200078e0205 */
[----:B--2---:R-:W-:Y:S02]  /*1680*/  MOV R5, R34 ;  /* 0x0000002200057202 */ /* 0x004fe40000000f00 */
[----:B------:R-:W2:Y:S02]  /*1690*/  LDL.64 R34, [R1+0x68] ;  /* 0x0000680001227983 */ /* 0x000ea40000100a00 */
[C---:B------:R-:W-:Y:S01]  /*16a0*/  SHF.L.U64.HI R33, R4.reuse, 0x3, R33 ;  /* 0x0000000304217819 */ /* 0x040fe20000010221 */
[----:B------:R-:W-:Y:S02]  /*16b0*/  IMAD.MOV.U32 R7, RZ, RZ, R3 ;  /* 0x000000ffff077224 */ /* 0x000fe400078e0003 */
[----:B------:R-:W-:Y:S02]  /*16c0*/  IMAD.SHL.U32 R3, R4, 0x8, RZ ;  /* 0x0000000804037824 */ /* 0x000fe400078e00ff */
[----:B------:R-:W-:-:S02]  /*16d0*/  IMAD.MOV.U32 R4, RZ, RZ, R8 ;  /* 0x000000ffff047224 */ /* 0x000fc400078e0008 */
[----:B------:R-:W-:-:S04]  /*16e0*/  IMAD.WIDE.U32 R6, R2, UR4, R6 ;  /* 0x0000000402067c25 */ /* 0x000fc8000f8e0006 */
[----:B------:R-:W-:-:S04]  /*16f0*/  IMAD.WIDE.U32 R8, R2, UR4, R4 ;  /* 0x0000000402087c25 */ /* 0x000fc8000f8e0004 */
[----:B------:R-:W-:Y:S02]  /*1700*/  IMAD.IADD R4, R14, 0x1, R7 ;  /* 0x000000010e047824 */ /* 0x000fe400078e0207 */
[----:B------:R-:W-:-:S03]  /*1710*/  IMAD.SHL.U32 R5, R6, 0x8, RZ ;  /* 0x0000000806057824 */ /* 0x000fc600078e00ff */
[----:B------:R-:W-:Y:S01]  /*1720*/  SHF.L.U64.HI R4, R6, 0x3, R4 ;  /* 0x0000000306047819 */ /* 0x000fe20000010204 */
[----:B------:R-:W-:Y:S02]  /*1730*/  IMAD.IADD R6, R14, 0x1, R9 ;  /* 0x000000010e067824 */ /* 0x000fe400078e0209 */
[C---:B------:R-:W-:Y:S02]  /*1740*/  IMAD.SHL.U32 R7, R8.reuse, 0x8, RZ ;  /* 0x0000000808077824 */ /* 0x040fe400078e00ff */
[----:B------:R-:W-:Y:S01]  /*1750*/  IMAD.MOV.U32 R9, RZ, RZ, R41 ;  /* 0x000000ffff097224 */ /* 0x000fe200078e0029 */
[----:B------:R-:W-:Y:S01]  /*1760*/  SHF.L.U64.HI R6, R8, 0x3, R6 ;  /* 0x0000000308067819 */ /* 0x000fe20000010206 */
[----:B------:R-:W-:-:S04]  /*1770*/  IMAD.MOV.U32 R8, RZ, RZ, R10 ;  /* 0x000000ffff087224 */ /* 0x000fc800078e000a */
[----:B------:R-:W-:-:S04]  /*1780*/  IMAD.WIDE.U32 R10, R2, UR4, R8 ;  /* 0x00000004020a7c25 */ /* 0x000fc8000f8e0008 */
[----:B----4-:R-:W-:Y:S02]  /*1790*/  IMAD.MOV.U32 R8, RZ, RZ, R12 ;  /* 0x000000ffff087224 */ /* 0x010fe400078e000c */
[----:B------:R-:W-:Y:S02]  /*17a0*/  IMAD.MOV.U32 R9, RZ, RZ, R40 ;  /* 0x000000ffff097224 */ /* 0x000fe400078e0028 */
[----:B------:R-:W-:-:S04]  /*17b0*/  IMAD.WIDE.U32 R12, R2, UR4, R8 ;  /* 0x00000004020c7c25 */ /* 0x000fc8000f8e0008 */
[----:B------:R-:W-:Y:S01]  /*17c0*/  IMAD.IADD R8, R14, 0x1, R11 ;  /* 0x000000010e087824 */ /* 0x000fe200078e020b */
[----:B------:R-:W-:-:S04]  /*17d0*/  SHF.L.U32 R9, R10, 0x3, RZ ;  /* 0x000000030a097819 */ /* 0x000fc800000006ff */
[----:B------:R-:W-:Y:S01]  /*17e0*/  SHF.L.U64.HI R8, R10, 0x3, R8 ;  /* 0x000000030a087819 */ /* 0x000fe20000010208 */
[----:B------:R-:W-:Y:S02]  /*17f0*/  IMAD.IADD R10, R14, 0x1, R13 ;  /* 0x000000010e0a7824 */ /* 0x000fe400078e020d */
[C---:B------:R-:W-:Y:S02]  /*1800*/  IMAD.SHL.U32 R11, R12.reuse, 0x8, RZ ;  /* 0x000000080c0b7824 */ /* 0x040fe400078e00ff */
[----:B------:R-:W-:Y:S01]  /*1810*/  IMAD.MOV.U32 R13, RZ, RZ, R39 ;  /* 0x000000ffff0d7224 */ /* 0x000fe200078e0027 */
[----:B------:R-:W-:Y:S01]  /*1820*/  SHF.L.U64.HI R10, R12, 0x3, R10 ;  /* 0x000000030c0a7819 */ /* 0x000fe2000001020a */
[C---:B------:R-:W-:Y:S01]  /*1830*/  IMAD.IADD R51, R14.reuse, 0x1, R51 ;  /* 0x000000010e337824 */ /* 0x040fe200078e0233 */
[C---:B------:R-:W-:Y:S01]  /*1840*/  IADD3 R49, R14.reuse, R49, RZ ;  /* 0x000000310e317210 */ /* 0x040fe20007ffe0ff */
[----:B------:R-:W-:-:S03]  /*1850*/  IMAD.IADD R47, R14, 0x1, R47 ;  /* 0x000000010e2f7824 */ /* 0x000fc600078e022f */
[C---:B------:R-:W-:Y:S01]  /*1860*/  SHF.L.U64.HI R51, R50.reuse, 0x3, R51 ;  /* 0x0000000332337819 */ /* 0x040fe20000010233 */
[----:B------:R-:W-:Y:S01]  /*1870*/  IMAD.SHL.U32 R50, R50, 0x8, RZ ;  /* 0x0000000832327824 */ /* 0x000fe200078e00ff */
[C---:B------:R-:W-:Y:S01]  /*1880*/  SHF.L.U64.HI R49, R48.reuse, 0x3, R49 ;  /* 0x0000000330317819 */ /* 0x040fe20000010231 */
[----:B------:R-:W-:Y:S01]  /*1890*/  IMAD.SHL.U32 R48, R48, 0x8, RZ ;  /* 0x0000000830307824 */ /* 0x000fe200078e00ff */
[C---:B------:R-:W-:Y:S01]  /*18a0*/  SHF.L.U64.HI R47, R46.reuse, 0x3, R47 ;  /* 0x000000032e2f7819 */ /* 0x040fe2000001022f */
[----:B------:R-:W-:Y:S02]  /*18b0*/  IMAD.SHL.U32 R46, R46, 0x8, RZ ;  /* 0x000000082e2e7824 */ /* 0x000fe400078e00ff */
[----:B--2---:R-:W-:-:S04]  /*18c0*/  IMAD.MOV.U32 R12, RZ, RZ, R34 ;  /* 0x000000ffff0c7224 */ /* 0x004fc800078e0022 */
[----:B------:R-:W-:-:S04]  /*18d0*/  IMAD.WIDE.U32 R34, R2, UR4, R12 ;  /* 0x0000000402227c25 */ /* 0x000fc8000f8e000c */
[----:B------:R-:W-:Y:S02]  /*18e0*/  IMAD.IADD R12, R14, 0x1, R35 ;  /* 0x000000010e0c7824 */ /* 0x000fe400078e0223 */
[C---:B------:R-:W-:Y:S02]  /*18f0*/  IMAD.SHL.U32 R13, R34.reuse, 0x8, RZ ;  /* 0x00000008220d7824 */ /* 0x040fe400078e00ff */
[----:B------:R-:W-:Y:S01]  /*1900*/  IMAD.MOV.U32 R35, RZ, RZ, R38 ;  /* 0x000000ffff237224 */ /* 0x000fe200078e0026 */
[----:B------:R-:W-:Y:S01]  /*1910*/  SHF.L.U64.HI R12, R34, 0x3, R12 ;  /* 0x00000003220c7819 */ /* 0x000fe2000001020c */
[----:B------:R-:W-:-:S04]  /*1920*/  IMAD.MOV.U32 R34, RZ, RZ, R36 ;  /* 0x000000ffff227224 */ /* 0x000fc800078e0024 */
[----:B------:R-:W-:-:S04]  /*1930*/  IMAD.WIDE.U32 R34, R2, UR4, R34 ;  /* 0x0000000402227c25 */ /* 0x000fc8000f8e0022 */
[----:B------:R-:W-:Y:S01]  /*1940*/  IMAD.IADD R14, R14, 0x1, R35 ;  /* 0x000000010e0e7824 */ /* 0x000fe200078e0223 */
[----:B------:R-:W-:-:S04]  /*1950*/  SHF.L.U32 R2, R34, 0x3, RZ ;  /* 0x0000000322027819 */ /* 0x000fc800000006ff */
[----:B------:R-:W-:-:S07]  /*1960*/  SHF.L.U64.HI R14, R34, 0x3, R14 ;  /* 0x00000003220e7819 */ /* 0x000fce000001020e */
.L_x_156:
[----:B------:R-:W2:Y:S04]  /*1970*/  LDL R37, [R1] ;  /* 0x0000000001257983 */ /* 0x000ea80000100800 */
[----:B------:R-:W3:Y:S01]  /*1980*/  LDL R36, [R1+0x4] ;  /* 0x0000040001247983 */ /* 0x000ee20000100800 */
[----:B------:R-:W-:Y:S02]  /*1990*/  IADD3 R38, P0, R60, UR8, RZ ;  /* 0x000000083c267c10 */ /* 0x000fe4000ff1e0ff */
[----:B------:R-:W-:Y:S02]  /*19a0*/  IADD3 R34, P1, R52, UR8, RZ ;  /* 0x0000000834227c10 */ /* 0x000fe4000ff3e0ff */
[----:B------:R-:W-:Y:S02]  /*19b0*/  IADD3.X R39, R61, UR9, RZ, P0, !PT ;  /* 0x000000093d277c10 */ /* 0x000fe400087fe4ff */
[----:B------:R-:W-:-:S02]  /*19c0*/  IADD3.X R35, R53, UR9, RZ, P1, !PT ;  /* 0x0000000935237c10 */ /* 0x000fc40008ffe4ff */
[----:B------:R-:W-:Y:S02]  /*19d0*/  IADD3 R42, P1, R54, UR8, RZ ;  /* 0x00000008362a7c10 */ /* 0x000fe4000ff3e0ff */
[----:B------:R-:W4:Y:S02]  /*19e0*/  LDG.E.64 R38, desc[UR12][R38.64] ;  /* 0x0000000c26267981 */ /* 0x000f24000c1e1b00 */
[----:B------:R-:W-:Y:S02]  /*19f0*/  IADD3.X R43, R55, UR9, RZ, P1, !PT ;  /* 0x00000009372b7c10 */ /* 0x000fe40008ffe4ff */
[----:B------:R-:W4:Y:S04]  /*1a00*/  LDG.E.64 R34, desc[UR12][R34.64] ;  /* 0x0000000c22227981 */ /* 0x000f28000c1e1b00 */
[----:B------:R-:W4:Y:S01]  /*1a10*/  LDG.E.64 R42, desc[UR12][R42.64] ;  /* 0x0000000c2a2a7981 */ /* 0x000f22000c1e1b00 */
[----:B--2---:R-:W-:-:S04]  /*1a20*/  IADD3 R40, P0, R37, UR8, RZ ;  /* 0x0000000825287c10 */ /* 0x004fc8000ff1e0ff */
[----:B---3--:R-:W-:Y:S02]  /*1a30*/  IADD3.X R41, R36, UR9, RZ, P0, !PT ;  /* 0x0000000924297c10 */ /* 0x008fe400087fe4ff */
[----:B------:R-:W-:-:S04]  /*1a40*/  IADD3 R44, P0, R58, UR8, RZ ;  /* 0x000000083a2c7c10 */ /* 0x000fc8000ff1e0ff */
[----:B------:R-:W2:Y:S01]  /*1a50*/  LDG.E.64 R40, desc[UR12][R40.64] ;  /* 0x0000000c28287981 */ /* 0x000ea2000c1e1b00 */
[----:B------:R-:W-:-:S06]  /*1a60*/  IADD3.X R45, R59, UR9, RZ, P0, !PT ;  /* 0x000000093b2d7c10 */ /* 0x000fcc00087fe4ff */
[----:B------:R-:W3:Y:S01]  /*1a70*/  LDG.E.64 R44, desc[UR12][R44.64] ;  /* 0x0000000c2c2c7981 */ /* 0x000ee2000c1e1b00 */
[----:B------:R-:W-:Y:S01]  /*1a80*/  IADD3 R36, P1, R50, UR8, RZ ;  /* 0x0000000832247c10 */ /* 0x000fe2000ff3e0ff */
[----:B----45:R-:W-:-:S03]  /*1a90*/  DMUL R38, R16, R38 ;  /* 0x0000002610267228 */ /* 0x030fc60000000000 */
[----:B------:R-:W-:Y:S01]  /*1aa0*/  IADD3.X R37, R51, UR9, RZ, P1, !PT ;  /* 0x0000000933257c10 */ /* 0x000fe20008ffe4ff */
[----:B------:R-:W-:-:S05]  /*1ab0*/  DMUL R34, R16, R34 ;  /* 0x0000002210227228 */ /* 0x000fca0000000000 */
[----:B------:R-:W4:Y:S03]  /*1ac0*/  LDG.E.64 R36, desc[UR12][R36.64] ;  /* 0x0000000c24247981 */ /* 0x000f26000c1e1b00 */
[C---:B------:R-:W-:Y:S02]  /*1ad0*/  DFMA R42, R20.reuse, R42, R34 ;  /* 0x0000002a142a722b */ /* 0x040fe40000000022 */
[----:B--2---:R-:W-:-:S08]  /*1ae0*/  DFMA R38, R20, R40, R38 ;  /* 0x000000281426722b */ /* 0x004fd00000000026 */
[----:B---3--:R-:W-:Y:S01]  /*1af0*/  DFMA R34, R22, R44, R38 ;  /* 0x0000002c1622722b */ /* 0x008fe20000000026 */
[----:B------:R-:W-:-:S04]  /*1b00*/  IADD3 R44, P0, R3, UR8, RZ ;  /* 0x00000008032c7c10 */ /* 0x000fc8000ff1e0ff */
[----:B------:R-:W-:Y:S02]  /*1b10*/  IADD3.X R45, R33, UR9, RZ, P0, !PT ;  /* 0x00000009212d7c10 */ /* 0x000fe400087fe4ff */
[----:B------:R-:W-:-:S04]  /*1b20*/  IADD3 R40, P2, R46, UR8, RZ ;  /* 0x000000082e287c10 */ /* 0x000fc8000ff5e0ff */
[----:B------:R-:W2:Y:S01]  /*1b30*/  LDG.E.64 R44, desc[UR12][R44.64] ;  /* 0x0000000c2c2c7981 */ /* 0x000ea2000c1e1b00 */
[----:B------:R-:W-:Y:S02]  /*1b40*/  IADD3.X R41, R47, UR9, RZ, P2, !PT ;  /* 0x000000092f297c10 */ /* 0x000fe400097fe4ff */
[----:B------:R-:W-:-:S04]  /*1b50*/  IADD3 R38, P0, R56, UR8, RZ ;  /* 0x0000000838267c10 */ /* 0x000fc8000ff1e0ff */
[----:B------:R-:W-:Y:S01]  /*1b60*/  IADD3.X R39, R57, UR9, RZ, P0, !PT ;  /* 0x0000000939277c10 */ /* 0x000fe200087fe4ff */
[----:B------:R-:W3:Y:S05]  /*1b70*/  LDG.E.64 R40, desc[UR12][R40.64] ;  /* 0x0000000c28287981 */ /* 0x000eea000c1e1b00 */
[----:B------:R-:W3:Y:S01]  /*1b80*/  LDG.E.64 R38, desc[UR12][R38.64] ;  /* 0x0000000c26267981 */ /* 0x000ee2000c1e1b00 */
[----:B----4-:R-:W-:Y:S01]  /*1b90*/  DFMA R36, R22, R36, R42 ;  /* 0x000000241624722b */ /* 0x010fe2000000002a */
[----:B------:R-:W-:-:S04]  /*1ba0*/  IADD3 R42, P1, R48, UR8, RZ ;  /* 0x00000008302a7c10 */ /* 0x000fc8000ff3e0ff */
[----:B------:R-:W-:-:S06]  /*1bb0*/  IADD3.X R43, R49, UR9, RZ, P1, !PT ;  /* 0x00000009312b7c10 */ /* 0x000fcc0008ffe4ff */
[----:B------:R-:W4:Y:S01]  /*1bc0*/  LDG.E.64 R42, desc[UR12][R42.64] ;  /* 0x0000000c2a2a7981 */ /* 0x000f22000c1e1b00 */
[----:B--2---:R-:W-:-:S08]  /*1bd0*/  DMUL R44, R16, R44 ;  /* 0x0000002c102c7228 */ /* 0x004fd00000000000 */
[----:B---3--:R-:W-:Y:S01]  /*1be0*/  DFMA R40, R20, R40, R44 ;  /* 0x000000281428722b */ /* 0x008fe2000000002c */
[----:B------:R-:W-:Y:S01]  /*1bf0*/  IADD3 R44, P0, R11, UR8, RZ ;  /* 0x000000080b2c7c10 */ /* 0x000fe2000ff1e0ff */
[----:B------:R-:W-:-:S03]  /*1c00*/  DFMA R34, R28, R38, R34 ;  /* 0x000000261c22722b */ /* 0x000fc60000000022 */
[----:B------:R-:W-:Y:S02]  /*1c10*/  IADD3.X R45, R10, UR9, RZ, P0, !PT ;  /* 0x000000090a2d7c10 */ /* 0x000fe400087fe4ff */
[----:B------:R-:W-:-:S04]  /*1c20*/  IADD3 R38, P0, R5, UR8, RZ ;  /* 0x0000000805267c10 */ /* 0x000fc8000ff1e0ff */
[----:B------:R-:W-:Y:S01]  /*1c30*/  IADD3.X R39, R4, UR9, RZ, P0, !PT ;  /* 0x0000000904277c10 */ /* 0x000fe200087fe4ff */
[----:B------:R-:W2:Y:S05]  /*1c40*/  LDG.E.64 R44, desc[UR12][R44.64] ;  /* 0x0000000c2c2c7981 */ /* 0x000eaa000c1e1b00 */
[----:B------:R-:W3:Y:S01]  /*1c50*/  LDG.E.64 R38, desc[UR12][R38.64] ;  /* 0x0000000c26267981 */ /* 0x000ee2000c1e1b00 */
[----:B----4-:R-:W-:Y:S01]  /*1c60*/  DFMA R42, R28, R42, R36 ;  /* 0x0000002a1c2a722b */ /* 0x010fe20000000024 */
[----:B------:R-:W-:-:S04]  /*1c70*/  IADD3 R36, P1, R9, UR8, RZ ;  /* 0x0000000809247c10 */ /* 0x000fc8000ff3e0ff */
[----:B------:R-:W-:-:S06]  /*1c80*/  IADD3.X R37, R8, UR9, RZ, P1, !PT ;  /* 0x0000000908257c10 */ /* 0x000fcc0008ffe4ff */
[----:B------:R-:W4:Y:S01]  /*1c90*/  LDG.E.64 R36, desc[UR12][R36.64] ;  /* 0x0000000c24247981 */ /* 0x000f22000c1e1b00 */
[----:B------:R-:W-:Y:S02]  /*1ca0*/  DMUL R42, R18, R42 ;  /* 0x0000002a122a7228 */ /* 0x000fe40000000000 */
[----:B---3--:R-:W-:Y:S01]  /*1cb0*/  DFMA R38, R22, R38, R40 ;  /* 0x000000261626722b */ /* 0x008fe20000000028 */
[----:B------:R-:W-:-:S04]  /*1cc0*/  IADD3 R40, P1, R13, UR8, RZ ;  /* 0x000000080d287c10 */ /* 0x000fc8000ff3e0ff */
[----:B------:R-:W-:-:S06]  /*1cd0*/  IADD3.X R41, R12, UR9, RZ, P1, !PT ;  /* 0x000000090c297c10 */ /* 0x000fcc0008ffe4ff */
[----:B------:R-:W3:Y:S01]  /*1ce0*/  LDG.E.64 R40, desc[UR12][R40.64] ;  /* 0x0000000c28287981 */ /* 0x000ee2000c1e1b00 */
[----:B--2---:R-:W-:-:S08]  /*1cf0*/  DMUL R44, R16, R44 ;  /* 0x0000002c102c7228 */ /* 0x004fd00000000000 */
[----:B----4-:R-:W-:Y:S01]  /*1d00*/  DFMA R36, R20, R36, R44 ;  /* 0x000000241424722b */ /* 0x010fe2000000002c */
[----:B------:R-:W-:Y:S01]  /*1d10*/  IADD3 R44, P0, R7, UR8, RZ ;  /* 0x00000008072c7c10 */ /* 0x000fe2000ff1e0ff */
[----:B------:R-:W-:-:S03]  /*1d20*/  DFMA R42, R24, R34, R42 ;  /* 0x00000022182a722b */ /* 0x000fc6000000002a */
[----:B------:R-:W-:Y:S02]  /*1d30*/  IADD3.X R45, R6, UR9, RZ, P0, !PT ;  /* 0x00000009062d7c10 */ /* 0x000fe400087fe4ff */
[----:B------:R-:W-:-:S04]  /*1d40*/  IADD3 R34, P0, R2, UR8, RZ ;  /* 0x0000000802227c10 */ /* 0x000fc8000ff1e0ff */
[----:B------:R-:W2:Y:S01]  /*1d50*/  LDG.E.64 R44, desc[UR12][R44.64] ;  /* 0x0000000c2c2c7981 */ /* 0x000ea2000c1e1b00 */
[----:B------:R-:W-:-:S06]  /*1d60*/  IADD3.X R35, R14, UR9, RZ, P0, !PT ;  /* 0x000000090e237c10 */ /* 0x000fcc00087fe4ff */
[----:B------:R-:W4:Y:S01]  /*1d70*/  LDG.E.64 R34, desc[UR12][R34.64] ;  /* 0x0000000c22227981 */ /* 0x000f22000c1e1b00 */
[----:B---3--:R-:W-:-:S03]  /*1d80*/  DFMA R36, R22, R40, R36 ;  /* 0x000000281624722b */ /* 0x008fc60000000024 */
[----:B------:R-:W3:Y:S01]  /*1d90*/  LDL R41, [R1+0x8] ;  /* 0x0000080001297983 */ /* 0x000ee20000100800 */
[----:B------:R-:W0:Y:S01]  /*1da0*/  LDC R40, c[0x0][0x240] ;  /* 0x00009000ff287b82 */ /* 0x000e220000000800 */
[----:B------:R-:W-:Y:S01]  /*1db0*/  UIADD3 UR5, UR5, 0x1, URZ ;  /* 0x0000000105057890 */ /* 0x000fe2000fffe03f */
[C---:B--2---:R-:W-:Y:S02]  /*1dc0*/  DFMA R38, R28.reuse, R44, R38 ;  /* 0x0000002c1c26722b */ /* 0x044fe40000000026 */
[----:B----4-:R-:W-:-:S06]  /*1dd0*/  DFMA R34, R28, R34, R36 ;  /* 0x000000221c22722b */ /* 0x010fcc0000000024 */
[----:B------:R-:W-:Y:S01]  /*1de0*/  DFMA R38, R26, R38, R42 ;  /* 0x000000261a26722b */ /* 0x000fe2000000002a */
[----:B0-----:R-:W-:Y:S01]  /*1df0*/  ISETP.LE.AND P0, PT, R40, UR5, PT ;  /* 0x0000000528007c0c */ /* 0x001fe2000bf03270 */
[----:B------:R-:W-:Y:S01]  /*1e00*/  IMAD.MOV.U32 R36, RZ, RZ, R15 ;  /* 0x000000ffff247224 */ /* 0x000fe200078e000f */
[----:B------:R-:W-:Y:S01]  /*1e10*/  ULEA UR8, UP0, UR10, UR8, 0x3 ;  /* 0x000000080a087291 */ /* 0x000fe2000f80183f */
[----:B------:R-:W-:-:S04]  /*1e20*/  IMAD.MOV.U32 R37, RZ, RZ, R0 ;  /* 0x000000ffff257224 */ /* 0x000fc800078e0000 */
[----:B------:R-:W-:Y:S01]  /*1e30*/  DFMA R34, R30, R34, R38 ;  /* 0x000000221e22722b */ /* 0x000fe20000000026 */
[----:B------:R-:W-:Y:S01]  /*1e40*/  LEA R15, P1, R32, R15, 0x3 ;  /* 0x0000000f200f7211 */ /* 0x000fe200078218ff */
[----:B------:R-:W-:-:S05]  /*1e50*/  UIADD3.X UR9, UR9, UR6, URZ, UP0, !UPT ;  /* 0x0000000609097290 */ /* 0x000fca00087fe43f */
[----:B------:R0:W-:Y:S01]  /*1e60*/  STG.E.64 desc[UR12][R36.64], R34 ;  /* 0x0000002224007986 */ /* 0x0001e2000c101b0c */
[----:B---3--:R-:W-:Y:S01]  /*1e70*/  IMAD.X R0, R0, 0x1, R41, P1 ;  /* 0x0000000100007824 */ /* 0x008fe200008e0629 */
[----:B0-----:R-:W-:Y:S06]  /*1e80*/  @!P0 BRA `(.L_x_156) ;  /* 0xfffffff800b88947 */ /* 0x001fec000383ffff */
[----:B------:R-:W0:Y:S01]  /*1e90*/  LDC R0, c[0x0][0x238] ;  /* 0x00008e00ff007b82 */ /* 0x000e220000000800 */
[----:B------:R-:W-:-:S06]  /*1ea0*/  UIADD3 UR4, UR4, 0x1, URZ ;  /* 0x0000000104047890 */ /* 0x000fcc000fffe03f */
[----:B0-----:R-:W-:-:S13]  /*1eb0*/  ISETP.LE.AND P0, PT, R0, UR4, PT ;  /* 0x0000000400007c0c */ /* 0x001fda000bf03270 */
[----:B------:R-:W-:Y:S05]  /*1ec0*/  @!P0 BRA `(.L_x_157) ;  /* 0xfffffff0005c8947 */ /* 0x000fea000383ffff */
[----:B------:R-:W-:Y:S05]  /*1ed0*/  EXIT ;  /* 0x000000000000794d */ /* 0x000fea0003800000 */
.L_x_155:
        /* <DEDUP_REMOVED lines=9> */
[----:B------:R-:W-:Y:S01]  /*1f70*/  SHF.R.S32.HI R8, RZ, 0x1f, R0 ;  /* 0x0000001fff087819 */ /* 0x000fe20000011400 */
[----:B------:R-:W-:Y:S01]  /*1f80*/  ULDC.64 UR10, c[0x0][0x2b0] ;  /* 0x0000ac00000a7ab9 */ /* 0x000fe20000000a00 */
[C---:B------:R-:W-:Y:S02]  /*1f90*/  IMAD R2, R4.reuse, UR4, RZ ;  /* 0x0000000404027c24 */ /* 0x040fe4000f8e02ff */
[----:B------:R-:W-:Y:S02]  /*1fa0*/  IMAD R6, R4, UR6, RZ ;  /* 0x0000000604067c24 */ /* 0x000fe4000f8e02ff */
[----:B------:R-:W-:-:S04]  /*1fb0*/  IMAD.WIDE.U32 R4, R3, UR4, RZ ;  /* 0x0000000403047c25 */ /* 0x000fc8000f8e00ff */
[C---:B------:R-:W-:Y:S01]  /*1fc0*/  IMAD R7, R3.reuse, UR5, R2 ;  /* 0x0000000503077c24 */ /* 0x040fe2000f8e0202 */
[----:B------:R-:W-:Y:S01]  /*1fd0*/  ULDC.64 UR4, c[0x0][0x260] ;  /* 0x0000980000047ab9 */ /* 0x000fe20000000a00 */
[C---:B------:R-:W-:Y:S01]  /*1fe0*/  IMAD R9, R3.reuse, UR7, R6 ;  /* 0x0000000703097c24 */ /* 0x040fe2000f8e0206 */
[----:B------:R-:W-:Y:S01]  /*1ff0*/  USHF.L.U64.HI UR8, UR4, 0x3, UR5 ;  /* 0x0000000304087899 */ /* 0x000fe20008010205 */
[----:B------:R-:W-:Y:S01]  /*2000*/  IMAD.WIDE.U32 R2, R3, UR6, RZ ;  /* 0x0000000603027c25 */ /* 0x000fe2000f8e00ff */
[----:B------:R-:W-:Y:S01]  /*2010*/  ULDC.64 UR6, c[0x0][0x268] ;  /* 0x00009a0000067ab9 */ /* 0x000fe20000000a00 */
[----:B------:R-:W-:Y:S02]  /*2020*/  USHF.L.U32 UR9, UR4, 0x3, URZ ;  /* 0x0000000304097899 */ /* 0x000fe4000800063f */
[----:B------:R-:W-:Y:S01]  /*2030*/  IMAD.IADD R5, R5, 0x1, R7 ;  /* 0x0000000105057824 */ /* 0x000fe200078e0207 */
[----:B------:R-:W-:Y:S01]  /*2040*/  ULDC.64 UR4, c[0x0][0x2a8] ;  /* 0x0000aa0000047ab9 */ /* 0x000fe20000000a00 */
[----:B------:R-:W-:-:S02]  /*2050*/  IMAD.IADD R7, R3, 0x1, R9 ;  /* 0x0000000103077824 */ /* 0x000fc400078e0209 */
[C---:B------:R-:W-:Y:S02]  /*2060*/  IMAD R3, R8.reuse, UR6, RZ ;  /* 0x0000000608037c24 */ /* 0x040fe4000f8e02ff */
[----:B------:R-:W-:Y:S02]  /*2070*/  IMAD.MOV.U32 R6, RZ, RZ, R2 ;  /* 0x000000ffff067224 */ /* 0x000fe400078e0002 */
        /* <DEDUP_REMOVED lines=8> */
[C---:B------:R-:W-:Y:S01]  /*2100*/  LOP3.LUT R0, R11.reuse, 0x3, RZ, 0xc0, !PT ;  /* 0x000000030b007812 */ /* 0x040fe200078ec0ff */
[----:B------:R-:W-:Y:S02]  /*2110*/  USHF.L.U64.HI UR10, UR4, 0x3, UR5 ;  /* 0x00000003040a7899 */ /* 0x000fe40008010205 */
[C---:B------:R-:W-:Y:S01]  /*2120*/  VIADD R26, R11.reuse, 0xffffffff ;  /* 0xffffffff0b1a7836 */ /* 0x040fe20000000000 */
[----:B------:R-:W-:Y:S01]  /*2130*/  UMOV UR4, URZ ;  /* 0x0000003f00047c82 */ /* 0x000fe20008000000 */
[----:B------:R-:W-:Y:S01]  /*2140*/  IMAD.IADD R8, R11, 0x1, -R0 ;  /* 0x000000010b087824 */ /* 0x000fe200078e0a00 */
[----:B------:R-:W-:Y:S01]  /*2150*/  IADD3 R11, R13, R5, RZ ;  /* 0x000000050d0b7210 */ /* 0x000fe20007ffe0ff */
[----:B------:R-:W-:-:S07]  /*2160*/  IMAD.IADD R9, R3, 0x1, R9 ;  /* 0x0000000103097824 */ /* 0x000fce00078e0209 */
.L_x_164:
[----:B012-4-:R-:W0:Y:S01]  /*2170*/  LDC.64 R24, c[0x0][0x258] ;  /* 0x00009600ff187b82 */ /* 0x017e220000000a00 */
[----:B------:R-:W-:Y:S01]  /*2180*/  USHF.R.S32.HI UR5, URZ, 0x1f, UR4 ;  /* 0x0000001f3f057899 */ /* 0x000fe20008011404 */
[----:B------:R-:W-:Y:S01]  /*2190*/  ISETP.GE.U32.AND P0, PT, R26, 0x3, PT ;  /* 0x000000031a00780c */ /* 0x000fe20003f06070 */
[----:B------:R-:W-:Y:S02]  /*21a0*/  IMAD.MOV.U32 R18, RZ, RZ, R2 ;  /* 0x000000ffff127224 */ /* 0x000fe400078e0002 */
[----:B------:R-:W-:Y:S02]  /*21b0*/  IMAD.MOV.U32 R19, RZ, RZ, R9 ;  /* 0x000000ffff137224 */ /* 0x000fe400078e0009 */
[----:B------:R-:W-:Y:S01]  /*21c0*/  IMAD.MOV.U32 R10, RZ, RZ, R4 ;  /* 0x000000ffff0a7224 */ /* 0x000fe200078e0004 */
[----:B------:R-:W1:Y:S08]  /*21d0*/  LDC.64 R28, c[0x0][0x2a0] ;  /* 0x0000a800ff1c7b82 */ /* 0x000e700000000a00 */
[----:B---3--:R-:W2:Y:S01]  /*21e0*/  LDC R20, c[0x0][0x238] ;  /* 0x00008e00ff147b82 */ /* 0x008ea20000000800 */
[----:B0-----:R-:W-:-:S02]  /*21f0*/  IMAD R14, R24, UR5, RZ ;  /* 0x00000005180e7c24 */ /* 0x001fc4000f8e02ff */
        /* <DEDUP_REMOVED lines=10> */
[----:B------:R-:W-:-:S12]  /*22a0*/  @!P0 BRA `(.L_x_158) ;  /* 0x0000000c004c8947 */ /* 0x000fd80003800000 */
[----:B------:R-:W-:Y:S01]  /*22b0*/  IMAD R14, R28, UR7, RZ ;  /* 0x000000071c0e7c24 */ /* 0x000fe2000f8e02ff */
[----:B------:R-:W-:Y:S01]  /*22c0*/  ISETP.GT.AND P0, PT, R8, RZ, PT ;  /* 0x000000ff0800720c */ /* 0x000fe20003f04270 */
[C---:B------:R-:W-:Y:S01]  /*22d0*/  IMAD R16, R24.reuse, UR7, RZ ;  /* 0x0000000718107c24 */ /* 0x040fe2000f8e02ff */
        /* <DEDUP_REMOVED lines=19> */
.L_x_161:
[----:B-1----:R-:W-:Y:S01]  /*2410*/  MOV R20, R14 ;  /* 0x0000000e00147202 */ /* 0x002fe20000000f00 */
[----:B------:R-:W-:-:S06]  /*2420*/  IMAD.MOV.U32 R21, RZ, RZ, R27 ;  /* 0x000000ffff157224 */ /* 0x000fcc00078e001b */
[----:B------:R-:W2:Y:S01]  /*2430*/  LDG.E.64 R20, desc[UR12][R20.64] ;  /* 0x0000000c14147981 */ /* 0x000ea2000c1e1b00 */
[----:B------:R-:W-:-:S04]  /*2440*/  IADD3 R24, P2, R14, UR9, RZ ;  /* 0x000000090e187c10 */ /* 0x000fc8000ff5e0ff */
[----:B------:R-:W-:Y:S02]  /*2450*/  IADD3.X R25, R27, UR8, RZ, P2, !PT ;  /* 0x000000081b197c10 */ /* 0x000fe400097fe4ff */
[----:B------:R-:W-:Y:S01]  /*2460*/  IADD3 R28, P2, R18, UR11, RZ ;  /* 0x0000000b121c7c10 */ /* 0x000fe2000ff5e0ff */
[----:B--2---:R0:W-:Y:S04]  /*2470*/  STG.E.64 desc[UR12][R18.64], R20 ;  /* 0x0000001412007986 */ /* 0x0041e8000c101b0c */
[----:B------:R-:W2:Y:S01]  /*2480*/  LDG.E.64 R22, desc[UR12][R24.64] ;  /* 0x0000000c18167981 */ /* 0x000ea2000c1e1b00 */
[----:B------:R-:W-:Y:S02]  /*2490*/  IADD3 R30, P3, R24, UR9, RZ ;  /* 0x00000009181e7c10 */ /* 0x000fe4000ff7e0ff */
[----:B------:R-:W-:-:S02]  /*24a0*/  IADD3.X R29, R19, UR10, RZ, P2, !PT ;  /* 0x0000000a131d7c10 */ /* 0x000fc400097fe4ff */
[----:B------:R-:W-:Y:S02]  /*24b0*/  IADD3.X R31, R25, UR8, RZ, P3, !PT ;  /* 0x00000008191f7c10 */ /* 0x000fe40009ffe4ff */
[----:B------:R-:W-:Y:S01]  /*24c0*/  IADD3 R32, P2, R28, UR11, RZ ;  /* 0x0000000b1c207c10 */ /* 0x000fe2000ff5e0ff */
[----:B--2---:R1:W-:Y:S04]  /*24d0*/  STG.E.64 desc[UR12][R28.64], R22 ;  /* 0x000000161c007986 */ /* 0x0043e8000c101b0c */
[----:B0-----:R-:W2:Y:S01]  /*24e0*/  LDG.E.64 R18, desc[UR12][R30.64] ;  /* 0x0000000c1e127981 */ /* 0x001ea2000c1e1b00 */
[----:B------:R-:W-:Y:S02]  /*24f0*/  IADD3 R34, P3, R30, UR9, RZ ;  /* 0x000000091e227c10 */ /* 0x000fe4000ff7e0ff */
[----:B------:R-:W-:-:S02]  /*2500*/  IADD3.X R33, R29, UR10, RZ, P2, !PT ;  /* 0x0000000a1d217c10 */ /* 0x000fc400097fe4ff */
[----:B------:R-:W-:Y:S02]  /*2510*/  IADD3.X R35, R31, UR8, RZ, P3, !PT ;  /* 0x000000081f237c10 */ /* 0x000fe40009ffe4ff */
[----:B------:R-:W-:Y:S01]  /*2520*/  IADD3 R24, P3, R32, UR11, RZ ;  /* 0x0000000b20187c10 */ /* 0x000fe2000ff7e0ff */
[----:B--2---:R0:W-:Y:S04]  /*2530*/  STG.E.64 desc[UR12][R32.64], R18 ;  /* 0x0000001220007986 */ /* 0x0041e8000c101b0c */
[----:B------:R-:W2:Y:S01]  /*2540*/  LDG.E.64 R20, desc[UR12][R34.64] ;  /* 0x0000000c22147981 */ /* 0x000ea2000c1e1b00 */
[----:B------:R-:W-:Y:S02]  /*2550*/  IADD3 R36, P2, R34, UR9, RZ ;  /* 0x0000000922247c10 */ /* 0x000fe4000ff5e0ff */
[----:B------:R-:W-:-:S02]  /*2560*/  IADD3.X R25, R33, UR10, RZ, P3, !PT ;  /* 0x0000000a21197c10 */ /* 0x000fc40009ffe4ff */
[----:B------:R-:W-:Y:S02]  /*2570*/  IADD3.X R37, R35, UR8, RZ, P2, !PT ;  /* 0x0000000823257c10 */ /* 0x000fe400097fe4ff */
[----:B-1----:R-:W-:Y:S01]  /*2580*/  IADD3 R28, P2, R24, UR11, RZ ;  /* 0x0000000b181c7c10 */ /* 0x002fe2000ff5e0ff */
[----:B--2---:R1:W-:Y:S04]  /*2590*/  STG.E.64 desc[UR12][R24.64], R20 ;  /* 0x0000001418007986 */ /* 0x0043e8000c101b0c */
[----:B------:R-:W2:Y:S01]  /*25a0*/  LDG.E.64 R22, desc[UR12][R36.64] ;  /* 0x0000000c24167981 */ /* 0x000ea2000c1e1b00 */
[----:B------:R-:W-:Y:S02]  /*25b0*/  IADD3 R30, P3, R36, UR9, RZ ;  /* 0x00000009241e7c10 */ /* 0x000fe4000ff7e0ff */
[----:B------:R-:W-:-:S02]  /*25c0*/  IADD3.X R29, R25, UR10, RZ, P2, !PT ;  /* 0x0000000a191d7c10 */ /* 0x000fc400097fe4ff */
[----:B------:R-:W-:Y:S02]  /*25d0*/  IADD3.X R31, R37, UR8, RZ, P3, !PT ;  /* 0x00000008251f7c10 */ /* 0x000fe40009ffe4ff */
[----:B0-----:R-:W-:Y:S01]  /*25e0*/  IADD3 R32, P2, R28, UR11, RZ ;  /* 0x0000000b1c207c10 */ /* 0x001fe2000ff5e0ff */
        /* <DEDUP_REMOVED lines=41> */
[----:B------:R-:W-:Y:S01]  /*2880*/  IADD3 R36, P2, R32, UR11, RZ ;  /* 0x0000000b20247c10 */ /* 0x000fe2000ff5e0ff */
[----:B--2---:R2:W-:Y:S04]  /*2890*/  STG.E.64 desc[UR12][R32.64], R18 ;  /* 0x0000001220007986 */ /* 0x0045e8000c101b0c */
[----:B-1----:R-:W3:Y:S01]  /*28a0*/  LDG.E.64 R20, desc[UR12][R34.64] ;  /* 0x0000000c22147981 */ /* 0x002ee2000c1e1b00 */
[----:B------:R-:W-:Y:S02]  /*28b0*/  IADD3 R38, P3, R34, UR9, RZ ;  /* 0x0000000922267c10 */ /* 0x000fe4000ff7e0ff */
[----:B------:R-:W-:-:S02]  /*28c0*/  IADD3.X R37, R33, UR10, RZ, P2, !PT ;  /* 0x0000000a21257c10 */ /* 0x000fc400097fe4ff */
[----:B------:R-:W-:Y:S02]  /*28d0*/  IADD3.X R39, R35, UR8, RZ, P3, !PT ;  /* 0x0000000823277c10 */ /* 0x000fe40009ffe4ff */
[----:B0-----:R-:W-:Y:S01]  /*28e0*/  IADD3 R28, P2, R36, UR11, RZ ;  /* 0x0000000b241c7c10 */ /* 0x001fe2000ff5e0ff */
[----:B---3--:R0:W-:Y:S04]  /*28f0*/  STG.E.64 desc[UR12][R36.64], R20 ;  /* 0x0000001424007986 */ /* 0x0081e8000c101b0c */
[----:B------:R-:W3:Y:S01]  /*2900*/  LDG.E.64 R22, desc[UR12][R38.64] ;  /* 0x0000000c26167981 */ /* 0x000ee2000c1e1b00 */
[----:B------:R-:W-:Y:S02]  /*2910*/  IADD3 R30, P3, R38, UR9, RZ ;  /* 0x00000009261e7c10 */ /* 0x000fe4000ff7e0ff */
[----:B------:R-:W-:-:S02]  /*2920*/  IADD3.X R29, R37, UR10, RZ, P2, !PT ;  /* 0x0000000a251d7c10 */ /* 0x000fc400097fe4ff */
[----:B------:R-:W-:Y:S02]  /*2930*/  IADD3.X R31, R39, UR8, RZ, P3, !PT ;  /* 0x00000008271f7c10 */ /* 0x000fe40009ffe4ff */
[----:B--2---:R-:W-:Y:S01]  /*2940*/  IADD3 R32, P2, R28, UR11, RZ ;  /* 0x0000000b1c207c10 */ /* 0x004fe2000ff5e0ff */
[----:B---3--:R1:W-:Y:S04]  /*2950*/  STG.E.64 desc[UR12][R28.64], R22 ;  /* 0x000000161c007986 */ /* 0x0083e8000c101b0c */
[----:B------:R-:W2:Y:S01]  /*2960*/  LDG.E.64 R24, desc[UR12][R30.64] ;  /* 0x0000000c1e187981 */ /* 0x000ea2000c1e1b00 */
[----:B------:R-:W-:Y:S02]  /*2970*/  IADD3 R34, P3, R30, UR9, RZ ;  /* 0x000000091e227c10 */ /* 0x000fe4000ff7e0ff */
[----:B------:R-:W-:-:S02]  /*2980*/  IADD3.X R33, R29, UR10, RZ, P2, !PT ;  /* 0x0000000a1d217c10 */ /* 0x000fc400097fe4ff */
[----:B------:R-:W-:Y:S01]  /*2990*/  IADD3.X R35, R31, UR8, RZ, P3, !PT ;  /* 0x000000081f237c10 */ /* 0x000fe20009ffe4ff */
[----:B------:R-:W-:Y:S01]  /*29a0*/  VIADD R10, R10, 0xfffffff0 ;  /* 0xfffffff00a0a7836 */ /* 0x000fe20000000000 */
[----:B0-----:R-:W-:-:S04]  /*29b0*/  IADD3 R36, P2, R32, UR11, RZ ;  /* 0x0000000b20247c10 */ /* 0x001fc8000ff5e0ff */
[----:B------:R-:W-:Y:S01]  /*29c0*/  IADD3.X R37, R33, UR10, RZ, P2, !PT ;  /* 0x0000000a21257c10 */ /* 0x000fe200097fe4ff */
[----:B--2---:R1:W-:Y:S04]  /*29d0*/  STG.E.64 desc[UR12][R32.64], R24 ;  /* 0x0000001820007986 */ /* 0x0043e8000c101b0c */
[----:B------:R-:W2:Y:S01]  /*29e0*/  LDG.E.64 R20, desc[UR12][R34.64] ;  /* 0x0000000c22147981 */ /* 0x000ea2000c1e1b00 */
[----:B------:R-:W-:Y:S01]  /*29f0*/  ISETP.GT.AND P2, PT, R10, 0xc, PT ;  /* 0x0000000c0a00780c */ /* 0x000fe20003f44270 */
[----:B------:R-:W-:Y:S01]  /*2a00*/  UIADD3 UR5, UR5, 0x10, URZ ;  /* 0x0000001005057890 */ /* 0x000fe2000fffe03f */
[----:B------:R-:W-:Y:S02]  /*2a10*/  IADD3 R14, P3, R34, UR9, RZ ;  /* 0x00000009220e7c10 */ /* 0x000fe4000ff7e0ff */
[----:B------:R-:W-:-:S02]  /*2a20*/  IADD3 R18, P4, R36, UR11, RZ ;  /* 0x0000000b24127c10 */ /* 0x000fc4000ff9e0ff */
[----:B------:R-:W-:Y:S02]  /*2a30*/  IADD3.X R27, R35, UR8, RZ, P3, !PT ;  /* 0x00000008231b7c10 */ /* 0x000fe40009ffe4ff */
[----:B------:R-:W-:Y:S01]  /*2a40*/  IADD3.X R19, R37, UR10, RZ, P4, !PT ;  /* 0x0000000a25137c10 */ /* 0x000fe2000a7fe4ff */
[----:B--2---:R1:W-:Y:S04]  /*2a50*/  STG.E.64 desc[UR12][R36.64], R20 ;  /* 0x0000001424007986 */ /* 0x0043e8000c101b0c */
[----:B------:R-:W-:Y:S05]  /*2a60*/  @P2 BRA `(.L_x_161) ;  /* 0xfffffff800682947 */ /* 0x000fea000383ffff */
.L_x_160:
[----:B------:R-:W-:-:S13]  /*2a70*/  ISETP.GT.AND P2, PT, R10, 0x4, PT ;  /* 0x000000040a00780c */ /* 0x000fda0003f44270 */
[----:B------:R-:W-:Y:S05]  /*2a80*/  @!P2 BRA `(.L_x_162) ;  /* 0x0000000000d4a947 */ /* 0x000fea0003800000 */
[----:B-1----:R-:W-:Y:S02]  /*2a90*/  IMAD.MOV.U32 R20, RZ, RZ, R14 ;  /* 0x000000ffff147224 */ /* 0x002fe400078e000e */
        /* <DEDUP_REMOVED lines=43> */
[----:B------:R-:W-:Y:S01]  /*2d50*/  IADD3.X R29, R25, UR10, RZ, P0, !PT ;  /* 0x0000000a191d7c10 */ /* 0x000fe200087fe4ff */
[----:B------:R-:W-:Y:S01]  /*2d60*/  VIADD R10, R10, 0xfffffff8 ;  /* 0xfffffff80a0a7836 */ /* 0x000fe20000000000 */
[----:B------:R-:W-:Y:S01]  /*2d70*/  IADD3 R14, P2, R36, UR9, RZ ;  /* 0x00000009240e7c10 */ /* 0x000fe2000ff5e0ff */
[----:B------:R-:W-:Y:S01]  /*2d80*/  UIADD3 UR5, UR5, 0x8, URZ ;  /* 0x0000000805057890 */ /* 0x000fe2000fffe03f */
[----:B-1----:R-:W-:-:S02]  /*2d90*/  IADD3 R18, P3, R28, UR11, RZ ;  /* 0x0000000b1c127c10 */ /* 0x002fc4000ff7e0ff */
[----:B------:R-:W-:Y:S02]  /*2da0*/  PLOP3.LUT P0, PT, PT, PT, PT, 0x8, 0x0 ;  /* 0x000000000000781c */ /* 0x000fe40003f0e170 */
[----:B------:R-:W-:Y:S02]  /*2db0*/  IADD3.X R27, R37, UR8, RZ, P2, !PT ;  /* 0x00000008251b7c10 */ /* 0x000fe400097fe4ff */
[----:B------:R-:W-:Y:S01]  /*2dc0*/  IADD3.X R19, R29, UR10, RZ, P3, !PT ;  /* 0x0000000a1d137c10 */ /* 0x000fe20009ffe4ff */
[----:B--2---:R0:W-:Y:S08]  /*2dd0*/  STG.E.64 desc[UR12][R28.64], R22 ;  /* 0x000000161c007986 */ /* 0x0041f0000c101b0c */
.L_x_162:
[----:B------:R-:W-:-:S13]  /*2de0*/  ISETP.NE.OR P0, PT, R10, RZ, P0 ;  /* 0x000000ff0a00720c */ /* 0x000fda0000705670 */
[----:B------:R-:W-:Y:S05]  /*2df0*/  @!P0 BRA `(.L_x_158) ;  /* 0x0000000000788947 */ /* 0x000fea0003800000 */
.L_x_159:
[----:B012---:R-:W-:Y:S02]  /*2e00*/  IMAD.MOV.U32 R20, RZ, RZ, R14 ;  /* 0x000000ffff147224 */ /* 0x007fe400078e000e */
        /* <DEDUP_REMOVED lines=12> */
[----:B------:R-:W3:Y:S01]  /*2ed0*/  LDG.E.64 R24, desc[UR12][R32.64] ;  /* 0x0000000c20187981 */ /* 0x000ee2000c1e1b00 */
[----:B------:R-:W-:Y:S02]  /*2ee0*/  IADD3 R36, P2, R32, UR9, RZ ;  /* 0x0000000920247c10 */ /* 0x000fe4000ff5e0ff */
[----:B------:R-:W-:-:S02]  /*2ef0*/  IADD3.X R35, R31, UR10, RZ, P0, !PT ;  /* 0x0000000a1f237c10 */ /* 0x000fc400087fe4ff */
[----:B------:R-:W-:Y:S01]  /*2f00*/  IADD3.X R37, R33, UR8, RZ, P2, !PT ;  /* 0x0000000821257c10 */ /* 0x000fe200097fe4ff */
[----:B------:R-:W-:Y:S01]  /*2f10*/  VIADD R10, R10, 0xfffffffc ;  /* 0xfffffffc0a0a7836 */ /* 0x000fe20000000000 */
[----:B------:R-:W-:-:S04]  /*2f20*/  IADD3 R28, P0, R34, UR11, RZ ;  /* 0x0000000b221c7c10 */ /* 0x000fc8000ff1e0ff */
[----:B------:R-:W-:Y:S01]  /*2f30*/  IADD3.X R29, R35, UR10, RZ, P0, !PT ;  /* 0x0000000a231d7c10 */ /* 0x000fe200087fe4ff */
[----:B---3--:R2:W-:Y:S04]  /*2f40*/  STG.E.64 desc[UR12][R34.64], R24 ;  /* 0x0000001822007986 */ /* 0x0085e8000c101b0c */
[----:B0-----:R-:W3:Y:S01]  /*2f50*/  LDG.E.64 R20, desc[UR12][R36.64] ;  /* 0x0000000c24147981 */ /* 0x001ee2000c1e1b00 */
[----:B------:R-:W-:Y:S01]  /*2f60*/  ISETP.NE.AND P0, PT, R10, RZ, PT ;  /* 0x000000ff0a00720c */ /* 0x000fe20003f05270 */
[----:B------:R-:W-:Y:S01]  /*2f70*/  UIADD3 UR5, UR5, 0x4, URZ ;  /* 0x0000000405057890 */ /* 0x000fe2000fffe03f */
[----:B------:R-:W-:Y:S02]  /*2f80*/  IADD3 R14, P2, R36, UR9, RZ ;  /* 0x00000009240e7c10 */ /* 0x000fe4000ff5e0ff */
[----:B------:R-:W-:-:S02]  /*2f90*/  IADD3 R18, P3, R28, UR11, RZ ;  /* 0x0000000b1c127c10 */ /* 0x000fc4000ff7e0ff */
[----:B------:R-:W-:Y:S02]  /*2fa0*/  IADD3.X R27, R37, UR8, RZ, P2, !PT ;  /* 0x00000008251b7c10 */ /* 0x000fe400097fe4ff */
[----:B------:R-:W-:Y:S01]  /*2fb0*/  IADD3.X R19, R29, UR10, RZ, P3, !PT ;  /* 0x0000000a1d137c10 */ /* 0x000fe20009ffe4ff */
[----:B---3--:R2:W-:Y:S04]  /*2fc0*/  STG.E.64 desc[UR12][R28.64], R20 ;  /* 0x000000141c007986 */ /* 0x0085e8000c101b0c */
[----:B------:R-:W-:Y:S05]  /*2fd0*/  @P0 BRA `(.L_x_159) ;  /* 0xfffffffc00880947 */ /* 0x000fea000383ffff */
.L_x_158:
[----:B------:R-:W-:-:S13]  /*2fe0*/  ISETP.NE.AND P0, PT, R0, RZ, PT ;  /* 0x000000ff0000720c */ /* 0x000fda0003f05270 */
[----:B------:R-:W-:Y:S05]  /*2ff0*/  @!P0 BRA `(.L_x_163) ;  /* 0x0000000000e48947 */ /* 0x000fea0003800000 */
[----:B------:R-:W3:Y:S01]  /*3000*/  LDC.64 R18, c[0x0][0x260] ;  /* 0x00009800ff127b82 */ /* 0x000ee20000000a00 */
[----:B------:R-:W-:Y:S01]  /*3010*/  USHF.R.S32.HI UR14, URZ, 0x1f, UR5 ;  /* 0x0000001f3f0e7899 */ /* 0x000fe20008011405 */
[----:B------:R-:W-:Y:S01]  /*3020*/  MOV R16, R12 ;  /* 0x0000000c00107202 */ /* 0x000fe20000000f00 */
[----:B------:R-:W-:Y:S01]  /*3030*/  ULDC.64 UR16, c[0x0][0x230] ;  /* 0x00008c0000107ab9 */ /* 0x000fe20000000a00 */
[----:B------:R-:W-:Y:S01]  /*3040*/  IMAD.MOV.U32 R14, RZ, RZ, R6 ;  /* 0x000000ffff0e7224 */ /* 0x000fe200078e0006 */
[----:B------:R-:W-:Y:S02]  /*3050*/  ULDC.64 UR18, c[0x0][0x278] ;  /* 0x00009e0000127ab9 */ /* 0x000fe40000000a00 */
[C---:B---3--:R-:W-:Y:S02]  /*3060*/  IMAD R10, R18.reuse, UR14, RZ ;  /* 0x0000000e120a7c24 */ /* 0x048fe4000f8e02ff */
[----:B------:R-:W-:-:S04]  /*3070*/  IMAD.WIDE.U32 R12, R18, UR5, R16 ;  /* 0x00000005120c7c25 */ /* 0x000fc8000f8e0010 */
[----:B------:R-:W-:Y:S01]  /*3080*/  IMAD R7, R19, UR5, R10 ;  /* 0x0000000513077c24 */ /* 0x000fe2000f8e020a */
[----:B012---:R-:W-:-:S03]  /*3090*/  LEA R20, P0, R12, UR16, 0x3 ;  /* 0x000000100c147c11 */ /* 0x007fc6000f8018ff */
[----:B------:R-:W-:-:S05]  /*30a0*/  IMAD.IADD R7, R13, 0x1, R7 ;  /* 0x000000010d077824 */ /* 0x000fca00078e0207 */
[----:B------:R-:W-:Y:S02]  /*30b0*/  LEA.HI.X R21, R12, UR17, R7, 0x3, P0 ;  /* 0x000000110c157c11 */ /* 0x000fe400080f1c07 */
[----:B------:R-:W0:Y:S04]  /*30c0*/  LDC.64 R12, c[0x0][0x2a8] ;  /* 0x0000aa00ff0c7b82 */ /* 0x000e280000000a00 */
[----:B------:R-:W2:Y:S01]  /*30d0*/  LDG.E.64 R20, desc[UR12][R20.64] ;  /* 0x0000000c14147981 */ /* 0x000ea2000c1e1b00 */
        /* <DEDUP_REMOVED lines=12> */
[----:B------:R-:W-:Y:S01]  /*31a0*/  IMAD R10, R18, UR15, RZ ;  /* 0x0000000f120a7c24 */ /* 0x000fe2000f8e02ff */
[----:B---3--:R-:W-:-:S03]  /*31b0*/  LEA R20, P0, R6, UR16, 0x3 ;  /* 0x0000001006147c11 */ /* 0x008fc6000f8018ff */
        /* <DEDUP_REMOVED lines=16> */
[----:B----4-:R-:W-:-:S04]  /*32c0*/  IMAD R6, R18, UR14, RZ ;  /* 0x0000000e12067c24 */ /* 0x010fc8000f8e02ff */
[----:B------:R-:W-:Y:S01]  /*32d0*/  IMAD R7, R19, UR5, R6 ;  /* 0x0000000513077c24 */ /* 0x000fe2000f8e0206 */
[----:B------:R-:W-:-:S03]  /*32e0*/  LEA R6, P0, R16, UR16, 0x3 ;  /* 0x0000001010067c11 */ /* 0x000fc6000f8018ff */
        /* <DEDUP_REMOVED lines=10> */
.L_x_163:
[----:B------:R-:W-:-:S04]  /*3390*/  UIADD3 UR6, UP0, UR6, 0x1, URZ ;  /* 0x0000000106067890 */ /* 0x000fc8000ff1e03f */
[----:B------:R-:W-:Y:S01]  /*33a0*/  UIADD3.X UR7, URZ, UR7, URZ, UP0, !UPT ;  /* 0x000000073f077290 */ /* 0x000fe200087fe43f */
[----:B------:R-:W-:Y:S11]  /*33b0*/  @!P1 BRA `(.L_x_164) ;  /* 0xffffffec006c9947 */ /* 0x000ff6000383ffff */
[----:B------:R-:W-:Y:S05]  /*33c0*/  EXIT ;  /* 0x000000000000794d */ /* 0x000fea0003800000 */
.L_x_165:
        /* <DEDUP_REMOVED lines=11> */
.L_x_180:


//--------------------- .text._ZN2at6native53_GLOBAL__N__83c2e5dd_20_UpSampleBicubic2d_cu_80ee57ca37upsample_bicubic2d_out_frame_parallelIddEEviT0_S3_bNS_27GenericPackedTensorAccessorIKT_Lm4ENS_16DefaultPtrTraitsElEENS4_IS5_Lm4ES7_lEE --------------------------
	.section	.text._ZN2at6native53_GLOBAL__N__83c2e5dd_20_UpSampleBicubic2d_cu_80ee57ca37upsample_bicubic2d_out_frame_parallelIddEEviT0_S3_bNS_27GenericPackedTensorAccessorIKT_Lm4ENS_16DefaultPtrTraitsElEENS4_IS5_Lm4ES7_lEE,"ax",@progbits
	.align	128
.text._ZN2at6native53_GLOBAL__N__83c2e5dd_20_UpSampleBicubic2d_cu_80ee57ca37upsample_bicubic2d_out_frame_parallelIddEEviT0_S3_bNS_27GenericPackedTensorAccessorIKT_Lm4ENS_16DefaultPtrTraitsElEENS4_IS5_Lm4ES7_lEE:
        .type           _ZN2at6native53_GLOBAL__N__83c2e5dd_20_UpSampleBicubic2d_cu_80ee57ca37upsample_bicubic2d_out_frame_parallelIddEEviT0_S3_bNS_27GenericPackedTensorAccessorIKT_Lm4ENS_16DefaultPtrTraitsElEENS4_IS5_Lm4ES7_lEE,@function
        .size           _ZN2at6native53_GLOBAL__N__83c2e5dd_20_UpSampleBicubic2d_cu_80ee57ca37upsample_bicubic2d_out_frame_parallelIddEEviT0_S3_bNS_27GenericPackedTensorAccessorIKT_Lm4ENS_16DefaultPtrTraitsElEENS4_IS5_Lm4ES7_lEE,(.L_x_181 - _ZN2at6native53_GLOBAL__N__83c2e5dd_20_UpSampleBicubic2d_cu_80ee57ca37upsample_bicubic2d_out_frame_parallelIddEEviT0_S3_bNS_27GenericPackedTensorAccessorIKT_Lm4ENS_16DefaultPtrTraitsElEENS4_IS5_Lm4ES7_lEE)
        .other          _ZN2at6native53_GLOBAL__N__83c2e5dd_20_UpSampleBicubic2d_cu_80ee57ca37upsample_bicubic2d_out_frame_parallelIddEEviT0_S3_bNS_27GenericPackedTensorAccessorIKT_Lm4ENS_16DefaultPtrTraitsElEENS4_IS5_Lm4ES7_lEE,@"STO_CUDA_ENTRY STV_DEFAULT"
_ZN2at6native53_GLOBAL__N__83c2e5dd_20_UpSampleBicubic2d_cu_80ee57ca37upsample_bicubic2d_out_frame_parallelIddEEviT0_S3_bNS_27GenericPackedTensorAccessorIKT_Lm4ENS_16DefaultPtrTraitsElEENS4_IS5_Lm4ES7_lEE:
        /* <DEDUP_REMOVED lines=9> */
[----:B------:R-:W-:Y:S01]  /*0090*/  ULDC UR4, c[0x0][0x290] ;  /* 0x0000a40000047ab9 */ /* 0x000fe20000000800 */
[----:B------:R-:W-:Y:S01]  /*00a0*/  ULDC.64 UR6, c[0x0][0x208] ;  /* 0x0000820000067ab9 */ /* 0x000fe20000000a00 */
[----:B0-----:R-:W-:-:S04]  /*00b0*/  IABS R5, R9 ;  /* 0x0000000900057213 */ /* 0x001fc80000000000 */
[----:B------:R-:W0:Y:S08]  /*00c0*/  I2F.RP R0, R5 ;  /* 0x0000000500007306 */ /* 0x000e300000209400 */
[----:B0-----:R-:W0:Y:S02]  /*00d0*/  MUFU.RCP R0, R0 ;  /* 0x0000000000007308 */ /* 0x001e240000001000 */
[----:B0-----:R-:W-:-:S06]  /*00e0*/  VIADD R2, R0, 0xffffffe ;  /* 0x0ffffffe00027836 */ /* 0x001fcc0000000000 */
[----:B------:R0:W1:Y:S02]  /*00f0*/  F2I.FTZ.U32.TRUNC.NTZ R3, R2 ;  /* 0x0000000200037305 */ /* 0x000064000021f000 */
[----:B0-----:R-:W-:Y:S01]  /*0100*/  IMAD.MOV.U32 R2, RZ, RZ, RZ ;  /* 0x000000ffff027224 */ /* 0x001fe200078e00ff */
[----:B-1----:R-:W-:-:S05]  /*0110*/  IADD3 R4, RZ, -R3, RZ ;  /* 0x80000003ff047210 */ /* 0x002fca0007ffe0ff */
[----:B------:R-:W-:Y:S01]  /*0120*/  IMAD R7, R4, R5, RZ ;  /* 0x0000000504077224 */ /* 0x000fe200078e02ff */
[----:B------:R-:W-:-:S03]  /*0130*/  IABS R4, R20 ;  /* 0x0000001400047213 */ /* 0x000fc60000000000 */
[----:B------:R-:W-:Y:S02]  /*0140*/  IMAD.HI.U32 R3, R3, R7, R2 ;  /* 0x0000000703037227 */ /* 0x000fe400078e0002 */
[----:B------:R-:W0:Y:S04]  /*0150*/  LDC R7, c[0x0][0x248] ;  /* 0x00009200ff077b82 */ /* 0x000e280000000800 */
[----:B------:R-:W-:-:S04]  /*0160*/  IMAD.HI.U32 R11, R3, R4, RZ ;  /* 0x00000004030b7227 */ /* 0x000fc800078e00ff */
[----:B------:R-:W1:Y:S01]  /*0170*/  LDC R3, c[0x0][0x250] ;  /* 0x00009400ff037b82 */ /* 0x000e620000000800 */
[----:B------:R-:W-:-:S05]  /*0180*/  IADD3 R0, -R11, RZ, RZ ;  /* 0x000000ff0b007210 */ /* 0x000fca0007ffe1ff */
        /* <DEDUP_REMOVED lines=10> */
[----:B------:R-:W-:Y:S02]  /*0230*/  @!P2 IADD3 R11, -R11, RZ, RZ ;  /* 0x000000ff0b0ba210 */ /* 0x000fe40007ffe1ff */
[----:B------:R-:W-:Y:S02]  /*0240*/  @!P1 LOP3.LUT R11, RZ, R9, RZ, 0x33, !PT ;  /* 0x00000009ff0b9212 */ /* 0x000fe400078e33ff */
[----:B0-----:R-:W-:-:S03]  /*0250*/  ISETP.EQ.AND P1, PT, R7, UR4, PT ;  /* 0x0000000407007c0c */ /* 0x001fc6000bf22270 */
[----:B------:R-:W-:-:S04]  /*0260*/  IMAD.MOV R0, RZ, RZ, -R11 ;  /* 0x000000ffff007224 */ /* 0x000fc800078e0a0b */
[----:B------:R-:W-:-:S06]  /*0270*/  IMAD R20, R9, R0, R20 ;  /* 0x0000000009147224 */ /* 0x000fcc00078e0214 */
[----:B------:R-:W-:Y:S05]  /*0280*/  @!P0 BRA P1, `(.L_x_166) ;  /* 0x0000001000a48947 */ /* 0x000fea0000800000 */
[----:B------:R-:W0:Y:S01]  /*0290*/  LDC.64 R18, c[0x0][0x220] ;  /* 0x00008800ff127b82 */ /* 0x000e220000000a00 */
[----:B------:R-:W1:Y:S01]  /*02a0*/  I2F.F64 R4, R20 ;  /* 0x0000001400047312 */ /* 0x000e620000201c00 */
[----:B------:R-:W-:Y:S01]  /*02b0*/  ULDC.U8 UR4, c[0x0][0x228] ;  /* 0x00008a0000047ab9 */ /* 0x000fe20000000000 */
[----:B------:R-:W-:Y:S01]  /*02c0*/  ULDC UR8, c[0x0][0x238] ;  /* 0x00008e0000087ab9 */ /* 0x000fe20000000800 */
[----:B------:R-:W-:Y:S01]  /*02d0*/  UPRMT UR4, UR4, 0x8880, URZ ;  /* 0x0000888004047896 */ /* 0x000fe2000800003f */
[----:B------:R-:W-:-:S03]  /*02e0*/  UMOV UR9, 0x380fffff ;  /* 0x380fffff00097882 */ /* 0x000fc60000000000 */
[----:B------:R-:W2:Y:S01]  /*02f0*/  LDC R14, c[0x0][0x240] ;  /* 0x00009000ff0e7b82 */ /* 0x000ea20000000800 */
[----:B------:R-:W3:Y:S01]  /*0300*/  I2F.F64 R12, R11 ;  /* 0x0000000b000c7312 */ /* 0x000ee20000201c00 */
[----:B------:R-:W-:-:S06]  /*0310*/  ISETP.NE.AND P0, PT, RZ, UR4, PT ;  /* 0x00000004ff007c0c */ /* 0x000fcc000bf05270 */
[----:B------:R-:W4:Y:S01]  /*0320*/  S2UR UR5, SR_CTAID.Z ;  /* 0x00000000000579c3 */ /* 0x000f220000002700 */
[----:B-1----:R-:W-:-:S07]  /*0330*/  DADD R8, R4, 0.5 ;  /* 0x3fe0000004087429 */ /* 0x002fce0000000000 */
[----:B------:R-:W1:Y:S01]  /*0340*/  LDC.64 R22, c[0x0][0x218] ;  /* 0x00008600ff167b82 */ /* 0x000e620000000a00 */
[-C--:B0-----:R-:W-:Y:S02]  /*0350*/  DMUL R4, R4, R18.reuse ;  /* 0x0000001204047228 */ /* 0x081fe40000000000 */
[----:B------:R-:W-:Y:S02]  /*0360*/  DFMA R8, R8, R18, -0.5 ;  /* 0xbfe000000808742b */ /* 0x000fe40000000012 */
[----:B---3--:R-:W-:Y:S01]  /*0370*/  DADD R16, R12, 0.5 ;  /* 0x3fe000000c107429 */ /* 0x008fe20000000000 */
[----:B--2---:R-:W-:Y:S01]  /*0380*/  IMAD R0, R14, UR8, RZ ;  /* 0x000000080e007c24 */ /* 0x004fe2000f8e02ff */
[----:B------:R-:W-:-:S06]  /*0390*/  UMOV UR8, 0xf0000000 ;  /* 0xf000000000087882 */ /* 0x000fcc0000000000 */
[----:B------:R-:W-:Y:S02]  /*03a0*/  FSEL R4, R8, R4, !P0 ;  /* 0x0000000408047208 */ /* 0x000fe40004000000 */
[----:B------:R-:W-:Y:S02]  /*03b0*/  FSEL R5, R9, R5, !P0 ;  /* 0x0000000509057208 */ /* 0x000fe40004000000 */
[----:B----4-:R-:W-:Y:S02]  /*03c0*/  ISETP.LE.AND P1, PT, R0, UR5, PT ;  /* 0x0000000500007c0c */ /* 0x010fe4000bf23270 */
[----:B------:R0:W2:Y:S01]  /*03d0*/  F2F.F32.F64 R6, R4 ;  /* 0x0000000400067310 */ /* 0x0000a20000301000 */
[-C--:B-1----:R-:W-:Y:S02]  /*03e0*/  DMUL R12, R12, R22.reuse ;  /* 0x000000160c0c7228 */ /* 0x082fe40000000000 */
[----:B------:R-:W-:-:S10]  /*03f0*/  DFMA R16, R16, R22, -0.5 ;  /* 0xbfe000001010742b */ /* 0x000fd40000000016 */
[----:B------:R-:W-:Y:S02]  /*0400*/  FSEL R12, R16, R12, !P0 ;  /* 0x0000000c100c7208 */ /* 0x000fe40004000000 */
[----:B------:R-:W-:Y:S01]  /*0410*/  FSEL R13, R17, R13, !P0 ;  /* 0x0000000d110d7208 */ /* 0x000fe20004000000 */
[----:B------:R-:W-:Y:S01]  /*0420*/  DSETP.GEU.AND P0, PT, |R4|, UR8, PT ;  /* 0x0000000804007e2a */ /* 0x000fe2000bf0e200 */
[----:B0-2---:R-:W-:-:S13]  /*0430*/  @P1 EXIT ;  /* 0x000000000000194d */ /* 0x005fda0003800000 */
[----:B------:R-:W0:Y:S01]  /*0440*/  F2F.F32.F64 R10, R12 ;  /* 0x0000000c000a7310 */ /* 0x000e220000301000 */
[----:B------:R-:W-:Y:S01]  /*0450*/  DSETP.GEU.AND P1, PT, |R12|, UR8, PT ;  /* 0x000000080c007e2a */ /* 0x000fe2000bf2e200 */
[----:B------:R-:W-:Y:S01]  /*0460*/  @!P0 FMUL R6, R6, 1.175494350822287508e-38 ;  /* 0x0080000006068820 */ /* 0x000fe20000400000 */
[----:B------:R-:W-:Y:S01]  /*0470*/  MOV R34, 0x0 ;  /* 0x0000000000227802 */ /* 0x000fe20000000f00 */
[----:B------:R-:W-:Y:S01]  /*0480*/  IMAD.MOV.U32 R35, RZ, RZ, 0x3ff40000 ;  /* 0x3ff40000ff237424 */ /* 0x000fe200078e00ff */
[----:B------:R-:W-:Y:S01]  /*0490*/  IABS R2, R14 ;  /* 0x0000000e00027213 */ /* 0x000fe20000000000 */
[----:B------:R-:W-:Y:S01]  /*04a0*/  ULDC.64 UR8, c[0x0][0x2b8] ;  /* 0x0000ae0000087ab9 */ /* 0x000fe20000000a00 */
[----:B------:R-:W-:Y:S01]  /*04b0*/  SHF.R.S32.HI R15, RZ, 0x1f, R20 ;  /* 0x0000001fff0f7819 */ /* 0x000fe20000011414 */
[----:B------:R-:W1:Y:S01]  /*04c0*/  F2I.FTZ.FLOOR.NTZ R6, R6 ;  /* 0x0000000600067305 */ /* 0x000e620000217100 */
[----:B------:R-:W-:Y:S01]  /*04d0*/  SHF.R.S32.HI R38, RZ, 0x1f, R11 ;  /* 0x0000001fff267819 */ /* 0x000fe2000001140b */
[----:B------:R-:W-:Y:S01]  /*04e0*/  IMAD.U32 R55, RZ, RZ, UR5 ;  /* 0x00000005ff377e24 */ /* 0x000fe2000f8e00ff */
[----:B------:R-:W-:Y:S01]  /*04f0*/  ISETP.NE.AND P0, PT, R14, RZ, PT ;  /* 0x000000ff0e00720c */ /* 0x000fe20003f05270 */
[----:B------:R-:W-:Y:S01]  /*0500*/  IMAD R15, R15, UR8, RZ ;  /* 0x000000080f0f7c24 */ /* 0x000fe2000f8e02ff */
[----:B------:R-:W-:Y:S01]  /*0510*/  ULDC.64 UR4, c[0x0][0x258] ;  /* 0x0000960000047ab9 */ /* 0x000fe20000000a00 */
[----:B------:R-:W-:Y:S01]  /*0520*/  ULDC.64 UR10, c[0x0][0x260] ;  /* 0x00009800000a7ab9 */ /* 0x000fe20000000a00 */
[----:B0-----:R-:W-:Y:S01]  /*0530*/  @!P1 FMUL R10, R10, 1.175494350822287508e-38 ;  /* 0x008000000a0a9820 */ /* 0x001fe20000400000 */
[----:B------:R-:W-:Y:S01]  /*0540*/  I2F.RP R36, R2 ;  /* 0x0000000200247306 */ /* 0x000fe20000209400 */
[C---:B------:R-:W-:Y:S01]  /*0550*/  IMAD R37, R20.reuse, UR9, R15 ;  /* 0x0000000914257c24 */ /* 0x040fe2000f8e020f */
[----:B------:R-:W-:Y:S01]  /*0560*/  IADD3 R15, R3, -0x1, RZ ;  /* 0xffffffff030f7810 */ /* 0x000fe20007ffe0ff */
[----:B------:R-:W-:Y:S01]  /*0570*/  IMAD.WIDE.U32 R20, R20, UR8, RZ ;  /* 0x0000000814147c25 */ /* 0x000fe2000f8e00ff */
[----:B------:R-:W-:Y:S01]  /*0580*/  ULDC.64 UR8, c[0x0][0x2b0] ;  /* 0x0000ac0000087ab9 */ /* 0x000fe20000000a00 */
[----:B------:R-:W-:Y:S01]  /*0590*/  ULDC.64 UR12, c[0x0][0x268] ;  /* 0x00009a00000c7ab9 */ /* 0x000fe20000000a00 */
[----:B------:R-:W-:Y:S01]  /*05a0*/  ULDC.64 UR14, c[0x0][0x230] ;  /* 0x00008c00000e7ab9 */ /* 0x000fe20000000a00 */
[----:B------:R-:W-:Y:S01]  /*05b0*/  IMAD.IADD R21, R21, 0x1, R37 ;  /* 0x0000000115157824 */ /* 0x000fe200078e0225 */
[----:B------:R-:W0:Y:S01]  /*05c0*/  F2I.FTZ.FLOOR.NTZ R10, R10 ;  /* 0x0000000a000a7305 */ /* 0x000e220000217100 */
[----:B------:R-:W-:Y:S01]  /*05d0*/  IMAD R40, R38, UR8, RZ ;  /* 0x0000000826287c24 */ /* 0x000fe2000f8e02ff */
[----:B-1----:R-:W-:Y:S01]  /*05e0*/  VIADDMNMX.RELU R3, R6, 0xffffffff, R15, PT ;  /* 0xffffffff06037846 */ /* 0x002fe2000380110f */
[----:B------:R-:W-:Y:S01]  /*05f0*/  IMAD.WIDE.U32 R20, R11, UR8, R20 ;  /* 0x000000080b147c25 */ /* 0x000fe2000f8e0014 */
[----:B------:R-:W-:Y:S01]  /*0600*/  ULDC.64 UR16, c[0x0][0x2a0] ;  /* 0x0000a80000107ab9 */ /* 0x000fe20000000a00 */
[----:B------:R-:W-:Y:S01]  /*0610*/  ULDC.64 UR18, c[0x0][0x2a8] ;  /* 0x0000aa0000127ab9 */ /* 0x000fe20000000a00 */
[----:B------:R-:W-:-:S02]  /*0620*/  ULDC.64 UR20, c[0x0][0x278] ;  /* 0x00009e0000147ab9 */ /* 0x000fc40000000a00 */
[----:B------:R-:W1:Y:S08]  /*0630*/  I2F.F64 R8, R6 ;  /* 0x0000000600087312 */ /* 0x000e700000201c00 */
[----:B0-----:R-:W0:Y:S01]  /*0640*/  I2F.F64 R22, R10 ;  /* 0x0000000a00167312 */ /* 0x001e220000201c00 */
[----:B-1----:R-:W-:-:S07]  /*0650*/  DADD R18, R4, -R8 ;  /* 0x0000000004127229 */ /* 0x002fce0000000808 */
[----:B------:R-:W1:Y:S01]  /*0660*/  MUFU.RCP R36, R36 ;  /* 0x0000002400247308 */ /* 0x000e620000001000 */
[----:B------:R-:W-:Y:S01]  /*0670*/  MOV R8, 0x0 ;  /* 0x0000000000087802 */ /* 0x000fe20000000f00 */
[----:B------:R-:W-:Y:S01]  /*0680*/  IMAD.MOV.U32 R9, RZ, RZ, 0x3fe80000 ;  /* 0x3fe80000ff097424 */ /* 0x000fe200078e00ff */
[----:B0-----:R-:W-:Y:S02]  /*0690*/  DADD R22, R12, -R22 ;  /* 0x000000000c167229 */ /* 0x001fe40000000816 */
[C---:B------:R-:W-:Y:S02]  /*06a0*/  DFMA R4, R18.reuse, R34, -2.25 ;  /* 0xc00200001204742b */ /* 0x040fe40000000022 */
[----:B------:R-:W-:-:S04]  /*06b0*/  DADD R30, R18, 1 ;  /* 0x3ff00000121e7429 */ /* 0x000fc80000000000 */
[----:B------:R-:W-:Y:S02]  /*06c0*/  DADD R28, R22, 1 ;  /* 0x3ff00000161c7429 */ /* 0x000fe40000000000 */
[----:B------:R-:W-:Y:S02]  /*06d0*/  DMUL R32, R18, R4 ;  /* 0x0000000412207228 */ /* 0x000fe40000000000 */
[----:B------:R-:W-:Y:S02]  /*06e0*/  DFMA R24, R22, R34, -2.25 ;  /* 0xc00200001618742b */ /* 0x000fe40000000022 */
[-C--:B------:R-:W-:Y:S02]  /*06f0*/  DFMA R4, R30, -R8.reuse, 3.75 ;  /* 0x400e00001e04742b */ /* 0x080fe40000000808 */
[----:B------:R-:W-:Y:S02]  /*0700*/  DFMA R12, R28, -R8, 3.75 ;  /* 0x400e00001c0c742b */ /* 0x000fe40000000808 */
[----:B------:R-:W-:-:S02]  /*0710*/  DFMA R32, R18, R32, 1 ;  /* 0x3ff000001220742b */ /* 0x000fc40000000020 */
[----:B------:R-:W-:Y:S02]  /*0720*/  DADD R18, -R18, 1 ;  /* 0x3ff0000012127429 */ /* 0x000fe40000000100 */
[----:B------:R-:W-:Y:S02]  /*0730*/  DMUL R26, R22, R24 ;  /* 0x00000018161a7228 */ /* 0x000fe40000000000 */
[----:B------:R-:W-:Y:S02]  /*0740*/  DFMA R16, R28, R12, -6 ;  /* 0xc01800001c10742b */ /* 0x000fe4000000000c */
[----:B------:R-:W-:Y:S02]  /*0750*/  DFMA R4, R30, R4, -6 ;  /* 0xc01800001e04742b */ /* 0x000fe40000000004 */
[----:B------:R-:W-:Y:S02]  /*0760*/  DFMA R12, R18, R34, -2.25 ;  /* 0xc0020000120c742b */ /* 0x000fe40000000022 */
[----:B------:R-:W-:-:S02]  /*0770*/  DFMA R26, R22, R26, 1 ;  /* 0x3ff00000161a742b */ /* 0x000fc4000000001a */
[----:B------:R-:W-:Y:S02]  /*0780*/  DADD R22, -R22, 1 ;  /* 0x3ff0000016167429 */ /* 0x000fe40000000100 */
[----:B------:R-:W-:Y:S02]  /*0790*/  DFMA R28, R28, R16, 3 ;  /* 0x400800001c1c742b */ /* 0x000fe40000000010 */
[----:B------:R-:W-:Y:S01]  /*07a0*/  DMUL R24, R18, R12 ;  /* 0x0000000c12187228 */ /* 0x000fe20000000000 */
[----:B-1----:R-:W-:Y:S01]  /*07b0*/  IADD3 R12, R36, 0xffffffe, RZ ;  /* 0x0ffffffe240c7810 */ /* 0x002fe20007ffe0ff */
[----:B------:R-:W-:Y:S02]  /*07c0*/  DFMA R30, R30, R4, 3 ;  /* 0x400800001e1e742b */ /* 0x000fe40000000004 */
[C---:B------:R-:W-:Y:S01]  /*07d0*/  DADD R16, R22.reuse, 1 ;  /* 0x3ff0000016107429 */ /* 0x040fe20000000000 */
[----:B------:R0:W1:Y:S01]  /*07e0*/  F2I.FTZ.U32.TRUNC.NTZ R13, R12 ;  /* 0x0000000c000d7305 */ /* 0x000062000021f000 */
[----:B------:R-:W-:Y:S01]  /*07f0*/  DFMA R36, R22, R34, -2.25 ;  /* 0xc00200001624742b */ /* 0x000fe20000000022 */
[C---:B------:R-:W-:Y:S01]  /*0800*/  VIMNMX.RELU R4, R6.reuse, R15, PT ;  /* 0x0000000f06047248 */ /* 0x040fe20003fe1100 */
[C---:B------:R-:W-:Y:S01]  /*0810*/  DFMA R24, R18.reuse, R24, 1 ;  /* 0x3ff000001218742b */ /* 0x040fe20000000018 */
[C-C-:B------:R-:W-:Y:S01]  /*0820*/  VIADDMNMX.RELU R5, R6.reuse, 0x1, R15.reuse, PT ;  /* 0x0000000106057846 */ /* 0x140fe2000380110f */
[----:B------:R-:W-:Y:S01]  /*0830*/  DADD R18, R18, 1 ;  /* 0x3ff0000012127429 */ /* 0x000fe20000000000 */
[----:B------:R-:W-:Y:S01]  /*0840*/  VIADDMNMX.RELU R6, R6, 0x2, R15, PT ;  /* 0x0000000206067846 */ /* 0x000fe2000380110f */
[----:B------:R-:W-:Y:S01]  /*0850*/  DFMA R34, R16, -R8, 3.75 ;  /* 0x400e00001022742b */ /* 0x000fe20000000808 */
[----:B------:R-:W-:Y:S01]  /*0860*/  VIADD R15, R7, 0xffffffff ;  /* 0xffffffff070f7836 */ /* 0x000fe20000000000 */
[----:B------:R-:W-:Y:S01]  /*0870*/  DMUL R36, R22, R36 ;  /* 0x0000002416247228 */ /* 0x000fe20000000000 */
[----:B0-----:R-:W-:-:S02]  /*0880*/  IADD3 R12, R10, -0x1, RZ ;  /* 0xffffffff0a0c7810 */ /* 0x001fc40007ffe0ff */
[----:B------:R-:W-:Y:S01]  /*0890*/  SHF.R.S32.HI R48, RZ, 0x1f, R5 ;  /* 0x0000001fff307819 */ /* 0x000fe20000011405 */
[----:B------:R-:W-:Y:S01]  /*08a0*/  DFMA R38, R18, -R8, 3.75 ;  /* 0x400e00001226742b */ /* 0x000fe20000000808 */
[CC--:B------:R-:W-:Y:S01]  /*08b0*/  VIMNMX.RELU R7, R10.reuse, R15.reuse, PT ;  /* 0x0000000f0a077248 */ /* 0x0c0fe20003fe1100 */
[----:B-1----:R-:W-:Y:S01]  /*08c0*/  IMAD.MOV R41, RZ, RZ, -R13 ;  /* 0x000000ffff297224 */ /* 0x002fe200078e0a0d */
[----:B------:R-:W-:Y:S01]  /*08d0*/  DFMA R34, R16, R34, -6 ;  /* 0xc01800001022742b */ /* 0x000fe20000000022 */
[C-C-:B------:R-:W-:Y:S01]  /*08e0*/  VIADDMNMX.RELU R8, R10.reuse, 0x1, R15.reuse, PT ;  /* 0x000000010a087846 */ /* 0x140fe2000380110f */
[----:B------:R-:W-:Y:S01]  /*08f0*/  DFMA R22, R22, R36, 1 ;  /* 0x3ff000001616742b */ /* 0x000fe20000000024 */
[----:B------:R-:W-:Y:S01]  /*0900*/  VIADDMNMX.RELU R9, R10, 0x2, R15, PT ;  /* 0x000000020a097846 */ /* 0x000fe2000380110f */
[----:B------:R-:W-:Y:S01]  /*0910*/  IMAD R37, R11, UR9, R40 ;  /* 0x000000090b257c24 */ /* 0x000fe2000f8e0228 */
[----:B------:R-:W-:Y:S01]  /*0920*/  DFMA R38, R18, R38, -6 ;  /* 0xc01800001226742b */ /* 0x000fe20000000026 */
[----:B------:R-:W-:Y:S01]  /*0930*/  VIMNMX.RELU R10, R12, R15, PT ;  /* 0x0000000f0c0a7248 */ /* 0x000fe20003fe1100 */
[----:B------:R-:W-:Y:S01]  /*0940*/  IMAD R15, R41, R2, RZ ;  /* 0x00000002290f7224 */ /* 0x000fe200078e02ff */
[----:B------:R-:W-:Y:S01]  /*0950*/  MOV R12, RZ ;  /* 0x000000ff000c7202 */ /* 0x000fe20000000f00 */
[----:B------:R-:W-:Y:S01]  /*0960*/  DFMA R16, R16, R34, 3 ;  /* 0x400800001010742b */ /* 0x000fe20000000022 */
[----:B------:R-:W-:Y:S01]  /*0970*/  SHF.R.S32.HI R49, RZ, 0x1f, R7 ;  /* 0x0000001fff317819 */ /* 0x000fe20000011407 */
[----:B------:R-:W-:Y:S01]  /*0980*/  ULDC.64 UR8, c[0x0][0x270] ;  /* 0x00009c0000087ab9 */ /* 0x000fe20000000a00 */
[----:B------:R-:W-:Y:S01]  /*0990*/  SHF.R.S32.HI R50, RZ, 0x1f, R8 ;  /* 0x0000001fff327819 */ /* 0x000fe20000011408 */
[----:B------:R-:W-:Y:S01]  /*09a0*/  DFMA R18, R18, R38, 3 ;  /* 0x400800001212742b */ /* 0x000fe20000000026 */
[----:B------:R-:W-:Y:S01]  /*09b0*/  IMAD.HI.U32 R11, R13, R15, R12 ;  /* 0x0000000f0d0b7227 */ /* 0x000fe200078e000c */
[----:B------:R-:W-:-:S02]  /*09c0*/  LOP3.LUT R12, RZ, R14, RZ, 0x33, !PT ;  /* 0x0000000eff0c7212 */ /* 0x000fc400078e33ff */
[----:B------:R-:W-:Y:S02]  /*09d0*/  SHF.R.S32.HI R14, RZ, 0x1f, R3 ;  /* 0x0000001fff0e7819 */ /* 0x000fe40000011403 */
[----:B------:R-:W-:Y:S02]  /*09e0*/  SHF.R.S32.HI R15, RZ, 0x1f, R4 ;  /* 0x0000001fff0f7819 */ /* 0x000fe40000011404 */
[----:B------:R-:W-:Y:S02]  /*09f0*/  SHF.R.S32.HI R51, RZ, 0x1f, R6 ;  /* 0x0000001fff337819 */ /* 0x000fe40000011406 */
[----:B------:R-:W-:Y:S02]  /*0a00*/  SHF.R.S32.HI R52, RZ, 0x1f, R9 ;  /* 0x0000001fff347819 */ /* 0x000fe40000011409 */
[----:B------:R-:W-:Y:S02]  /*0a10*/  SHF.R.S32.HI R53, RZ, 0x1f, R10 ;  /* 0x0000001fff357819 */ /* 0x000fe4000001140a */
[----:B------:R-:W-:-:S07]  /*0a20*/  IADD3 R13, R21, R37, RZ ;  /* 0x00000025150d7210 */ /* 0x000fce0007ffe0ff */
.L_x_167:
[----:B0-----:R-:W0:Y:S01]  /*0a30*/  LDC R56, c[0x0][0x240] ;  /* 0x00009000ff387b82 */ /* 0x001e220000000800 */
[----:B------:R-:W-:Y:S01]  /*0a40*/  IABS R36, R55 ;  /* 0x0000003700247213 */ /* 0x000fe20000000000 */
[----:B------:R-:W-:Y:S02]  /*0a50*/  IMAD R45, R51, UR8, RZ ;  /* 0x00000008332d7c24 */ /* 0x000fe4000f8e02ff */
[----:B------:R-:W-:Y:S02]  /*0a60*/  IMAD R37, R15, UR8, RZ ;  /* 0x000000080f257c24 */ /* 0x000fe4000f8e02ff */
[----:B------:R-:W-:-:S04]  /*0a70*/  IMAD.HI.U32 R34, R11, R36, RZ ;  /* 0x000000240b227227 */ /* 0x000fc800078e00ff */
[----:B------:R-:W-:Y:S02]  /*0a80*/  IMAD.MOV R35, RZ, RZ, -R34 ;  /* 0x000000ffff237224 */ /* 0x000fe400078e0a22 */
[----:B------:R-:W-:Y:S02]  /*0a90*/  IMAD R47, R6, UR9, R45 ;  /* 0x00000009062f7c24 */ /* 0x000fe4000f8e022d */
[----:B------:R-:W-:Y:S02]  /*0aa0*/  IMAD R43, R4, UR9, R37 ;  /* 0x00000009042b7c24 */ /* 0x000fe4000f8e0225 */
[----:B------:R-:W-:-:S04]  /*0ab0*/  IMAD R59, R53, UR12, RZ ;  /* 0x0000000c353b7c24 */ /* 0x000fc8000f8e02ff */
[----:B------:R-:W-:Y:S01]  /*0ac0*/  IMAD R59, R10, UR13, R59 ;  /* 0x0000000d0a3b7c24 */ /* 0x000fe2000f8e023b */
[----:B0-----:R-:W-:-:S05]  /*0ad0*/  IABS R38, R56 ;  /* 0x0000003800267213 */ /* 0x001fca0000000000 */
[----:B------:R-:W-:-:S05]  /*0ae0*/  IMAD R35, R38, R35, R36 ;  /* 0x0000002326237224 */ /* 0x000fca00078e0224 */
[----:B------:R-:W-:-:S13]  /*0af0*/  ISETP.GT.U32.AND P2, PT, R2, R35, PT ;  /* 0x000000230200720c */ /* 0x000fda0003f44070 */
[----:B------:R-:W-:Y:S01]  /*0b00*/  @!P2 IADD3 R35, R35, -R38, RZ ;  /* 0x800000262323a210 */ /* 0x000fe20007ffe0ff */
[----:B------:R-:W-:-:S03]  /*0b10*/  @!P2 VIADD R34, R34, 0x1 ;  /* 0x000000012222a836 */ /* 0x000fc60000000000 */
[----:B------:R-:W-:Y:S02]  /*0b20*/  ISETP.GE.U32.AND P1, PT, R35, R2, PT ;  /* 0x000000022300720c */ /* 0x000fe40003f26070 */
[----:B------:R-:W-:-:S04]  /*0b30*/  LOP3.LUT R35, R55, R56, RZ, 0x3c, !PT ;  /* 0x0000003837237212 */ /* 0x000fc800078e3cff */
[----:B------:R-:W-:-:S07]  /*0b40*/  ISETP.GE.AND P3, PT, R35, RZ, PT ;  /* 0x000000ff2300720c */ /* 0x000fce0003f66270 */
[----:B------:R-:W-:-:S06]  /*0b50*/  @P1 IADD3 R34, R34, 0x1, RZ ;  /* 0x0000000122221810 */ /* 0x000fcc0007ffe0ff */
[----:B------:R-:W-:-:S05]  /*0b60*/  @!P3 IMAD.MOV R34, RZ, RZ, -R34 ;  /* 0x000000ffff22b224 */ /* 0x000fca00078e0a22 */
[----:B------:R-:W-:Y:S01]  /*0b70*/  SEL R54, R12, R34, !P0 ;  /* 0x000000220c367207 */ /* 0x000fe20004000000 */
[----:B------:R-:W-:-:S03]  /*0b80*/  IMAD R34, R14, UR8, RZ ;  /* 0x000000080e227c24 */ /* 0x000fc6000f8e02ff */
[----:B------:R-:W-:Y:S01]  /*0b90*/  SHF.R.S32.HI R58, RZ, 0x1f, R54 ;  /* 0x0000001fff3a7819 */ /* 0x000fe20000011436 */
[----:B------:R-:W-:-:S04]  /*0ba0*/  IMAD.WIDE.U32 R40, R54, UR4, RZ ;  /* 0x0000000436287c25 */ /* 0x000fc8000f8e00ff */
[----:B------:R-:W-:Y:S02]  /*0bb0*/  IMAD R35, R58, UR4, RZ ;  /* 0x000000043a237c24 */ /* 0x000fe4000f8e02ff */
[----:B------:R-:W-:Y:S02]  /*0bc0*/  IMAD.MOV R38, RZ, RZ, -R54 ;  /* 0x000000ffff267224 */ /* 0x000fe400078e0a36 */
[----:B------:R-:W-:Y:S02]  /*0bd0*/  IMAD R35, R54, UR5, R35 ;  /* 0x0000000536237c24 */ /* 0x000fe4000f8e0223 */
[----:B------:R-:W-:Y:S02]  /*0be0*/  IMAD R56, R56, R38, R55 ;  /* 0x0000002638387224 */ /* 0x000fe400078e0237 */
[----:B------:R-:W-:Y:S01]  /*0bf0*/  IMAD R39, R3, UR9, R34 ;  /* 0x0000000903277c24 */ /* 0x000fe2000f8e0222 */
[----:B------:R-:W-:Y:S01]  /*0c00*/  IADD3 R41, R41, R35, RZ ;  /* 0x0000002329297210 */ /* 0x000fe20007ffe0ff */
[----:B------:R-:W-:Y:S01]  /*0c10*/  IMAD R38, R48, UR8, RZ ;  /* 0x0000000830267c24 */ /* 0x000fe2000f8e02ff */
[----:B------:R-:W-:Y:S01]  /*0c20*/  SHF.R.S32.HI R57, RZ, 0x1f, R56 ;  /* 0x0000001fff397819 */ /* 0x000fe20000011438 */
[----:B------:R-:W-:-:S04]  /*0c30*/  IMAD.WIDE.U32 R34, R3, UR8, R40 ;  /* 0x0000000803227c25 */ /* 0x000fc8000f8e0028 */
[----:B------:R-:W-:Y:S01]  /*0c40*/  IMAD R45, R57, UR10, RZ ;  /* 0x0000000a392d7c24 */ /* 0x000fe2000f8e02ff */
[----:B------:R-:W-:Y:S01]  /*0c50*/  IADD3 R35, R35, R39, RZ ;  /* 0x0000002723237210 */ /* 0x000fe20007ffe0ff */
[----:B------:R-:W-:-:S04]  /*0c60*/  IMAD.WIDE.U32 R36, R4, UR8, R40 ;  /* 0x0000000804247c25 */ /* 0x000fc8000f8e0028 */
[C---:B------:R-:W-:Y:S02]  /*0c70*/  IMAD R45, R56.reuse, UR11, R45 ;  /* 0x0000000b382d7c24 */ /* 0x040fe4000f8e022d */
[----:B------:R-:W-:-:S04]  /*0c80*/  IMAD.WIDE.U32 R34, R56, UR10, R34 ;  /* 0x0000000a38227c25 */ /* 0x000fc8000f8e0022 */
[----:B------:R-:W-:Y:S01]  /*0c90*/  IMAD.IADD R37, R37, 0x1, R43 ;  /* 0x0000000125257824 */ /* 0x000fe200078e022b */
[----:B------:R-:W-:Y:S01]  /*0ca0*/  IADD3 R35, R35, R45, RZ ;  /* 0x0000002d23237210 */ /* 0x000fe20007ffe0ff */
[C---:B------:R-:W-:Y:S02]  /*0cb0*/  IMAD R43, R5.reuse, UR9, R38 ;  /* 0x00000009052b7c24 */ /* 0x040fe4000f8e0226 */
[----:B------:R-:W-:-:S04]  /*0cc0*/  IMAD.WIDE.U32 R38, R5, UR8, R40 ;  /* 0x0000000805267c25 */ /* 0x000fc8000f8e0028 */
[----:B------:R-:W-:Y:S01]  /*0cd0*/  IMAD.WIDE.U32 R40, R6, UR8, R40 ;  /* 0x0000000806287c25 */ /* 0x000fe2000f8e0028 */
[----:B------:R-:W-:-:S03]  /*0ce0*/  IADD3 R39, R39, R43, RZ ;  /* 0x0000002b27277210 */ /* 0x000fc60007ffe0ff */
[----:B------:R-:W-:-:S04]  /*0cf0*/  IMAD.WIDE.U32 R36, R56, UR10, R36 ;  /* 0x0000000a38247c25 */ /* 0x000fc8000f8e0024 */
[----:B------:R-:W-:Y:S02]  /*0d00*/  IMAD.IADD R41, R41, 0x1, R47 ;  /* 0x0000000129297824 */ /* 0x000fe400078e022f */
[----:B------:R-:W-:-:S04]  /*0d10*/  IMAD.WIDE.U32 R42, R10, UR12, R34 ;  /* 0x0000000c0a2a7c25 */ /* 0x000fc8000f8e0022 */
[----:B------:R-:W-:Y:S01]  /*0d20*/  IMAD.IADD R37, R45, 0x1, R37 ;  /* 0x000000012d257824 */ /* 0x000fe200078e0225 */
[----:B------:R-:W-:Y:S01]  /*0d30*/  IADD3 R43, R43, R59, RZ ;  /* 0x0000003b2b2b7210 */ /* 0x000fe20007ffe0ff */
[----:B------:R-:W-:Y:S01]  /*0d40*/  IMAD.WIDE.U32 R38, R56, UR10, R38 ;  /* 0x0000000a38267c25 */ /* 0x000fe2000f8e0026 */
[----:B------:R-:W-:-:S03]  /*0d50*/  LEA R44, P1, R42, UR14, 0x3 ;  /* 0x0000000e2a2c7c11 */ /* 0x000fc6000f8218ff */
[----:B------:R-:W-:Y:S01]  /*0d60*/  IMAD.WIDE.U32 R40, R56, UR10, R40 ;  /* 0x0000000a38287c25 */ /* 0x000fe2000f8e0028 */
[----:B------:R-:W-:-:S03]  /*0d70*/  IADD3 R39, R45, R39, RZ ;  /* 0x000000272d277210 */ /* 0x000fc60007ffe0ff */
[----:B------:R-:W-:-:S04]  /*0d80*/  IMAD.WIDE.U32 R46, R10, UR12, R36 ;  /* 0x0000000c0a2e7c25 */ /* 0x000fc8000f8e0024 */
[----:B------:R-:W-:Y:S01]  /*0d90*/  IMAD.IADD R41, R45, 0x1, R41 ;  /* 0x000000012d297824 */ /* 0x000fe200078e0229 */
[----:B------:R-:W-:Y:S01]  /*0da0*/  LEA.HI.X R45, R42, UR15, R43, 0x3, P1 ;  /* 0x0000000f2a2d7c11 */ /* 0x000fe200088f1c2b */
[----:B------:R-:W-:Y:S01]  /*0db0*/  IMAD.IADD R43, R59, 0x1, R47 ;  /* 0x000000013b2b7824 */ /* 0x000fe200078e022f */
[----:B------:R-:W-:-:S04]  /*0dc0*/  LEA R42, P1, R46, UR14, 0x3 ;  /* 0x0000000e2e2a7c11 */ /* 0x000fc8000f8218ff */
[----:B------:R-:W-:Y:S01]  /*0dd0*/  LEA.HI.X R43, R46, UR15, R43, 0x3, P1 ;  /* 0x0000000f2e2b7c11 */ /* 0x000fe200088f1c2b */
[----:B------:R-:W2:Y:S05]  /*0de0*/  LDG.E.64 R44, desc[UR6][R44.64] ;  /* 0x000000062c2c7981 */ /* 0x000eaa000c1e1b00 */
[----:B------:R-:W3:Y:S01]  /*0df0*/  LDG.E.64 R42, desc[UR6][R42.64] ;  /* 0x000000062a2a7981 */ /* 0x000ee2000c1e1b00 */
[----:B------:R-:W-:Y:S01]  /*0e00*/  IMAD.WIDE.U32 R60, R10, UR12, R38 ;  /* 0x0000000c0a3c7c25 */ /* 0x000fe2000f8e0026 */
[----:B---3--:R-:W-:-:S08]  /*0e10*/  DMUL R46, R32, R42 ;  /* 0x0000002a202e7228 */ /* 0x008fd00000000000 */
[----:B--2---:R-:W-:Y:S01]  /*0e20*/  DFMA R42, R30, R44, R46 ;  /* 0x0000002c1e2a722b */ /* 0x004fe2000000002e */
[----:B------:R-:W-:Y:S02]  /*0e30*/  IADD3 R47, R59, R61, RZ ;  /* 0x0000003d3b2f7210 */ /* 0x000fe40007ffe0ff */
[----:B------:R-:W-:-:S04]  /*0e40*/  LEA R46, P1, R60, UR14, 0x3 ;  /* 0x0000000e3c2e7c11 */ /* 0x000fc8000f8218ff */
[----:B------:R-:W-:Y:S01]  /*0e50*/  LEA.HI.X R47, R60, UR15, R47, 0x3, P1 ;  /* 0x0000000f3c2f7c11 */ /* 0x000fe200088f1c2f */
[----:B------:R-:W-:-:S04]  /*0e60*/  IMAD.WIDE.U32 R60, R10, UR12, R40 ;  /* 0x0000000c0a3c7c25 */ /* 0x000fc8000f8e0028 */
[----:B------:R-:W-:Y:S01]  /*0e70*/  IMAD.IADD R59, R59, 0x1, R61 ;  /* 0x000000013b3b7824 */ /* 0x000fe200078e023d */
[C---:B------:R-:W-:Y:S01]  /*0e80*/  LEA R44, P1, R60.reuse, UR14, 0x3 ;  /* 0x0000000e3c2c7c11 */ /* 0x040fe2000f8218ff */
[----:B------:R-:W2:Y:S03]  /*0e90*/  LDG.E.64 R46, desc[UR6][R46.64] ;  /* 0x000000062e2e7981 */ /* 0x000ea6000c1e1b00 */
[----:B------:R-:W-:-:S06]  /*0ea0*/  LEA.HI.X R45, R60, UR15, R59, 0x3, P1 ;  /* 0x0000000f3c2d7c11 */ /* 0x000fcc00088f1c3b */
[----:B------:R-:W3:Y:S01]  /*0eb0*/  LDG.E.64 R44, desc[UR6][R44.64] ;  /* 0x000000062c2c7981 */ /* 0x000ee2000c1e1b00 */
[----:B--2---:R-:W-:-:S08]  /*0ec0*/  DFMA R42, R24, R46, R42 ;  /* 0x0000002e182a722b */ /* 0x004fd0000000002a */
[----:B---3--:R-:W-:Y:S01]  /*0ed0*/  DFMA R60, R18, R44, R42 ;  /* 0x0000002c123c722b */ /* 0x008fe2000000002a */
[----:B------:R-:W-:-:S04]  /*0ee0*/  IMAD R42, R49, UR12, RZ ;  /* 0x0000000c312a7c24 */ /* 0x000fc8000f8e02ff */
[C---:B------:R-:W-:Y:S02]  /*0ef0*/  IMAD R59, R7.reuse, UR13, R42 ;  /* 0x0000000d073b7c24 */ /* 0x040fe4000f8e022a */
[----:B------:R-:W-:-:S04]  /*0f00*/  IMAD.WIDE.U32 R42, R7, UR12, R34 ;  /* 0x0000000c072a7c25 */ /* 0x000fc8000f8e0022 */
[----:B------:R-:W-:Y:S01]  /*0f10*/  IMAD.WIDE.U32 R46, R7, UR12, R36 ;  /* 0x0000000c072e7c25 */ /* 0x000fe2000f8e0024 */
[----:B------:R-:W-:Y:S02]  /*0f20*/  IADD3 R43, R43, R59, RZ ;  /* 0x0000003b2b2b7210 */ /* 0x000fe40007ffe0ff */
[----:B------:R-:W-:-:S04]  /*0f30*/  LEA R44, P1, R42, UR14, 0x3 ;  /* 0x0000000e2a2c7c11 */ /* 0x000fc8000f8218ff */
[----:B------:R-:W-:Y:S01]  /*0f40*/  LEA.HI.X R45, R42, UR15, R43, 0x3, P1 ;  /* 0x0000000f2a2d7c11 */ /* 0x000fe200088f1c2b */
[----:B------:R-:W-:Y:S01]  /*0f50*/  IMAD.IADD R43, R59, 0x1, R47 ;  /* 0x000000013b2b7824 */ /* 0x000fe200078e022f */
[----:B------:R-:W-:-:S04]  /*0f60*/  LEA R42, P1, R46, UR14, 0x3 ;  /* 0x0000000e2e2a7c11 */ /* 0x000fc8000f8218ff */
[----:B------:R-:W-:Y:S01]  /*0f70*/  LEA.HI.X R43, R46, UR15, R43, 0x3, P1 ;  /* 0x0000000f2e2b7c11 */ /* 0x000fe200088f1c2b */
[----:B------:R-:W2:Y:S05]  /*0f80*/  LDG.E.64 R44, desc[UR6][R44.64] ;  /* 0x000000062c2c7981 */ /* 0x000eaa000c1e1b00 */
[----:B------:R-:W3:Y:S02]  /*0f90*/  LDG.E.64 R42, desc[UR6][R42.64] ;  /* 0x000000062a2a7981 */ /* 0x000ee4000c1e1b00 */
[----:B---3--:R-:W-:Y:S01]  /*0fa0*/  DMUL R46, R32, R42 ;  /* 0x0000002a202e7228 */ /* 0x008fe20000000000 */
[----:B------:R-:W-:-:S07]  /*0fb0*/  IMAD.WIDE.U32 R42, R7, UR12, R38 ;  /* 0x0000000c072a7c25 */ /* 0x000fce000f8e0026 */
[----:B--2---:R-:W-:Y:S01]  /*0fc0*/  DFMA R44, R30, R44, R46 ;  /* 0x0000002c1e2c722b */ /* 0x004fe2000000002e */
[----:B------:R-:W-:Y:S02]  /*0fd0*/  IADD3 R47, R59, R43, RZ ;  /* 0x0000002b3b2f7210 */ /* 0x000fe40007ffe0ff */
[----:B------:R-:W-:-:S04]  /*0fe0*/  LEA R46, P1, R42, UR14, 0x3 ;  /* 0x0000000e2a2e7c11 */ /* 0x000fc8000f8218ff */
[----:B------:R-:W-:-:S06]  /*0ff0*/  LEA.HI.X R47, R42, UR15, R47, 0x3, P1 ;  /* 0x0000000f2a2f7c11 */ /* 0x000fcc00088f1c2f */
[----:B------:R-:W2:Y:S01]  /*1000*/  LDG.E.64 R46, desc[UR6][R46.64] ;  /* 0x000000062e2e7981 */ /* 0x000ea2000c1e1b00 */
[----:B------:R-:W-:-:S04]  /*1010*/  IMAD.WIDE.U32 R42, R7, UR12, R40 ;  /* 0x0000000c072a7c25 */ /* 0x000fc8000f8e0028 */
[----:B------:R-:W-:Y:S01]  /*1020*/  IMAD.IADD R59, R59, 0x1, R43 ;  /* 0x000000013b3b7824 */ /* 0x000fe200078e022b */
[----:B--2---:R-:W-:Y:S01]  /*1030*/  DFMA R44, R24, R46, R44 ;  /* 0x0000002e182c722b */ /* 0x004fe2000000002c */
[----:B------:R-:W-:-:S04]  /*1040*/  LEA R46, P1, R42, UR14, 0x3 ;  /* 0x0000000e2a2e7c11 */ /* 0x000fc8000f8218ff */
[----:B------:R-:W-:-:S05]  /*1050*/  LEA.HI.X R47, R42, UR15, R59, 0x3, P1 ;  /* 0x0000000f2a2f7c11 */ /* 0x000fca00088f1c3b */
[----:B------:R-:W2:Y:S01]  /*1060*/  LDG.E.64 R42, desc[UR6][R46.64] ;  /* 0x000000062e2a7981 */ /* 0x000ea2000c1e1b00 */
[----:B------:R-:W-:-:S04]  /*1070*/  IMAD R59, R50, UR12, RZ ;  /* 0x0000000c323b7c24 */ /* 0x000fc8000f8e02ff */
[C---:B------:R-:W-:Y:S01]  /*1080*/  IMAD R59, R8.reuse, UR13, R59 ;  /* 0x0000000d083b7c24 */ /* 0x040fe2000f8e023b */
[----:B--2---:R-:W-:Y:S01]  /*1090*/  DFMA R42, R18, R42, R44 ;  /* 0x0000002a122a722b */ /* 0x004fe2000000002c */
[----:B------:R-:W-:-:S07]  /*10a0*/  IMAD.WIDE.U32 R44, R8, UR12, R34 ;  /* 0x0000000c082c7c25 */ /* 0x000fce000f8e0022 */
[----:B------:R-:W-:-:S08]  /*10b0*/  DMUL R42, R26, R42 ;  /* 0x0000002a1a2a7228 */ /* 0x000fd00000000000 */
[----:B------:R-:W-:Y:S01]  /*10c0*/  DFMA R60, R28, R60, R42 ;  /* 0x0000003c1c3c722b */ /* 0x000fe2000000002a */
        /* <DEDUP_REMOVED lines=8> */
[----:B------:R-:W3:Y:S02]  /*1150*/  LDG.E.64 R46, desc[UR6][R46.64] ;  /* 0x000000062e2e7981 */ /* 0x000ee4000c1e1b00 */
[----:B---3--:R-:W-:-:S08]  /*1160*/  DMUL R44, R32, R46 ;  /* 0x0000002e202c7228 */ /* 0x008fd00000000000 */
[----:B--2---:R-:W-:Y:S01]  /*1170*/  DFMA R46, R30, R42, R44 ;  /* 0x0000002a1e2e722b */ /* 0x004fe2000000002c */
[----:B------:R-:W-:-:S05]  /*1180*/  IMAD.WIDE.U32 R42, R8, UR12, R38 ;  /* 0x0000000c082a7c25 */ /* 0x000fca000f8e0026 */
        /* <DEDUP_REMOVED lines=10> */
[----:B------:R-:W-:-:S04]  /*1230*/  IMAD.WIDE.U32 R34, R9, UR12, R34 ;  /* 0x0000000c09227c25 */ /* 0x000fc8000f8e0022 */
[----:B------:R-:W-:-:S04]  /*1240*/  IMAD.WIDE.U32 R38, R9, UR12, R38 ;  /* 0x0000000c09267c25 */ /* 0x000fc8000f8e0026 */
[----:B------:R-:W-:Y:S01]  /*1250*/  IMAD.WIDE.U32 R40, R9, UR12, R40 ;  /* 0x0000000c09287c25 */ /* 0x000fe2000f8e0028 */
[----:B--2---:R-:W-:-:S08]  /*1260*/  DFMA R42, R18, R42, R46 ;  /* 0x0000002a122a722b */ /* 0x004fd0000000002e */
[----:B------:R-:W-:Y:S01]  /*1270*/  DFMA R60, R22, R42, R60 ;  /* 0x0000002a163c722b */ /* 0x000fe2000000003c */
[----:B------:R-:W-:-:S04]  /*1280*/  IMAD R42, R52, UR12, RZ ;  /* 0x0000000c342a7c24 */ /* 0x000fc8000f8e02ff */
[C---:B------:R-:W-:Y:S02]  /*1290*/  IMAD R47, R9.reuse, UR13, R42 ;  /* 0x0000000d092f7c24 */ /* 0x040fe4000f8e022a */
[----:B------:R-:W-:Y:S01]  /*12a0*/  IMAD.WIDE.U32 R42, R9, UR12, R36 ;  /* 0x0000000c092a7c25 */ /* 0x000fe2000f8e0024 */
[----:B------:R-:W-:Y:S02]  /*12b0*/  LEA R36, P1, R34, UR14, 0x3 ;  /* 0x0000000e22247c11 */ /* 0x000fe4000f8218ff */
[----:B------:R-:W-:-:S04]  /*12c0*/  IADD3 R35, R35, R47, RZ ;  /* 0x0000002f23237210 */ /* 0x000fc80007ffe0ff */
[----:B------:R-:W-:Y:S01]  /*12d0*/  LEA.HI.X R37, R34, UR15, R35, 0x3, P1 ;  /* 0x0000000f22257c11 */ /* 0x000fe200088f1c23 */
[----:B------:R-:W-:Y:S01]  /*12e0*/  IMAD.IADD R35, R47, 0x1, R43 ;  /* 0x000000012f237824 */ /* 0x000fe200078e022b */
[----:B------:R-:W-:-:S04]  /*12f0*/  LEA R34, P1, R42, UR14, 0x3 ;  /* 0x0000000e2a227c11 */ /* 0x000fc8000f8218ff */
[----:B------:R-:W-:Y:S01]  /*1300*/  LEA.HI.X R35, R42, UR15, R35, 0x3, P1 ;  /* 0x0000000f2a237c11 */ /* 0x000fe200088f1c23 */
[----:B------:R-:W2:Y:S05]  /*1310*/  LDG.E.64 R36, desc[UR6][R36.64] ;  /* 0x0000000624247981 */ /* 0x000eaa000c1e1b00 */
[----:B------:R-:W3:Y:S01]  /*1320*/  LDG.E.64 R34, desc[UR6][R34.64] ;  /* 0x0000000622227981 */ /* 0x000ee2000c1e1b00 */
[----:B------:R-:W-:Y:S02]  /*1330*/  IADD3 R39, R47, R39, RZ ;  /* 0x000000272f277210 */ /* 0x000fe40007ffe0ff */
[----:B------:R-:W-:-:S04]  /*1340*/  LEA R42, P1, R38, UR14, 0x3 ;  /* 0x0000000e262a7c11 */ /* 0x000fc8000f8218ff */
[----:B------:R-:W-:-:S06]  /*1350*/  LEA.HI.X R43, R38, UR15, R39, 0x3, P1 ;  /* 0x0000000f262b7c11 */ /* 0x000fcc00088f1c27 */
[----:B------:R-:W4:Y:S01]  /*1360*/  LDG.E.64 R42, desc[UR6][R42.64] ;  /* 0x000000062a2a7981 */ /* 0x000f22000c1e1b00 */
[----:B------:R-:W-:Y:S01]  /*1370*/  IMAD.IADD R47, R47, 0x1, R41 ;  /* 0x000000012f2f7824 */ /* 0x000fe200078e0229 */
[----:B------:R-:W-:-:S04]  /*1380*/  LEA R38, P1, R40, UR14, 0x3 ;  /* 0x0000000e28267c11 */ /* 0x000fc8000f8218ff */
[----:B------:R-:W-:-:S06]  /*1390*/  LEA.HI.X R39, R40, UR15, R47, 0x3, P1 ;  /* 0x0000000f28277c11 */ /* 0x000fcc00088f1c2f */
[----:B------:R-:W5:Y:S01]  /*13a0*/  LDG.E.64 R38, desc[UR6][R38.64] ;  /* 0x0000000626267981 */ /* 0x000f62000c1e1b00 */
[----:B------:R-:W-:-:S04]  /*13b0*/  IMAD R45, R58, UR16, RZ ;  /* 0x000000103a2d7c24 */ /* 0x000fc8000f8e02ff */
[----:B------:R-:W-:Y:S02]  /*13c0*/  IMAD R45, R54, UR17, R45 ;  /* 0x00000011362d7c24 */ /* 0x000fe4000f8e022d */
[----:B------:R-:W-:-:S04]  /*13d0*/  IMAD R57, R57, UR18, RZ ;  /* 0x0000001239397c24 */ /* 0x000fc8000f8e02ff */
[----:B------:R-:W-:Y:S01]  /*13e0*/  IMAD R57, R56, UR19, R57 ;  /* 0x0000001338397c24 */ /* 0x000fe2000f8e0239 */
[----:B---3--:R-:W-:-:S08]  /*13f0*/  DMUL R34, R32, R34 ;  /* 0x0000002220227228 */ /* 0x008fd00000000000 */
[----:B--2---:R-:W-:Y:S01]  /*1400*/  DFMA R40, R30, R36, R34 ;  /* 0x000000241e28722b */ /* 0x004fe20000000022 */
[----:B------:R-:W-:Y:S01]  /*1410*/  MOV R34, R20 ;  /* 0x0000001400227202 */ /* 0x000fe20000000f00 */
[----:B------:R-:W-:-:S06]  /*1420*/  IMAD.MOV.U32 R35, RZ, RZ, R13 ;  /* 0x000000ffff237224 */ /* 0x000fcc00078e000d */
[----:B----4-:R-:W-:Y:S01]  /*1430*/  DFMA R40, R24, R42, R40 ;  /* 0x0000002a1828722b */ /* 0x010fe20000000028 */
[----:B------:R-:W0:Y:S01]  /*1440*/  LDC R42, c[0x0][0x14] ;  /* 0x00000500ff2a7b82 */ /* 0x000e220000000800 */
[----:B------:R-:W-:-:S05]  /*1450*/  IMAD.WIDE.U32 R34, R54, UR16, R34 ;  /* 0x0000001036227c25 */ /* 0x000fca000f8e0022 */
[----:B------:R-:W-:-:S03]  /*1460*/  IADD3 R35, R35, R45, RZ ;  /* 0x0000002d23237210 */ /* 0x000fc60007ffe0ff */
[----:B------:R-:W-:Y:S01]  /*1470*/  IMAD.WIDE.U32 R34, R56, UR18, R34 ;  /* 0x0000001238227c25 */ /* 0x000fe2000f8e0022 */
[----:B-----5:R-:W-:-:S03]  /*1480*/  DFMA R38, R18, R38, R40 ;  /* 0x000000261226722b */ /* 0x020fc60000000028 */
[----:B------:R-:W-:Y:S01]  /*1490*/  IMAD.IADD R35, R35, 0x1, R57 ;  /* 0x0000000123237824 */ /* 0x000fe200078e0239 */
[----:B------:R-:W-:-:S04]  /*14a0*/  LEA R36, P1, R34, UR20, 0x3 ;  /* 0x0000001422247c11 */ /* 0x000fc8000f8218ff */
[----:B------:R-:W-:Y:S02]  /*14b0*/  LEA.HI.X R37, R34, UR21, R35, 0x3, P1 ;  /* 0x0000001522257c11 */ /* 0x000fe400088f1c23 */
[----:B0-----:R-:W-:-:S04]  /*14c0*/  IADD3 R55, R42, R55, RZ ;  /* 0x000000372a377210 */ /* 0x001fc80007ffe0ff */
[----:B------:R-:W-:Y:S01]  /*14d0*/  ISETP.GE.AND P1, PT, R55, R0, PT ;  /* 0x000000003700720c */ /* 0x000fe20003f26270 */
[----:B------:R-:W-:-:S07]  /*14e0*/  DFMA R38, R16, R38, R60 ;  /* 0x000000261026722b */ /* 0x000fce000000003c */
[----:B------:R0:W-:Y:S05]  /*14f0*/  STG.E.64 desc[UR6][R36.64], R38 ;  /* 0x0000002624007986 */ /* 0x0001ea000c101b06 */
[----:B------:R-:W-:Y:S05]  /*1500*/  @!P1 BRA `(.L_x_167) ;  /* 0xfffffff400489947 */ /* 0x000fea000383ffff */
[----:B------:R-:W-:Y:S05]  /*1510*/  EXIT ;  /* 0x000000000000794d */ /* 0x000fea0003800000 */
.L_x_166:
        /* <DEDUP_REMOVED lines=11> */
[----:B------:R-:W1:Y:S01]  /*15d0*/  LDC R8, c[0x0][0x14] ;  /* 0x00000500ff087b82 */ /* 0x000e620000000800 */
[----:B------:R-:W-:Y:S01]  /*15e0*/  ISETP.NE.AND P0, PT, R10, RZ, PT ;  /* 0x000000ff0a00720c */ /* 0x000fe20003f05270 */
[C---:B------:R-:W-:Y:S01]  /*15f0*/  IMAD R5, R2.reuse, UR8, RZ ;  /* 0x0000000802057c24 */ /* 0x040fe2000f8e02ff */
[----:B------:R-:W-:Y:S01]  /*1600*/  LOP3.LUT R25, RZ, R10, RZ, 0x33, !PT ;  /* 0x0000000aff197212 */ /* 0x000fe200078e33ff */
[----:B------:R-:W-:Y:S01]  /*1610*/  IMAD R7, R2, UR10, RZ ;  /* 0x0000000a02077c24 */ /* 0x000fe2000f8e02ff */
[----:B------:R-:W-:Y:S01]  /*1620*/  MOV R16, UR4 ;  /* 0x0000000400107c02 */ /* 0x000fe20008000f00 */
[C---:B------:R-:W-:Y:S01]  /*1630*/  IMAD.WIDE.U32 R2, R20.reuse, UR8, RZ ;  /* 0x0000000814027c25 */ /* 0x040fe2000f8e00ff */
[----:B------:R-:W-:Y:S01]  /*1640*/  ULDC.64 UR4, c[0x0][0x258] ;  /* 0x0000960000047ab9 */ /* 0x000fe20000000a00 */
[----:B------:R-:W-:Y:S01]  /*1650*/  ULDC.64 UR12, c[0x0][0x2a0] ;  /* 0x0000a800000c7ab9 */ /* 0x000fe20000000a00 */
[----:B------:R-:W-:Y:S01]  /*1660*/  ULDC.64 UR14, c[0x0][0x2a8] ;  /* 0x0000aa00000e7ab9 */ /* 0x000fe20000000a00 */
[C---:B------:R-:W-:Y:S01]  /*1670*/  IMAD R5, R20.reuse, UR9, R5 ;  /* 0x0000000914057c24 */ /* 0x040fe2000f8e0205 */
[----:B------:R-:W-:Y:S01]  /*1680*/  ULDC.64 UR8, c[0x0][0x268] ;  /* 0x00009a0000087ab9 */ /* 0x000fe20000000a00 */
[C---:B------:R-:W-:Y:S01]  /*1690*/  IMAD R7, R20.reuse, UR11, R7 ;  /* 0x0000000b14077c24 */ /* 0x040fe2000f8e0207 */
[----:B------:R-:W-:Y:S01]  /*16a0*/  ULDC.64 UR16, c[0x0][0x278] ;  /* 0x00009e0000107ab9 */ /* 0x000fe20000000a00 */
[----:B0-----:R-:W0:Y:S01]  /*16b0*/  MUFU.RCP R4, R4 ;  /* 0x0000000400047308 */ /* 0x001e220000001000 */
[----:B------:R-:W-:Y:S01]  /*16c0*/  IMAD.WIDE.U32 R20, R20, UR10, RZ ;  /* 0x0000000a14147c25 */ /* 0x000fe2000f8e00ff */
[----:B------:R-:W-:Y:S01]  /*16d0*/  IADD3 R3, R3, R5, RZ ;  /* 0x0000000503037210 */ /* 0x000fe20007ffe0ff */
[----:B------:R-:W-:Y:S01]  /*16e0*/  ULDC.64 UR10, c[0x0][0x2b0] ;  /* 0x0000ac00000a7ab9 */ /* 0x000fe20000000a00 */
[----:B------:R-:W-:Y:S01]  /*16f0*/  SHF.R.S32.HI R5, RZ, 0x1f, R11 ;  /* 0x0000001fff057819 */ /* 0x000fe2000001140b */
[----:B------:R-:W-:-:S02]  /*1700*/  IMAD.IADD R21, R21, 0x1, R7 ;  /* 0x0000000115157824 */ /* 0x000fc400078e0207 */
[----:B------:R-:W2:Y:S01]  /*1710*/  LDC R7, c[0x0][0x240] ;  /* 0x00009000ff077b82 */ /* 0x000ea20000000800 */
[----:B------:R-:W-:-:S04]  /*1720*/  IMAD.WIDE.U32 R2, R11, UR8, R2 ;  /* 0x000000080b027c25 */ /* 0x000fc8000f8e0002 */
[----:B0-----:R-:W-:Y:S02]  /*1730*/  VIADD R12, R4, 0xffffffe ;  /* 0x0ffffffe040c7836 */ /* 0x001fe40000000000 */
[----:B------:R-:W-:Y:S02]  /*1740*/  IMAD R4, R5, UR8, RZ ;  /* 0x0000000805047c24 */ /* 0x000fe4000f8e02ff */
[----:B------:R0:W3:Y:S02]  /*1750*/  F2I.FTZ.U32.TRUNC.NTZ R13, R12 ;  /* 0x0000000c000d7305 */ /* 0x0000e4000021f000 */
[----:B------:R-:W-:Y:S01]  /*1760*/  IMAD R15, R11, UR9, R4 ;  /* 0x000000090b0f7c24 */ /* 0x000fe2000f8e0204 */
[----:B------:R-:W-:Y:S01]  /*1770*/  ULDC.64 UR8, c[0x0][0x260] ;  /* 0x0000980000087ab9 */ /* 0x000fe20000000a00 */
[----:B0-----:R-:W-:Y:S02]  /*1780*/  IMAD R12, R5, UR10, RZ ;  /* 0x0000000a050c7c24 */ /* 0x001fe4000f8e02ff */
[----:B------:R-:W-:Y:S01]  /*1790*/  IMAD.WIDE.U32 R4, R11, UR10, R20 ;  /* 0x0000000a0b047c25 */ /* 0x000fe2000f8e0014 */
[----:B---3--:R-:W-:-:S03]  /*17a0*/  IADD3 R9, RZ, -R13, RZ ;  /* 0x8000000dff097210 */ /* 0x008fc60007ffe0ff */
[----:B------:R-:W-:Y:S01]  /*17b0*/  IMAD R23, R11, UR11, R12 ;  /* 0x0000000b0b177c24 */ /* 0x000fe2000f8e020c */
[----:B------:R-:W-:Y:S01]  /*17c0*/  ULDC.64 UR10, c[0x0][0x230] ;  /* 0x00008c00000a7ab9 */ /* 0x000fe20000000a00 */
[----:B------:R-:W-:Y:S02]  /*17d0*/  IMAD.MOV.U32 R12, RZ, RZ, RZ ;  /* 0x000000ffff0c7224 */ /* 0x000fe400078e00ff */
[----:B------:R-:W-:Y:S01]  /*17e0*/  IMAD R9, R9, R6, RZ ;  /* 0x0000000609097224 */ /* 0x000fe200078e02ff */
[----:B------:R-:W-:Y:S01]  /*17f0*/  IADD3 R23, R23, R5, RZ ;  /* 0x0000000517177210 */ /* 0x000fe20007ffe0ff */
[----:B------:R-:W-:Y:S02]  /*1800*/  IMAD.IADD R21, R3, 0x1, R15 ;  /* 0x0000000103157824 */ /* 0x000fe400078e020f */
[----:B-1----:R-:W-:-:S07]  /*1810*/  IMAD.HI.U32 R9, R13, R9, R12 ;  /* 0x000000090d097227 */ /* 0x002fce00078e000c */
.L_x_168:
[----:B0-----:R-:W-:Y:S02]  /*1820*/  IABS R12, R16 ;  /* 0x00000010000c7213 */ /* 0x001fe40000000000 */
[----:B--2---:R-:W-:-:S03]  /*1830*/  IABS R14, R7 ;  /* 0x00000007000e7213 */ /* 0x004fc60000000000 */
[----:B------:R-:W-:-:S04]  /*1840*/  IMAD.HI.U32 R10, R9, R12, RZ ;  /* 0x0000000c090a7227 */ /* 0x000fc800078e00ff */
[----:B------:R-:W-:-:S04]  /*1850*/  IMAD.MOV R11, RZ, RZ, -R10 ;  /* 0x000000ffff0b7224 */ /* 0x000fc800078e0a0a */
[----:B------:R-:W-:-:S05]  /*1860*/  IMAD R11, R14, R11, R12 ;  /* 0x0000000b0e0b7224 */ /* 0x000fca00078e020c */
[----:B------:R-:W-:-:S13]  /*1870*/  ISETP.GT.U32.AND P2, PT, R6, R11, PT ;  /* 0x0000000b0600720c */ /* 0x000fda0003f44070 */
[----:B------:R-:W-:Y:S01]  /*1880*/  @!P2 IADD3 R11, R11, -R14, RZ ;  /* 0x8000000e0b0ba210 */ /* 0x000fe20007ffe0ff */
[----:B------:R-:W-:-:S03]  /*1890*/  @!P2 VIADD R10, R10, 0x1 ;  /* 0x000000010a0aa836 */ /* 0x000fc60000000000 */
[----:B------:R-:W-:Y:S02]  /*18a0*/  ISETP.GE.U32.AND P1, PT, R11, R6, PT ;  /* 0x000000060b00720c */ /* 0x000fe40003f26070 */
[----:B------:R-:W-:-:S04]  /*18b0*/  LOP3.LUT R11, R16, R7, RZ, 0x3c, !PT ;  /* 0x00000007100b7212 */ /* 0x000fc800078e3cff */
[----:B------:R-:W-:Y:S02]  /*18c0*/  ISETP.GE.AND P3, PT, R11, RZ, PT ;  /* 0x000000ff0b00720c */ /* 0x000fe40003f66270 */
[----:B------:R-:W-:-:S05]  /*18d0*/  MOV R11, R21 ;  /* 0x00000015000b7202 */ /* 0x000fca0000000f00 */
[----:B------:R-:W-:-:S06]  /*18e0*/  @P1 IADD3 R10, R10, 0x1, RZ ;  /* 0x000000010a0a1810 */ /* 0x000fcc0007ffe0ff */
[----:B------:R-:W-:-:S05]  /*18f0*/  @!P3 IMAD.MOV R10, RZ, RZ, -R10 ;  /* 0x000000ffff0ab224 */ /* 0x000fca00078e0a0a */
[----:B------:R-:W-:Y:S01]  /*1900*/  SEL R17, R25, R10, !P0 ;  /* 0x0000000a19117207 */ /* 0x000fe20004000000 */
[----:B------:R-:W-:-:S03]  /*1910*/  IMAD.MOV.U32 R10, RZ, RZ, R2 ;  /* 0x000000ffff0a7224 */ /* 0x000fc600078e0002 */
[C---:B------:R-:W-:Y:S01]  /*1920*/  IADD3 R19, -R17.reuse, RZ, RZ ;  /* 0x000000ff11137210 */ /* 0x040fe20007ffe1ff */
[----:B------:R-:W-:Y:S01]  /*1930*/  IMAD.WIDE.U32 R10, R17, UR4, R10 ;  /* 0x00000004110a7c25 */ /* 0x000fe2000f8e000a */
[----:B------:R-:W-:-:S03]  /*1940*/  SHF.R.S32.HI R14, RZ, 0x1f, R17 ;  /* 0x0000001fff0e7819 */ /* 0x000fc60000011411 */
[----:B------:R-:W-:Y:S02]  /*1950*/  IMAD R19, R7, R19, R16 ;  /* 0x0000001307137224 */ /* 0x000fe400078e0210 */
[----:B------:R-:W-:-:S03]  /*1960*/  IMAD R12, R14, UR4, RZ ;  /* 0x000000040e0c7c24 */ /* 0x000fc6000f8e02ff */
[----:B------:R-:W-:Y:S01]  /*1970*/  SHF.R.S32.HI R18, RZ, 0x1f, R19 ;  /* 0x0000001fff127819 */ /* 0x000fe20000011413 */
[----:B------:R-:W-:-:S04]  /*1980*/  IMAD R13, R17, UR5, R12 ;  /* 0x00000005110d7c24 */ /* 0x000fc8000f8e020c */
[----:B------:R-:W-:Y:S02]  /*1990*/  IMAD.IADD R11, R11, 0x1, R13 ;  /* 0x000000010b0b7824 */ /* 0x000fe400078e020d */
[----:B------:R-:W-:Y:S02]  /*19a0*/  IMAD R12, R18, UR8, RZ ;  /* 0x00000008120c7c24 */ /* 0x000fe4000f8e02ff */
[----:B------:R-:W-:-:S04]  /*19b0*/  IMAD.WIDE.U32 R10, R19, UR8, R10 ;  /* 0x00000008130a7c25 */ /* 0x000fc8000f8e000a */
[----:B------:R-:W-:Y:S01]  /*19c0*/  IMAD R13, R19, UR9, R12 ;  /* 0x00000009130d7c24 */ /* 0x000fe2000f8e020c */
[----:B------:R-:W-:-:S04]  /*19d0*/  LEA R12, P1, R10, UR10, 0x3 ;  /* 0x0000000a0a0c7c11 */ /* 0x000fc8000f8218ff */
[----:B------:R-:W-:-:S04]  /*19e0*/  IADD3 R11, R11, R13, RZ ;  /* 0x0000000d0b0b7210 */ /* 0x000fc80007ffe0ff */
[----:B------:R-:W-:-:S05]  /*19f0*/  LEA.HI.X R13, R10, UR11, R11, 0x3, P1 ;  /* 0x0000000b0a0d7c11 */ /* 0x000fca00088f1c0b */
[----:B------:R0:W2:Y:S01]  /*1a00*/  LDG.E.64 R10, desc[UR6][R12.64] ;  /* 0x000000060c0a7981 */ /* 0x0000a2000c1e1b00 */
[----:B------:R-:W-:Y:S02]  /*1a10*/  IMAD R20, R14, UR12, RZ ;  /* 0x0000000c0e147c24 */ /* 0x000fe4000f8e02ff */
[----:B------:R-:W-:Y:S02]  /*1a20*/  IMAD R18, R18, UR14, RZ ;  /* 0x0000000e12127c24 */ /* 0x000fe4000f8e02ff */
[----:B------:R-:W-:Y:S01]  /*1a30*/  IMAD.IADD R16, R8, 0x1, R16 ;  /* 0x0000000108107824 */ /* 0x000fe200078e0210 */
[----:B0-----:R-:W-:Y:S01]  /*1a40*/  MOV R13, R23 ;  /* 0x00000017000d7202 */ /* 0x001fe20000000f00 */
[----:B------:R-:W-:-:S04]  /*1a50*/  IMAD.MOV.U32 R12, RZ, RZ, R4 ;  /* 0x000000ffff0c7224 */ /* 0x000fc800078e0004 */
[----:B------:R-:W-:-:S04]  /*1a60*/  IMAD.WIDE.U32 R14, R17, UR12, R12 ;  /* 0x0000000c110e7c25 */ /* 0x000fc8000f8e000c */
[----:B------:R-:W-:-:S04]  /*1a70*/  IMAD R17, R17, UR13, R20 ;  /* 0x0000000d11117c24 */ /* 0x000fc8000f8e0214 */
[----:B------:R-:W-:Y:S02]  /*1a80*/  IMAD.IADD R15, R15, 0x1, R17 ;  /* 0x000000010f0f7824 */ /* 0x000fe400078e0211 */
[C---:B------:R-:W-:Y:S02]  /*1a90*/  IMAD R17, R19.reuse, UR15, R18 ;  /* 0x0000000f13117c24 */ /* 0x040fe4000f8e0212 */
[----:B------:R-:W-:-:S05]  /*1aa0*/  IMAD.WIDE.U32 R14, R19, UR14, R14 ;  /* 0x0000000e130e7c25 */ /* 0x000fca000f8e000e */
[----:B------:R-:W-:Y:S02]  /*1ab0*/  IADD3 R15, R15, R17, RZ ;  /* 0x000000110f0f7210 */ /* 0x000fe40007ffe0ff */
[----:B------:R-:W-:-:S04]  /*1ac0*/  LEA R12, P1, R14, UR16, 0x3 ;  /* 0x000000100e0c7c11 */ /* 0x000fc8000f8218ff */
[----:B------:R-:W-:Y:S02]  /*1ad0*/  LEA.HI.X R13, R14, UR17, R15, 0x3, P1 ;  /* 0x000000110e0d7c11 */ /* 0x000fe400088f1c0f */
[----:B------:R-:W-:-:S03]  /*1ae0*/  ISETP.GE.AND P1, PT, R16, R0, PT ;  /* 0x000000001000720c */ /* 0x000fc60003f26270 */
[----:B--2---:R0:W-:Y:S10]  /*1af0*/  STG.E.64 desc[UR6][R12.64], R10 ;  /* 0x0000000a0c007986 */ /* 0x0041f4000c101b06 */
[----:B------:R-:W-:Y:S05]  /*1b00*/  @!P1 BRA `(.L_x_168) ;  /* 0xfffffffc00449947 */ /* 0x000fea000383ffff */
[----:B------:R-:W-:Y:S05]  /*1b10*/  EXIT ;  /* 0x000000000000794d */ /* 0x000fea0003800000 */
.L_x_169:
        /* <DEDUP_REMOVED lines=14> */
.L_x_181:


//--------------------- .nv.shared.reserved.0     --------------------------
	.section	.nv.shared.reserved.0,"aw",@nobits
	.weak		__nv_reservedSMEM_offset_0_alias
	.size		__nv_reservedSMEM_offset_0_alias, 0, 0
	.other		__nv_reservedSMEM_offset_0_alias,@"STO_CUDA_RESERVED_SHARED STV_DEFAULT"
__nv_reservedSMEM_offset_0_alias:
	.zero		0


//--------------------- .nv.global                --------------------------
	.section	.nv.global,"aw",@nobits
.nv.global:
	.type		_ZN51_INTERNAL_83c2e5dd_20_UpSampleBicubic2d_cu_80ee57ca4cuda3std3__48in_placeE,@object
	.size		_ZN51_INTERNAL_83c2e5dd_20_UpSampleBicubic2d_cu_80ee57ca4cuda3std3__48in_placeE,(_ZN51_INTERNAL_83c2e5dd_20_UpSampleBicubic2d_cu_80ee57ca4cuda3std6ranges3__45__cpo8distanceE - _ZN51_INTERNAL_83c2e5dd_20_UpSampleBicubic2d_cu_80ee57ca4cuda3std3__48in_placeE)
_ZN51_INTERNAL_83c2e5dd_20_UpSampleBicubic2d_cu_80ee57ca4cuda3std3__48in_placeE:
	.zero		1
	.type		_ZN51_INTERNAL_83c2e5dd_20_UpSampleBicubic2d_cu_80ee57ca4cuda3std6ranges3__45__cpo8distanceE,@object
	.size		_ZN51_INTERNAL_83c2e5dd_20_UpSampleBicubic2d_cu_80ee57ca4cuda3std6ranges3__45__cpo8distanceE,(_ZN51_INTERNAL_83c2e5dd_20_UpSampleBicubic2d_cu_80ee57ca4cuda3std3__45__cpo6cbeginE - _ZN51_INTERNAL_83c2e5dd_20_UpSampleBicubic2d_cu_80ee57ca4cuda3std6ranges3__45__cpo8distanceE)
_ZN51_INTERNAL_83c2e5dd_20_UpSampleBicubic2d_cu_80ee57ca4cuda3std6ranges3__45__cpo8distanceE:
	.zero		1
	.type		_ZN51_INTERNAL_83c2e5dd_20_UpSampleBicubic2d_cu_80ee57ca4cuda3std3__45__cpo6cbeginE,@object
	.size		_ZN51_INTERNAL_83c2e5dd_20_UpSampleBicubic2d_cu_80ee57ca4cuda3std3__45__cpo6cbeginE,(_ZN51_INTERNAL_83c2e5dd_20_UpSampleBicubic2d_cu_80ee57ca4cuda3std6ranges3__45__cpo7advanceE - _ZN51_INTERNAL_83c2e5dd_20_UpSampleBicubic2d_cu_80ee57ca4cuda3std3__45__cpo6cbeginE)
_ZN51_INTERNAL_83c2e5dd_20_UpSampleBicubic2d_cu_80ee57ca4cuda3std3__45__cpo6cbeginE:
	.zero		1
	.type		_ZN51_INTERNAL_83c2e5dd_20_UpSampleBicubic2d_cu_80ee57ca4cuda3std6ranges3__45__cpo7advanceE,@object
	.size		_ZN51_INTERNAL_83c2e5dd_20_UpSampleBicubic2d_cu_80ee57ca4cuda3std6ranges3__45__cpo7advanceE,(_ZN51_INTERNAL_83c2e5dd_20_UpSampleBicubic2d_cu_80ee57ca4cuda3std3__45__cpo7crbeginE - _ZN51_INTERNAL_83c2e5dd_20_UpSampleBicubic2d_cu_80ee57ca4cuda3std6ranges3__45__cpo7advanceE)
_ZN51_INTERNAL_83c2e5dd_20_UpSampleBicubic2d_cu_80ee57ca4cuda3std6ranges3__45__cpo7advanceE:
	.zero		1
	.type		_ZN51_INTERNAL_83c2e5dd_20_UpSampleBicubic2d_cu_80ee57ca4cuda3std3__45__cpo7crbeginE,@object
	.size		_ZN51_INTERNAL_83c2e5dd_20_UpSampleBicubic2d_cu_80ee57ca4cuda3std3__45__cpo7crbeginE,(_ZN51_INTERNAL_83c2e5dd_20_UpSampleBicubic2d_cu_80ee57ca4cuda3std6ranges3__45__cpo4dataE - _ZN51_INTERNAL_83c2e5dd_20_UpSampleBicubic2d_cu_80ee57ca4cuda3std3__45__cpo7crbeginE)
_ZN51_INTERNAL_83c2e5dd_20_UpSampleBicubic2d_cu_80ee57ca4cuda3std3__45__cpo7crbeginE:
	.zero		1
	.type		_ZN51_INTERNAL_83c2e5dd_20_UpSampleBicubic2d_cu_80ee57ca4cuda3std6ranges3__45__cpo4dataE,@object
	.size		_ZN51_INTERNAL_83c2e5dd_20_UpSampleBicubic2d_cu_80ee57ca4cuda3std6ranges3__45__cpo4dataE,(_ZN51_INTERNAL_83c2e5dd_20_UpSampleBicubic2d_cu_80ee57ca4cuda3std6ranges3__45__cpo5beginE - _ZN51_INTERNAL_83c2e5dd_20_UpSampleBicubic2d_cu_80ee57ca4cuda3std6ranges3__45__cpo4dataE)
_ZN51_INTERNAL_83c2e5dd_20_UpSampleBicubic2d_cu_80ee57ca4cuda3std6ranges3__45__cpo4dataE:
	.zero		1
	.type		_ZN51_INTERNAL_83c2e5dd_20_UpSampleBicubic2d_cu_80ee57ca4cuda3std6ranges3__45__cpo5beginE,@object
	.size		_ZN51_INTERNAL_83c2e5dd_20_UpSampleBicubic2d_cu_80ee57ca4cuda3std6ranges3__45__cpo5beginE,(_ZN51_INTERNAL_83c2e5dd_20_UpSampleBicubic2d_cu_80ee57ca4cuda3std3__453_GLOBAL__N__83c2e5dd_20_UpSampleBicubic2d_cu_80ee57ca6ignoreE - _ZN51_INTERNAL_83c2e5dd_20_UpSampleBicubic2d_cu_80ee57ca4cuda3std6ranges3__45__cpo5beginE)
_ZN51_INTERNAL_83c2e5dd_20_UpSampleBicubic2d_cu_80ee57ca4cuda3std6ranges3__45__cpo5beginE:
	.zero		1
	.type		_ZN51_INTERNAL_83c2e5dd_20_UpSampleBicubic2d_cu_80ee57ca4cuda3std3__453_GLOBAL__N__83c2e5dd_20_UpSampleBicubic2d_cu_80ee57ca6ignoreE,@object
	.size		_ZN51_INTERNAL_83c2e5dd_20_UpSampleBicubic2d_cu_80ee57ca4cuda3std3__453_GLOBAL__N__83c2e5dd_20_UpSampleBicubic2d_cu_80ee57ca6ignoreE,(_ZN51_INTERNAL_83c2e5dd_20_UpSampleBicubic2d_cu_80ee57ca4cuda3std6ranges3__45__cpo4sizeE - _ZN51_INTERNAL_83c2e5dd_20_UpSampleBicubic2d_cu_80ee57ca4cuda3std3__453_GLOBAL__N__83c2e5dd_20_UpSampleBicubic2d_cu_80ee57ca6ignoreE)
_ZN51_INTERNAL_83c2e5dd_20_UpSampleBicubic2d_cu_80ee57ca4cuda3std3__453_GLOBAL__N__83c2e5dd_20_UpSampleBicubic2d_cu_80ee57ca6ignoreE:
	.zero		1
	.type		_ZN51_INTERNAL_83c2e5dd_20_UpSampleBicubic2d_cu_80ee57ca4cuda3std6ranges3__45__cpo4sizeE,@object
	.size		_ZN51_INTERNAL_83c2e5dd_20_UpSampleBicubic2d_cu_80ee57ca4cuda3std6ranges3__45__cpo4sizeE,(_ZN51_INTERNAL_83c2e5dd_20_UpSampleBicubic2d_cu_80ee57ca4cuda3std3__45__cpo5beginE - _ZN51_INTERNAL_83c2e5dd_20_UpSampleBicubic2d_cu_80ee57ca4cuda3std6ranges3__45__cpo4sizeE)
_ZN51_INTERNAL_83c2e5dd_20_UpSampleBicubic2d_cu_80ee57ca4cuda3std6ranges3__45__cpo4sizeE:
	.zero		1
	.type		_ZN51_INTERNAL_83c2e5dd_20_UpSampleBicubic2d_cu_80ee57ca4cuda3std3__45__cpo5beginE,@object
	.size		_ZN51_INTERNAL_83c2e5dd_20_UpSampleBicubic2d_cu_80ee57ca4cuda3std3__45__cpo5beginE,(_ZN51_INTERNAL_83c2e5dd_20_UpSampleBicubic2d_cu_80ee57ca4cuda3std6ranges3__45__cpo6cbeginE - _ZN51_INTERNAL_83c2e5dd_20_UpSampleBicubic2d_cu_80ee57ca4cuda3std3__45__cpo5beginE)
_ZN51_INTERNAL_83c2e5dd_20_UpSampleBicubic2d_cu_80ee57ca4cuda3std3__45__cpo5beginE:
	.zero		1
	.type		_ZN51_INTERNAL_83c2e5dd_20_UpSampleBicubic2d_cu_80ee57ca4cuda3std6ranges3__45__cpo6cbeginE,@object
	.size		_ZN51_INTERNAL_83c2e5dd_20_UpSampleBicubic2d_cu_80ee57ca4cuda3std6ranges3__45__cpo6cbeginE,(_ZN51_INTERNAL_83c2e5dd_20_UpSampleBicubic2d_cu_80ee57ca4cuda3std3__45__cpo6rbeginE - _ZN51_INTERNAL_83c2e5dd_20_UpSampleBicubic2d_cu_80ee57ca4cuda3std6ranges3__45__cpo6cbeginE)
_ZN51_INTERNAL_83c2e5dd_20_UpSampleBicubic2d_cu_80ee57ca4cuda3std6ranges3__45__cpo6cbeginE:
	.zero		1
	.type		_ZN51_INTERNAL_83c2e5dd_20_UpSampleBicubic2d_cu_80ee57ca4cuda3std3__45__cpo6rbeginE,@object
	.size		_ZN51_INTERNAL_83c2e5dd_20_UpSampleBicubic2d_cu_80ee57ca4cuda3std3__45__cpo6rbeginE,(_ZN51_INTERNAL_83c2e5dd_20_UpSampleBicubic2d_cu_80ee57ca4cuda3std6ranges3__45__cpo4nextE - _ZN51_INTERNAL_83c2e5dd_20_UpSampleBicubic2d_cu_80ee57ca4cuda3std3__45__cpo6rbeginE)
_ZN51_INTERNAL_83c2e5dd_20_UpSampleBicubic2d_cu_80ee57ca4cuda3std3__45__cpo6rbeginE:
	.zero		1
	.type		_ZN51_INTERNAL_83c2e5dd_20_UpSampleBicubic2d_cu_80ee57ca4cuda3std6ranges3__45__cpo4nextE,@object
	.size		_ZN51_INTERNAL_83c2e5dd_20_UpSampleBicubic2d_cu_80ee57ca4cuda3std6ranges3__45__cpo4nextE,(_ZN51_INTERNAL_83c2e5dd_20_UpSampleBicubic2d_cu_80ee57ca4cuda3std6ranges3__45__cpo4swapE - _ZN51_INTERNAL_83c2e5dd_20_UpSampleBicubic2d_cu_80ee57ca4cuda3std6ranges3__45__cpo4nextE)
_ZN51_INTERNAL_83c2e5dd_20_UpSampleBicubic2d_cu_80ee57ca4cuda3std6ranges3__45__cpo4nextE:
	.zero		1
	.type		_ZN51_INTERNAL_83c2e5dd_20_UpSampleBicubic2d_cu_80ee57ca4cuda3std6ranges3__45__cpo4swapE,@object
	.size		_ZN51_INTERNAL_83c2e5dd_20_UpSampleBicubic2d_cu_80ee57ca4cuda3std6ranges3__45__cpo4swapE,(_ZN51_INTERNAL_83c2e5dd_20_UpSampleBicubic2d_cu_80ee57ca4cuda3std3__420unreachable_sentinelE - _ZN51_INTERNAL_83c2e5dd_20_UpSampleBicubic2d_cu_80ee57ca4cuda3std6ranges3__45__cpo4swapE)
_ZN51_INTERNAL_83c2e5dd_20_UpSampleBicubic2d_cu_80ee57ca4cuda3std6ranges3__45__cpo4swapE:
	.zero		1
	.type		_ZN51_INTERNAL_83c2e5dd_20_UpSampleBicubic2d_cu_80ee57ca4cuda3std3__420unreachable_sentinelE,@object
	.size		_ZN51_INTERNAL_83c2e5dd_20_UpSampleBicubic2d_cu_80ee57ca4cuda3std3__420unreachable_sentinelE,(_ZN51_INTERNAL_83c2e5dd_20_UpSampleBicubic2d_cu_80ee57ca6thrust23THRUST_300001_SM_900_NS6system6detail10sequential3seqE - _ZN51_INTERNAL_83c2e5dd_20_UpSampleBicubic2d_cu_80ee57ca4cuda3std3__420unreachable_sentinelE)
_ZN51_INTERNAL_83c2e5dd_20_UpSampleBicubic2d_cu_80ee57ca4cuda3std3__420unreachable_sentinelE:
	.zero		1
	.type		_ZN51_INTERNAL_83c2e5dd_20_UpSampleBicubic2d_cu_80ee57ca6thrust23THRUST_300001_SM_900_NS6system6detail10sequential3seqE,@object
	.size		_ZN51_INTERNAL_83c2e5dd_20_UpSampleBicubic2d_cu_80ee57ca6thrust23THRUST_300001_SM_900_NS6system6detail10sequential3seqE,(_ZN51_INTERNAL_83c2e5dd_20_UpSampleBicubic2d_cu_80ee57ca4cuda3std3__45__cpo4cendE - _ZN51_INTERNAL_83c2e5dd_20_UpSampleBicubic2d_cu_80ee57ca6thrust23THRUST_300001_SM_900_NS6system6detail10sequential3seqE)
_ZN51_INTERNAL_83c2e5dd_20_UpSampleBicubic2d_cu_80ee57ca6thrust23THRUST_300001_SM_900_NS6system6detail10sequential3seqE:
	.zero		1
	.type		_ZN51_INTERNAL_83c2e5dd_20_UpSampleBicubic2d_cu_80ee57ca4cuda3std3__45__cpo4cendE,@object
	.size		_ZN51_INTERNAL_83c2e5dd_20_UpSampleBicubic2d_cu_80ee57ca4cuda3std3__45__cpo4cendE,(_ZN51_INTERNAL_83c2e5dd_20_UpSampleBicubic2d_cu_80ee57ca4cuda3std6ranges3__45__cpo9iter_swapE - _ZN51_INTERNAL_83c2e5dd_20_UpSampleBicubic2d_cu_80ee57ca4cuda3std3__45__cpo4cendE)
_ZN51_INTERNAL_83c2e5dd_20_UpSampleBicubic2d_cu_80ee57ca4cuda3std3__45__cpo4cendE:
	.zero		1
	.type		_ZN51_INTERNAL_83c2e5dd_20_UpSampleBicubic2d_cu_80ee57ca4cuda3std6ranges3__45__cpo9iter_swapE,@object
	.size		_ZN51_INTERNAL_83c2e5dd_20_UpSampleBicubic2d_cu_80ee57ca4cuda3std6ranges3__45__cpo9iter_swapE,(_ZN51_INTERNAL_83c2e5dd_20_UpSampleBicubic2d_cu_80ee57ca4cuda3std3__45__cpo5crendE - _ZN51_INTERNAL_83c2e5dd_20_UpSampleBicubic2d_cu_80ee57ca4cuda3std6ranges3__45__cpo9iter_swapE)
_ZN51_INTERNAL_83c2e5dd_20_UpSampleBicubic2d_cu_80ee57ca4cuda3std6ranges3__45__cpo9iter_swapE:
	.zero		1
	.type		_ZN51_INTERNAL_83c2e5dd_20_UpSampleBicubic2d_cu_80ee57ca4cuda3std3__45__cpo5crendE,@object
	.size		_ZN51_INTERNAL_83c2e5dd_20_UpSampleBicubic2d_cu_80ee57ca4cuda3std3__45__cpo5crendE,(_ZN51_INTERNAL_83c2e5dd_20_UpSampleBicubic2d_cu_80ee57ca4cuda3std6ranges3__45__cpo5cdataE - _ZN51_INTERNAL_83c2e5dd_20_UpSampleBicubic2d_cu_80ee57ca4cuda3std3__45__cpo5crendE)
_ZN51_INTERNAL_83c2e5dd_20_UpSampleBicubic2d_cu_80ee57ca4cuda3std3__45__cpo5crendE:
	.zero		1
	.type		_ZN51_INTERNAL_83c2e5dd_20_UpSampleBicubic2d_cu_80ee57ca4cuda3std6ranges3__45__cpo5cdataE,@object
	.size		_ZN51_INTERNAL_83c2e5dd_20_UpSampleBicubic2d_cu_80ee57ca4cuda3std6ranges3__45__cpo5cdataE,(_ZN51_INTERNAL_83c2e5dd_20_UpSampleBicubic2d_cu_80ee57ca4cuda3std6ranges3__45__cpo3endE - _ZN51_INTERNAL_83c2e5dd_20_UpSampleBicubic2d_cu_80ee57ca4cuda3std6ranges3__45__cpo5cdataE)
_ZN51_INTERNAL_83c2e5dd_20_UpSampleBicubic2d_cu_80ee57ca4cuda3std6ranges3__45__cpo5cdataE:
	.zero		1
	.type		_ZN51_INTERNAL_83c2e5dd_20_UpSampleBicubic2d_cu_80ee57ca4cuda3std6ranges3__45__cpo3endE,@object
	.size		_ZN51_INTERNAL_83c2e5dd_20_UpSampleBicubic2d_cu_80ee57ca4cuda3std6ranges3__45__cpo3endE,(_ZN51_INTERNAL_83c2e5dd_20_UpSampleBicubic2d_cu_80ee57ca4cuda3std3__419piecewise_constructE - _ZN51_INTERNAL_83c2e5dd_20_UpSampleBicubic2d_cu_80ee57ca4cuda3std6ranges3__45__cpo3endE)
_ZN51_INTERNAL_83c2e5dd_20_UpSampleBicubic2d_cu_80ee57ca4cuda3std6ranges3__45__cpo3endE:
	.zero		1
	.type		_ZN51_INTERNAL_83c2e5dd_20_UpSampleBicubic2d_cu_80ee57ca4cuda3std3__419piecewise_constructE,@object
	.size		_ZN51_INTERNAL_83c2e5dd_20_UpSampleBicubic2d_cu_80ee57ca4cuda3std3__419piecewise_constructE,(_ZN51_INTERNAL_83c2e5dd_20_UpSampleBicubic2d_cu_80ee57ca4cuda3std6ranges3__45__cpo5ssizeE - _ZN51_INTERNAL_83c2e5dd_20_UpSampleBicubic2d_cu_80ee57ca4cuda3std3__419piecewise_constructE)
_ZN51_INTERNAL_83c2e5dd_20_UpSampleBicubic2d_cu_80ee57ca4cuda3std3__419piecewise_constructE:
	.zero		1
	.type		_ZN51_INTERNAL_83c2e5dd_20_UpSampleBicubic2d_cu_80ee57ca4cuda3std6ranges3__45__cpo5ssizeE,@object
	.size		_ZN51_INTERNAL_83c2e5dd_20_UpSampleBicubic2d_cu_80ee57ca4cuda3std6ranges3__45__cpo5ssizeE,(_ZN51_INTERNAL_83c2e5dd_20_UpSampleBicubic2d_cu_80ee57ca4cuda3std3__45__cpo3endE - _ZN51_INTERNAL_83c2e5dd_20_UpSampleBicubic2d_cu_80ee57ca4cuda3std6ranges3__45__cpo5ssizeE)
_ZN51_INTERNAL_83c2e5dd_20_UpSampleBicubic2d_cu_80ee57ca4cuda3std6ranges3__45__cpo5ssizeE:
	.zero		1
	.type		_ZN51_INTERNAL_83c2e5dd_20_UpSampleBicubic2d_cu_80ee57ca4cuda3std3__45__cpo3endE,@object
	.size		_ZN51_INTERNAL_83c2e5dd_20_UpSampleBicubic2d_cu_80ee57ca4cuda3std3__45__cpo3endE,(_ZN51_INTERNAL_83c2e5dd_20_UpSampleBicubic2d_cu_80ee57ca4cuda3std6ranges3__45__cpo4cendE - _ZN51_INTERNAL_83c2e5dd_20_UpSampleBicubic2d_cu_80ee57ca4cuda3std3__45__cpo3endE)
_ZN51_INTERNAL_83c2e5dd_20_UpSampleBicubic2d_cu_80ee57ca4cuda3std3__45__cpo3endE:
	.zero		1
	.type		_ZN51_INTERNAL_83c2e5dd_20_UpSampleBicubic2d_cu_80ee57ca4cuda3std6ranges3__45__cpo4cendE,@object
	.size		_ZN51_INTERNAL_83c2e5dd_20_UpSampleBicubic2d_cu_80ee57ca4cuda3std6ranges3__45__cpo4cendE,(_ZN51_INTERNAL_83c2e5dd_20_UpSampleBicubic2d_cu_80ee57ca4cuda3std3__45__cpo4rendE - _ZN51_INTERNAL_83c2e5dd_20_UpSampleBicubic2d_cu_80ee57ca4cuda3std6ranges3__45__cpo4cendE)
_ZN51_INTERNAL_83c2e5dd_20_UpSampleBicubic2d_cu_80ee57ca4cuda3std6ranges3__45__cpo4cendE:
	.zero		1
	.type		_ZN51_INTERNAL_83c2e5dd_20_UpSampleBicubic2d_cu_80ee57ca4cuda3std3__45__cpo4rendE,@object
	.size		_ZN51_INTERNAL_83c2e5dd_20_UpSampleBicubic2d_cu_80ee57ca4cuda3std3__45__cpo4rendE,(_ZN51_INTERNAL_83c2e5dd_20_UpSampleBicubic2d_cu_80ee57ca4cuda3std6ranges3__45__cpo4prevE - _ZN51_INTERNAL_83c2e5dd_20_UpSampleBicubic2d_cu_80ee57ca4cuda3std3__45__cpo4rendE)
_ZN51_INTERNAL_83c2e5dd_20_UpSampleBicubic2d_cu_80ee57ca4cuda3std3__45__cpo4rendE:
	.zero		1
	.type		_ZN51_INTERNAL_83c2e5dd_20_UpSampleBicubic2d_cu_80ee57ca4cuda3std6ranges3__45__cpo4prevE,@object
	.size		_ZN51_INTERNAL_83c2e5dd_20_UpSampleBicubic2d_cu_80ee57ca4cuda3std6ranges3__45__cpo4prevE,(_ZN51_INTERNAL_83c2e5dd_20_UpSampleBicubic2d_cu_80ee57ca4cuda3std6ranges3__45__cpo9iter_moveE - _ZN51_INTERNAL_83c2e5dd_20_UpSampleBicubic2d_cu_80ee57ca4cuda3std6ranges3__45__cpo4prevE)
_ZN51_INTERNAL_83c2e5dd_20_UpSampleBicubic2d_cu_80ee57ca4cuda3std6ranges3__45__cpo4prevE:
	.zero		1
	.type		_ZN51_INTERNAL_83c2e5dd_20_UpSampleBicubic2d_cu_80ee57ca4cuda3std6ranges3__45__cpo9iter_moveE,@object
	.size		_ZN51_INTERNAL_83c2e5dd_20_UpSampleBicubic2d_cu_80ee57ca4cuda3std6ranges3__45__cpo9iter_moveE,(.L_13 - _ZN51_INTERNAL_83c2e5dd_20_UpSampleBicubic2d_cu_80ee57ca4cuda3std6ranges3__45__cpo9iter_moveE)
_ZN51_INTERNAL_83c2e5dd_20_UpSampleBicubic2d_cu_80ee57ca4cuda3std6ranges3__45__cpo9iter_moveE:
	.zero		1
.L_13:


//--------------------- .nv.constant0._ZN2at6native53_GLOBAL__N__83c2e5dd_20_UpSampleBicubic2d_cu_80ee57ca37upsample_bicubic2d_backward_out_frameIN3c108BFloat16EfEEviT0_S5_bNS_27GenericPackedTensorAccessorIT_Lm4ENS_16DefaultPtrTraitsElEENS6_IKS7_Lm4ES8_lEE --------------------------
	.section	.nv.constant0._ZN2at6native53_GLOBAL__N__83c2e5dd_20_UpSampleBicubic2d_cu_80ee57ca37upsample_bicubic2d_backward_out_frameIN3c108BFloat16EfEEviT0_S5_bNS_27GenericPackedTensorAccessorIT_Lm4ENS_16DefaultPtrTraitsElEENS6_IKS7_Lm4ES8_lEE,"a",@progbits
	.sectionflags	@""
	.align	4
.nv.constant0._ZN2at6native53_GLOBAL__N__83c2e5dd_20_UpSampleBicubic2d_cu_80ee57ca37upsample_bicubic2d_backward_out_frameIN3c108BFloat16EfEEviT0_S5_bNS_27GenericPackedTensorAccessorIT_Lm4ENS_16DefaultPtrTraitsElEENS6_IKS7_Lm4ES8_lEE:
	.zero		688


//--------------------- .nv.constant0._ZN2at6native53_GLOBAL__N__83c2e5dd_20_UpSampleBicubic2d_cu_80ee57ca37upsample_bicubic2d_backward_out_frameIN3c104HalfEfEEviT0_S5_bNS_27GenericPackedTensorAccessorIT_Lm4ENS_16DefaultPtrTraitsElEENS6_IKS7_Lm4ES8_lEE --------------------------
	.section	.nv.constant0._ZN2at6native53_GLOBAL__N__83c2e5dd_20_UpSampleBicubic2d_cu_80ee57ca37upsample_bicubic2d_backward_out_frameIN3c104HalfEfEEviT0_S5_bNS_27GenericPackedTensorAccessorIT_Lm4ENS_16DefaultPtrTraitsElEENS6_IKS7_Lm4ES8_lEE,"a",@progbits
	.sectionflags	@""
	.align	4
.nv.constant0._ZN2at6native53_GLOBAL__N__83c2e5dd_20_UpSampleBicubic2d_cu_80ee57ca37upsample_bicubic2d_backward_out_frameIN3c104HalfEfEEviT0_S5_bNS_27GenericPackedTensorAccessorIT_Lm4ENS_16DefaultPtrTraitsElEENS6_IKS7_Lm4ES8_lEE:
	.zero		688


//--------------------- .nv.constant0._ZN2at6native53_GLOBAL__N__83c2e5dd_20_UpSampleBicubic2d_cu_80ee57ca37upsample_bicubic2d_backward_out_frameIffEEviT0_S3_bNS_27GenericPackedTensorAccessorIT_Lm4ENS_16DefaultPtrTraitsElEENS4_IKS5_Lm4ES6_lEE --------------------------
	.section	.nv.constant0._ZN2at6native53_GLOBAL__N__83c2e5dd_20_UpSampleBicubic2d_cu_80ee57ca37upsample_bicubic2d_backward_out_frameIffEEviT0_S3_bNS_27GenericPackedTensorAccessorIT_Lm4ENS_16DefaultPtrTraitsElEENS4_IKS5_Lm4ES6_lEE,"a",@progbits
	.sectionflags	@""
	.align	4
.nv.constant0._ZN2at6native53_GLOBAL__N__83c2e5dd_20_UpSampleBicubic2d_cu_80ee57ca37upsample_bicubic2d_backward_out_frameIffEEviT0_S3_bNS_27GenericPackedTensorAccessorIT_Lm4ENS_16DefaultPtrTraitsElEENS4_IKS5_Lm4ES6_lEE:
	.zero		688


//--------------------- .nv.constant0._ZN2at6native53_GLOBAL__N__83c2e5dd_20_UpSampleBicubic2d_cu_80ee57ca37upsample_bicubic2d_backward_out_frameIddEEviT0_S3_bNS_27GenericPackedTensorAccessorIT_Lm4ENS_16DefaultPtrTraitsElEENS4_IKS5_Lm4ES6_lEE --------------------------
	.section	.nv.constant0._ZN2at6native53_GLOBAL__N__83c2e5dd_20_UpSampleBicubic2d_cu_80ee57ca37upsample_bicubic2d_backward_out_frameIddEEviT0_S3_bNS_27GenericPackedTensorAccessorIT_Lm4ENS_16DefaultPtrTraitsElEENS4_IKS5_Lm4ES6_lEE,"a",@progbits
	.sectionflags	@""
	.align	4
.nv.constant0._ZN2at6native53_GLOBAL__N__83c2e5dd_20_UpSampleBicubic2d_cu_80ee57ca37upsample_bicubic2d_backward_out_frameIddEEviT0_S3_bNS_27GenericPackedTensorAccessorIT_Lm4ENS_16DefaultPtrTraitsElEENS4_IKS5_Lm4ES6_lEE:
	.zero		704


//--------------------- .nv.constant0._ZN2at6native53_GLOBAL__N__83c2e5dd_20_UpSampleBicubic2d_cu_80ee57ca28upsample_bicubic2d_out_frameIN3c108BFloat16EfEEviT0_S5_bNS_27GenericPackedTensorAccessorIKT_Lm4ENS_16DefaultPtrTraitsElEENS6_IS7_Lm4ES9_lEE --------------------------
	.section	.nv.constant0._ZN2at6native53_GLOBAL__N__83c2e5dd_20_UpSampleBicubic2d_cu_80ee57ca28upsample_bicubic2d_out_frameIN3c108BFloat16EfEEviT0_S5_bNS_27GenericPackedTensorAccessorIKT_Lm4ENS_16DefaultPtrTraitsElEENS6_IS7_Lm4ES9_lEE,"a",@progbits
	.sectionflags	@""
	.align	4
.nv.constant0._ZN2at6native53_GLOBAL__N__83c2e5dd_20_UpSampleBicubic2d_cu_80ee57ca28upsample_bicubic2d_out_frameIN3c108BFloat16EfEEviT0_S5_bNS_27GenericPackedTensorAccessorIKT_Lm4ENS_16DefaultPtrTraitsElEENS6_IS7_Lm4ES9_lEE:
	.zero		688


//--------------------- .nv.constant0._ZN2at6native53_GLOBAL__N__83c2e5dd_20_UpSampleBicubic2d_cu_80ee57ca37upsample_bicubic2d_out_frame_parallelIN3c108BFloat16EfEEviT0_S5_bNS_27GenericPackedTensorAccessorIKT_Lm4ENS_16DefaultPtrTraitsElEENS6_IS7_Lm4ES9_lEE --------------------------
	.section	.nv.constant0._ZN2at6native53_GLOBAL__N__83c2e5dd_20_UpSampleBicubic2d_cu_80ee57ca37upsample_bicubic2d_out_frame_parallelIN3c108BFloat16EfEEviT0_S5_bNS_27GenericPackedTensorAccessorIKT_Lm4ENS_16DefaultPtrTraitsElEENS6_IS7_Lm4ES9_lEE,"a",@progbits
	.sectionflags	@""
	.align	4
.nv.constant0._ZN2at6native53_GLOBAL__N__83c2e5dd_20_UpSampleBicubic2d_cu_80ee57ca37upsample_bicubic2d_out_frame_parallelIN3c108BFloat16EfEEviT0_S5_bNS_27GenericPackedTensorAccessorIKT_Lm4ENS_16DefaultPtrTraitsElEENS6_IS7_Lm4ES9_lEE:
	.zero		688


//--------------------- .nv.constant0._ZN2at6native53_GLOBAL__N__83c2e5dd_20_UpSampleBicubic2d_cu_80ee57ca28upsample_bicubic2d_out_frameIN3c104HalfEfEEviT0_S5_bNS_27GenericPackedTensorAccessorIKT_Lm4ENS_16DefaultPtrTraitsElEENS6_IS7_Lm4ES9_lEE --------------------------
	.section	.nv.constant0._ZN2at6native53_GLOBAL__N__83c2e5dd_20_UpSampleBicubic2d_cu_80ee57ca28upsample_bicubic2d_out_frameIN3c104HalfEfEEviT0_S5_bNS_27GenericPackedTensorAccessorIKT_Lm4ENS_16DefaultPtrTraitsElEENS6_IS7_Lm4ES9_lEE,"a",@progbits
	.sectionflags	@""
	.align	4
.nv.constant0._ZN2at6native53_GLOBAL__N__83c2e5dd_20_UpSampleBicubic2d_cu_80ee57ca28upsample_bicubic2d_out_frameIN3c104HalfEfEEviT0_S5_bNS_27GenericPackedTensorAccessorIKT_Lm4ENS_16DefaultPtrTraitsElEENS6_IS7_Lm4ES9_lEE:
	.zero		688


//--------------------- .nv.constant0._ZN2at6native53_GLOBAL__N__83c2e5dd_20_UpSampleBicubic2d_cu_80ee57ca37upsample_bicubic2d_out_frame_parallelIN3c104HalfEfEEviT0_S5_bNS_27GenericPackedTensorAccessorIKT_Lm4ENS_16DefaultPtrTraitsElEENS6_IS7_Lm4ES9_lEE --------------------------
	.section	.nv.constant0._ZN2at6native53_GLOBAL__N__83c2e5dd_20_UpSampleBicubic2d_cu_80ee57ca37upsample_bicubic2d_out_frame_parallelIN3c104HalfEfEEviT0_S5_bNS_27GenericPackedTensorAccessorIKT_Lm4ENS_16DefaultPtrTraitsElEENS6_IS7_Lm4ES9_lEE,"a",@progbits
	.sectionflags	@""
	.align	4
.nv.constant0._ZN2at6native53_GLOBAL__N__83c2e5dd_20_UpSampleBicubic2d_cu_80ee57ca37upsample_bicubic2d_out_frame_parallelIN3c104HalfEfEEviT0_S5_bNS_27GenericPackedTensorAccessorIKT_Lm4ENS_16DefaultPtrTraitsElEENS6_IS7_Lm4ES9_lEE:
	.zero		688


//--------------------- .nv.constant0._ZN2at6native53_GLOBAL__N__83c2e5dd_20_UpSampleBicubic2d_cu_80ee57ca28upsample_bicubic2d_out_frameIffEEviT0_S3_bNS_27GenericPackedTensorAccessorIKT_Lm4ENS_16DefaultPtrTraitsElEENS4_IS5_Lm4ES7_lEE --------------------------
	.section	.nv.constant0._ZN2at6native53_GLOBAL__N__83c2e5dd_20_UpSampleBicubic2d_cu_80ee57ca28upsample_bicubic2d_out_frameIffEEviT0_S3_bNS_27GenericPackedTensorAccessorIKT_Lm4ENS_16DefaultPtrTraitsElEENS4_IS5_Lm4ES7_lEE,"a",@progbits
	.sectionflags	@""
	.align	4
.nv.constant0._ZN2at6native53_GLOBAL__N__83c2e5dd_20_UpSampleBicubic2d_cu_80ee57ca28upsample_bicubic2d_out_frameIffEEviT0_S3_bNS_27GenericPackedTensorAccessorIKT_Lm4ENS_16DefaultPtrTraitsElEENS4_IS5_Lm4ES7_lEE:
	.zero		688


//--------------------- .nv.constant0._ZN2at6native53_GLOBAL__N__83c2e5dd_20_UpSampleBicubic2d_cu_80ee57ca37upsample_bicubic2d_out_frame_parallelIffEEviT0_S3_bNS_27GenericPackedTensorAccessorIKT_Lm4ENS_16DefaultPtrTraitsElEENS4_IS5_Lm4ES7_lEE --------------------------
	.section	.nv.constant0._ZN2at6native53_GLOBAL__N__83c2e5dd_20_UpSampleBicubic2d_cu_80ee57ca37upsample_bicubic2d_out_frame_parallelIffEEviT0_S3_bNS_27GenericPackedTensorAccessorIKT_Lm4ENS_16DefaultPtrTraitsElEENS4_IS5_Lm4ES7_lEE,"a",@progbits
	.sectionflags	@""
	.align	4
.nv.constant0._ZN2at6native53_GLOBAL__N__83c2e5dd_20_UpSampleBicubic2d_cu_80ee57ca37upsample_bicubic2d_out_frame_parallelIffEEviT0_S3_bNS_27GenericPackedTensorAccessorIKT_Lm4ENS_16DefaultPtrTraitsElEENS4_IS5_Lm4ES7_lEE:
	.zero		688


//--------------------- .nv.constant0._ZN2at6native53_GLOBAL__N__83c2e5dd_20_UpSampleBicubic2d_cu_80ee57ca28upsample_bicubic2d_out_frameIddEEviT0_S3_bNS_27GenericPackedTensorAccessorIKT_Lm4ENS_16DefaultPtrTraitsElEENS4_IS5_Lm4ES7_lEE --------------------------
	.section	.nv.constant0._ZN2at6native53_GLOBAL__N__83c2e5dd_20_UpSampleBicubic2d_cu_80ee57ca28upsample_bicubic2d_out_frameIddEEviT0_S3_bNS_27GenericPackedTensorAccessorIKT_Lm4ENS_16DefaultPtrTraitsElEENS4_IS5_Lm4ES7_lEE,"a",@progbits
	.sectionflags	@""
	.align	4
.nv.constant0._ZN2at6native53_GLOBAL__N__83c2e5dd_20_UpSampleBicubic2d_cu_80ee57ca28upsample_bicubic2d_out_frameIddEEviT0_S3_bNS_27GenericPackedTensorAccessorIKT_Lm4ENS_16DefaultPtrTraitsElEENS4_IS5_Lm4ES7_lEE:
	.zero		704


//--------------------- .nv.constant0._ZN2at6native53_GLOBAL__N__83c2e5dd_20_UpSampleBicubic2d_cu_80ee57ca37upsample_bicubic2d_out_frame_parallelIddEEviT0_S3_bNS_27GenericPackedTensorAccessorIKT_Lm4ENS_16DefaultPtrTraitsElEENS4_IS5_Lm4ES7_lEE --------------------------
	.section	.nv.constant0._ZN2at6native53_GLOBAL__N__83c2e5dd_20_UpSampleBicubic2d_cu_80ee57ca37upsample_bicubic2d_out_frame_parallelIddEEviT0_S3_bNS_27GenericPackedTensorAccessorIKT_Lm4ENS_16DefaultPtrTraitsElEENS4_IS5_Lm4ES7_lEE,"a",@progbits
	.sectionflags	@""
	.align	4
.nv.constant0._ZN2at6native53_GLOBAL__N__83c2e5dd_20_UpSampleBicubic2d_cu_80ee57ca37upsample_bicubic2d_out_frame_parallelIddEEviT0_S3_bNS_27GenericPackedTensorAccessorIKT_Lm4ENS_16DefaultPtrTraitsElEENS4_IS5_Lm4ES7_lEE:
	.zero		704


//--------------------- SYMBOLS --------------------------

	.type		.nv.reservedSmem.offset0,@object
	.size		.nv.reservedSmem.offset0,0x4
